	.target	sm_90a

	.elftype	@"ET_EXEC"


//--------------------- .note.nv.tkinfo           --------------------------
	.section	.note.nv.tkinfo,"",@"SHT_NOTE"
	.sectionflags	@"SHF_NOTE_NV_TKINFO"
	.tkinfo
        /*0018*/ 	.word	0x00000002
        /*0030*/ 	.string	""
        /*0030*/ 	.string	"ptxas"
        /*0030*/ 	.string	"Cuda compilation tools, release 13.0, V13.0.88"
        /*0030*/ 	.string	"Build cuda_13.0.r13.0/compiler.36424714_0"
        /*0030*/ 	.string	"-arch sm_90a -m 64 "



//--------------------- .note.nv.cuinfo           --------------------------
	.section	.note.nv.cuinfo,"",@"SHT_NOTE"
	.sectionflags	@"SHF_NOTE_NV_CUINFO"
        /*0018*/ 	.short	0x0002
        /*001a*/ 	.short	0x005a
        /*001c*/ 	.short	0x0082
	.zero		2


//--------------------- .nv.info                  --------------------------
	.section	.nv.info,"",@"SHT_CUDA_INFO"
	.align	4


	//----- nvinfo : EIATTR_REGCOUNT
	.align		4
        /*0000*/ 	.byte	0x04, 0x2f
        /*0002*/ 	.short	(.L_12 - .L_11)
	.align		4
.L_11:
        /*0004*/ 	.word	index@(_ZN7cutlass13device_kernelIN5flash22FlashAttnBwdPreprocessIN4cute5tupleIJNS3_1CILi128EEENS5_ILi64EEEEEENS_10bfloat16_tEfNS_4arch4Sm80ELb1ELb1EEEEEvNT_6ParamsE)
        /*0008*/ 	.word	0x00000040


	//----- nvinfo : EIATTR_FRAME_SIZE
	.align		4
.L_12:
        /*000c*/ 	.byte	0x04, 0x11
        /*000e*/ 	.short	(.L_14 - .L_13)
	.align		4
.L_13:
        /*0010*/ 	.word	index@(_ZN7cutlass13device_kernelIN5flash22FlashAttnBwdPreprocessIN4cute5tupleIJNS3_1CILi128EEENS5_ILi64EEEEEENS_10bfloat16_tEfNS_4arch4Sm80ELb1ELb1EEEEEvNT_6ParamsE)
        /*0014*/ 	.word	0x00000000


	//----- nvinfo : EIATTR_REGCOUNT
	.align		4
.L_14:
        /*0018*/ 	.byte	0x04, 0x2f
        /*001a*/ 	.short	(.L_16 - .L_15)
	.align		4
.L_15:
        /*001c*/ 	.word	index@(_ZN7cutlass13device_kernelIN5flash19enable_sm80_to_sm89INS1_16FlashAttnBwdSm80INS1_25CollectiveMainloopBwdSm80ILi2ELi2EN4cute5tupleIJNS5_1CILi128EEES8_NS7_ILi64EEEEEENS_10bfloat16_tEfNS_4arch4Sm80ELb1ELb0ELb1ELb1ELb1ELb0ELb0ELb0ELi2ELi4ELi4ELi4ELb0EEENS1_24CollectiveEpilogueBwdGQAISA_fSD_Li256ELb1ELb1EEENS1_25SingleTileBwdLPTSchedulerILb1ELi128ELb1EEEEEEEEEvNT_6ParamsE)
        /*0020*/ 	.word	0x00000004


	//----- nvinfo : EIATTR_FRAME_SIZE
	.align		4
.L_16:
        /*0024*/ 	.byte	0x04, 0x11
        /*0026*/ 	.short	(.L_18 - .L_17)
	.align		4
.L_17:
        /*0028*/ 	.word	index@(_ZN7cutlass13device_kernelIN5flash19enable_sm80_to_sm89INS1_16FlashAttnBwdSm80INS1_25CollectiveMainloopBwdSm80ILi2ELi2EN4cute5tupleIJNS5_1CILi128EEES8_NS7_ILi64EEEEEENS_10bfloat16_tEfNS_4arch4Sm80ELb1ELb0ELb1ELb1ELb1ELb0ELb0ELb0ELi2ELi4ELi4ELi4ELb0EEENS1_24CollectiveEpilogueBwdGQAISA_fSD_Li256ELb1ELb1EEENS1_25SingleTileBwdLPTSchedulerILb1ELi128ELb1EEEEEEEEEvNT_6ParamsE)
        /*002c*/ 	.word	0x00000000


	//----- nvinfo : EIATTR_REGCOUNT
	.align		4
.L_18:
        /*0030*/ 	.byte	0x04, 0x2f
        /*0032*/ 	.short	(.L_20 - .L_19)
	.align		4
.L_19:
        /*0034*/ 	.word	index@(_ZN7cutlass13device_kernelIN5flash32FlashAttnBwdPostprocessConvertdQIN4cute5tupleIJNS3_1CILi128EEENS5_ILi64EEEEEENS_10bfloat16_tEfNS_4arch4Sm80ELi256ENS3_8TiledMMAINS3_8MMA_AtomIJNS3_30SM80_16x8x16_F32BF16BF16F32_TNEEEENS3_6LayoutINS4_IJNS5_ILi4EEENS5_ILi2EEENS5_ILi1EEEEEENS4_IJSJ_SH_NS5_ILi0EEEEEEEENS4_IJS7_NS5_ILi32EEENS5_ILi16EEEEEEEELb0EEEEEvNT_6ParamsE)
        /*0038*/ 	.word	0x00000038


	//----- nvinfo : EIATTR_FRAME_SIZE
	.align		4
.L_20:
        /*003c*/ 	.byte	0x04, 0x11
        /*003e*/ 	.short	(.L_22 - .L_21)
	.align		4
.L_21:
        /*0040*/ 	.word	index@(_ZN7cutlass13device_kernelIN5flash32FlashAttnBwdPostprocessConvertdQIN4cute5tupleIJNS3_1CILi128EEENS5_ILi64EEEEEENS_10bfloat16_tEfNS_4arch4Sm80ELi256ENS3_8TiledMMAINS3_8MMA_AtomIJNS3_30SM80_16x8x16_F32BF16BF16F32_TNEEEENS3_6LayoutINS4_IJNS5_ILi4EEENS5_ILi2EEENS5_ILi1EEEEEENS4_IJSJ_SH_NS5_ILi0EEEEEEEENS4_IJS7_NS5_ILi32EEENS5_ILi16EEEEEEEELb0EEEEEvNT_6ParamsE)
        /*0044*/ 	.word	0x00000000


	//----- nvinfo : EIATTR_REGCOUNT
	.align		4
.L_22:
        /*0048*/ 	.byte	0x04, 0x2f
        /*004a*/ 	.short	(.L_24 - .L_23)
	.align		4
.L_23:
        /*004c*/ 	.word	index@(_ZN7cutlass13device_kernelIN5flash19enable_sm80_to_sm89INS1_16FlashAttnBwdSm80INS1_25CollectiveMainloopBwdSm80ILi2ELi2EN4cute5tupleIJNS5_1CILi128EEES8_NS7_ILi64EEEEEENS_10bfloat16_tEfNS_4arch4Sm80ELb1ELb0ELb1ELb1ELb0ELb0ELb0ELb0ELi2ELi4ELi4ELi4ELb0EEENS1_24CollectiveEpilogueBwdGQAISA_fSD_Li256ELb1ELb0EEENS1_25SingleTileBwdLPTSchedulerILb1ELi128ELb0EEEEEEEEEvNT_6ParamsE)
        /*0050*/ 	.word	0x00000004


	//----- nvinfo : EIATTR_FRAME_SIZE
	.align		4
.L_24:
        /*0054*/ 	.byte	0x04, 0x11
        /*0056*/ 	.short	(.L_26 - .L_25)
	.align		4
.L_25:
        /*0058*/ 	.word	index@(_ZN7cutlass13device_kernelIN5flash19enable_sm80_to_sm89INS1_16FlashAttnBwdSm80INS1_25CollectiveMainloopBwdSm80ILi2ELi2EN4cute5tupleIJNS5_1CILi128EEES8_NS7_ILi64EEEEEENS_10bfloat16_tEfNS_4arch4Sm80ELb1ELb0ELb1ELb1ELb0ELb0ELb0ELb0ELi2ELi4ELi4ELi4ELb0EEENS1_24CollectiveEpilogueBwdGQAISA_fSD_Li256ELb1ELb0EEENS1_25SingleTileBwdLPTSchedulerILb1ELi128ELb0EEEEEEEEEvNT_6ParamsE)
        /*005c*/ 	.word	0x00000000


	//----- nvinfo : EIATTR_REGCOUNT
	.align		4
.L_26:
        /*0060*/ 	.byte	0x04, 0x2f
        /*0062*/ 	.short	(.L_28 - .L_27)
	.align		4
.L_27:
        /*0064*/ 	.word	index@(_ZN7cutlass13device_kernelIN5flash19enable_sm80_to_sm89INS1_16FlashAttnBwdSm80INS1_25CollectiveMainloopBwdSm80ILi2ELi2EN4cute5tupleIJNS5_1CILi128EEES8_NS7_ILi64EEEEEENS_10bfloat16_tEfNS_4arch4Sm80ELb1ELb0ELb1ELb1ELb1ELb0ELb0ELb0ELi2ELi4ELi4ELi4ELb0EEENS1_21CollectiveEpilogueBwdISA_SB_SD_Li256ELb1ELb0ELi2EEENS1_25SingleTileBwdLPTSchedulerILb1ELi128ELb1EEEEEEEEEvNT_6ParamsE)
        /*0068*/ 	.word	0x00000004


	//----- nvinfo : EIATTR_FRAME_SIZE
	.align		4
.L_28:
        /*006c*/ 	.byte	0x04, 0x11
        /*006e*/ 	.short	(.L_30 - .L_29)
	.align		4
.L_29:
        /*0070*/ 	.word	index@(_ZN7cutlass13device_kernelIN5flash19enable_sm80_to_sm89INS1_16FlashAttnBwdSm80INS1_25CollectiveMainloopBwdSm80ILi2ELi2EN4cute5tupleIJNS5_1CILi128EEES8_NS7_ILi64EEEEEENS_10bfloat16_tEfNS_4arch4Sm80ELb1ELb0ELb1ELb1ELb1ELb0ELb0ELb0ELi2ELi4ELi4ELi4ELb0EEENS1_21CollectiveEpilogueBwdISA_SB_SD_Li256ELb1ELb0ELi2EEENS1_25SingleTileBwdLPTSchedulerILb1ELi128ELb1EEEEEEEEEvNT_6ParamsE)
        /*0074*/ 	.word	0x00000000


	//----- nvinfo : EIATTR_REGCOUNT
	.align		4
.L_30:
        /*0078*/ 	.byte	0x04, 0x2f
        /*007a*/ 	.short	(.L_32 - .L_31)
	.align		4
.L_31:
        /*007c*/ 	.word	index@(_ZN7cutlass13device_kernelIN5flash19enable_sm80_to_sm89INS1_16FlashAttnBwdSm80INS1_25CollectiveMainloopBwdSm80ILi2ELi2EN4cute5tupleIJNS5_1CILi128EEES8_NS7_ILi64EEEEEENS_10bfloat16_tEfNS_4arch4Sm80ELb1ELb0ELb1ELb1ELb0ELb0ELb0ELb0ELi2ELi4ELi4ELi4ELb0EEENS1_21CollectiveEpilogueBwdISA_SB_SD_Li256ELb1ELb0ELi2EEENS1_25SingleTileBwdLPTSchedulerILb1ELi128ELb0EEEEEEEEEvNT_6ParamsE)
        /*0080*/ 	.word	0x00000004


	//----- nvinfo : EIATTR_FRAME_SIZE
	.align		4
.L_32:
        /*0084*/ 	.byte	0x04, 0x11
        /*0086*/ 	.short	(.L_34 - .L_33)
	.align		4
.L_33:
        /*0088*/ 	.word	index@(_ZN7cutlass13device_kernelIN5flash19enable_sm80_to_sm89INS1_16FlashAttnBwdSm80INS1_25CollectiveMainloopBwdSm80ILi2ELi2EN4cute5tupleIJNS5_1CILi128EEES8_NS7_ILi64EEEEEENS_10bfloat16_tEfNS_4arch4Sm80ELb1ELb0ELb1ELb1ELb0ELb0ELb0ELb0ELi2ELi4ELi4ELi4ELb0EEENS1_21CollectiveEpilogueBwdISA_SB_SD_Li256ELb1ELb0ELi2EEENS1_25SingleTileBwdLPTSchedulerILb1ELi128ELb0EEEEEEEEEvNT_6ParamsE)
        /*008c*/ 	.word	0x00000000


	//----- nvinfo : EIATTR_REGCOUNT
	.align		4
.L_34:
        /*0090*/ 	.byte	0x04, 0x2f
        /*0092*/ 	.short	(.L_36 - .L_35)
	.align		4
.L_35:
        /*0094*/ 	.word	index@(_ZN7cutlass13device_kernelIN5flash22FlashAttnBwdPreprocessIN4cute5tupleIJNS3_1CILi128EEENS5_ILi64EEEEEENS_10bfloat16_tEfNS_4arch4Sm80ELb1ELb0EEEEEvNT_6ParamsE)
        /*0098*/ 	.word	0x00000040


	//----- nvinfo : EIATTR_FRAME_SIZE
	.align		4
.L_36:
        /*009c*/ 	.byte	0x04, 0x11
        /*009e*/ 	.short	(.L_38 - .L_37)
	.align		4
.L_37:
        /*00a0*/ 	.word	index@(_ZN7cutlass13device_kernelIN5flash22FlashAttnBwdPreprocessIN4cute5tupleIJNS3_1CILi128EEENS5_ILi64EEEEEENS_10bfloat16_tEfNS_4arch4Sm80ELb1ELb0EEEEEvNT_6ParamsE)
        /*00a4*/ 	.word	0x00000000


	//----- nvinfo : EIATTR_REGCOUNT
	.align		4
.L_38:
        /*00a8*/ 	.byte	0x04, 0x2f
        /*00aa*/ 	.short	(.L_40 - .L_39)
	.align		4
.L_39:
        /*00ac*/ 	.word	index@(_ZN7cutlass13device_kernelIN5flash19enable_sm80_to_sm89INS1_16FlashAttnBwdSm80INS1_25CollectiveMainloopBwdSm80ILi2ELi2EN4cute5tupleIJNS5_1CILi128EEES8_NS7_ILi64EEEEEENS_10bfloat16_tEfNS_4arch4Sm80ELb1ELb0ELb1ELb0ELb1ELb0ELb0ELb0ELi2ELi4ELi4ELi4ELb0EEENS1_24CollectiveEpilogueBwdGQAISA_fSD_Li256ELb0ELb1EEENS1_25SingleTileBwdLPTSchedulerILb0ELi128ELb1EEEEEEEEEvNT_6ParamsE)
        /*00b0*/ 	.word	0x00000004


	//----- nvinfo : EIATTR_FRAME_SIZE
	.align		4
.L_40:
        /*00b4*/ 	.byte	0x04, 0x11
        /*00b6*/ 	.short	(.L_42 - .L_41)
	.align		4
.L_41:
        /*00b8*/ 	.word	index@(_ZN7cutlass13device_kernelIN5flash19enable_sm80_to_sm89INS1_16FlashAttnBwdSm80INS1_25CollectiveMainloopBwdSm80ILi2ELi2EN4cute5tupleIJNS5_1CILi128EEES8_NS7_ILi64EEEEEENS_10bfloat16_tEfNS_4arch4Sm80ELb1ELb0ELb1ELb0ELb1ELb0ELb0ELb0ELi2ELi4ELi4ELi4ELb0EEENS1_24CollectiveEpilogueBwdGQAISA_fSD_Li256ELb0ELb1EEENS1_25SingleTileBwdLPTSchedulerILb0ELi128ELb1EEEEEEEEEvNT_6ParamsE)
        /*00bc*/ 	.word	0x00000000


	//----- nvinfo : EIATTR_REGCOUNT
	.align		4
.L_42:
        /*00c0*/ 	.byte	0x04, 0x2f
        /*00c2*/ 	.short	(.L_44 - .L_43)
	.align		4
.L_43:
        /*00c4*/ 	.word	index@(_ZN7cutlass13device_kernelIN5flash19enable_sm80_to_sm89INS1_16FlashAttnBwdSm80INS1_25CollectiveMainloopBwdSm80ILi2ELi2EN4cute5tupleIJNS5_1CILi128EEES8_NS7_ILi64EEEEEENS_10bfloat16_tEfNS_4arch4Sm80ELb1ELb0ELb1ELb0ELb0ELb0ELb0ELb0ELi2ELi4ELi4ELi4ELb0EEENS1_24CollectiveEpilogueBwdGQAISA_fSD_Li256ELb0ELb0EEENS1_25SingleTileBwdLPTSchedulerILb0ELi128ELb0EEEEEEEEEvNT_6ParamsE)
        /*00c8*/ 	.word	0x00000004


	//----- nvinfo : EIATTR_FRAME_SIZE
	.align		4
.L_44:
        /*00cc*/ 	.byte	0x04, 0x11
        /*00ce*/ 	.short	(.L_46 - .L_45)
	.align		4
.L_45:
        /*00d0*/ 	.word	index@(_ZN7cutlass13device_kernelIN5flash19enable_sm80_to_sm89INS1_16FlashAttnBwdSm80INS1_25CollectiveMainloopBwdSm80ILi2ELi2EN4cute5tupleIJNS5_1CILi128EEES8_NS7_ILi64EEEEEENS_10bfloat16_tEfNS_4arch4Sm80ELb1ELb0ELb1ELb0ELb0ELb0ELb0ELb0ELi2ELi4ELi4ELi4ELb0EEENS1_24CollectiveEpilogueBwdGQAISA_fSD_Li256ELb0ELb0EEENS1_25SingleTileBwdLPTSchedulerILb0ELi128ELb0EEEEEEEEEvNT_6ParamsE)
        /*00d4*/ 	.word	0x00000000


	//----- nvinfo : EIATTR_REGCOUNT
	.align		4
.L_46:
        /*00d8*/ 	.byte	0x04, 0x2f
        /*00da*/ 	.short	(.L_48 - .L_47)
	.align		4
.L_47:
        /*00dc*/ 	.word	index@(_ZN7cutlass13device_kernelIN5flash19enable_sm80_to_sm89INS1_16FlashAttnBwdSm80INS1_25CollectiveMainloopBwdSm80ILi2ELi2EN4cute5tupleIJNS5_1CILi128EEES8_NS7_ILi64EEEEEENS_10bfloat16_tEfNS_4arch4Sm80ELb1ELb0ELb1ELb0ELb1ELb0ELb0ELb0ELi2ELi4ELi4ELi4ELb0EEENS1_21CollectiveEpilogueBwdISA_SB_SD_Li256ELb0ELb0ELi2EEENS1_25SingleTileBwdLPTSchedulerILb0ELi128ELb1EEEEEEEEEvNT_6ParamsE)
        /*00e0*/ 	.word	0x00000004


	//----- nvinfo : EIATTR_FRAME_SIZE
	.align		4
.L_48:
        /*00e4*/ 	.byte	0x04, 0x11
        /*00e6*/ 	.short	(.L_50 - .L_49)
	.align		4
.L_49:
        /*00e8*/ 	.word	index@(_ZN7cutlass13device_kernelIN5flash19enable_sm80_to_sm89INS1_16FlashAttnBwdSm80INS1_25CollectiveMainloopBwdSm80ILi2ELi2EN4cute5tupleIJNS5_1CILi128EEES8_NS7_ILi64EEEEEENS_10bfloat16_tEfNS_4arch4Sm80ELb1ELb0ELb1ELb0ELb1ELb0ELb0ELb0ELi2ELi4ELi4ELi4ELb0EEENS1_21CollectiveEpilogueBwdISA_SB_SD_Li256ELb0ELb0ELi2EEENS1_25SingleTileBwdLPTSchedulerILb0ELi128ELb1EEEEEEEEEvNT_6ParamsE)
        /*00ec*/ 	.word	0x00000000


	//----- nvinfo : EIATTR_REGCOUNT
	.align		4
.L_50:
        /*00f0*/ 	.byte	0x04, 0x2f
        /*00f2*/ 	.short	(.L_52 - .L_51)
	.align		4
.L_51:
        /*00f4*/ 	.word	index@(_ZN7cutlass13device_kernelIN5flash19enable_sm80_to_sm89INS1_16FlashAttnBwdSm80INS1_25CollectiveMainloopBwdSm80ILi2ELi2EN4cute5tupleIJNS5_1CILi128EEES8_NS7_ILi64EEEEEENS_10bfloat16_tEfNS_4arch4Sm80ELb1ELb0ELb1ELb0ELb0ELb0ELb0ELb0ELi2ELi4ELi4ELi4ELb0EEENS1_21CollectiveEpilogueBwdISA_SB_SD_Li256ELb0ELb0ELi2EEENS1_25SingleTileBwdLPTSchedulerILb0ELi128ELb0EEEEEEEEEvNT_6ParamsE)
        /*00f8*/ 	.word	0x00000004


	//----- nvinfo : EIATTR_FRAME_SIZE
	.align		4
.L_52:
        /*00fc*/ 	.byte	0x04, 0x11
        /*00fe*/ 	.short	(.L_54 - .L_53)
	.align		4
.L_53:
        /*0100*/ 	.word	index@(_ZN7cutlass13device_kernelIN5flash19enable_sm80_to_sm89INS1_16FlashAttnBwdSm80INS1_25CollectiveMainloopBwdSm80ILi2ELi2EN4cute5tupleIJNS5_1CILi128EEES8_NS7_ILi64EEEEEENS_10bfloat16_tEfNS_4arch4Sm80ELb1ELb0ELb1ELb0ELb0ELb0ELb0ELb0ELi2ELi4ELi4ELi4ELb0EEENS1_21CollectiveEpilogueBwdISA_SB_SD_Li256ELb0ELb0ELi2EEENS1_25SingleTileBwdLPTSchedulerILb0ELi128ELb0EEEEEEEEEvNT_6ParamsE)
        /*0104*/ 	.word	0x00000000


	//----- nvinfo : EIATTR_REGCOUNT
	.align		4
.L_54:
        /*0108*/ 	.byte	0x04, 0x2f
        /*010a*/ 	.short	(.L_56 - .L_55)
	.align		4
.L_55:
        /*010c*/ 	.word	index@(_ZN7cutlass13device_kernelIN5flash19enable_sm80_to_sm89INS1_16FlashAttnBwdSm80INS1_25CollectiveMainloopBwdSm80ILi2ELi2EN4cute5tupleIJNS5_1CILi128EEES8_NS7_ILi64EEEEEENS_10bfloat16_tEfNS_4arch4Sm80ELb0ELb1ELb1ELb1ELb1ELb0ELb0ELb0ELi2ELi4ELi4ELi4ELb0EEENS1_24CollectiveEpilogueBwdGQAISA_fSD_Li256ELb1ELb1EEENS1_19SingleTileSchedulerILb1ELb0ELb0ELi128EEEEEEEEEvNT_6ParamsE)
        /*0110*/ 	.word	0x00000004


	//----- nvinfo : EIATTR_FRAME_SIZE
	.align		4
.L_56:
        /*0114*/ 	.byte	0x04, 0x11
        /*0116*/ 	.short	(.L_58 - .L_57)
	.align		4
.L_57:
        /*0118*/ 	.word	index@(_ZN7cutlass13device_kernelIN5flash19enable_sm80_to_sm89INS1_16FlashAttnBwdSm80INS1_25CollectiveMainloopBwdSm80ILi2ELi2EN4cute5tupleIJNS5_1CILi128EEES8_NS7_ILi64EEEEEENS_10bfloat16_tEfNS_4arch4Sm80ELb0ELb1ELb1ELb1ELb1ELb0ELb0ELb0ELi2ELi4ELi4ELi4ELb0EEENS1_24CollectiveEpilogueBwdGQAISA_fSD_Li256ELb1ELb1EEENS1_19SingleTileSchedulerILb1ELb0ELb0ELi128EEEEEEEEEvNT_6ParamsE)
        /*011c*/ 	.word	0x00000000


	//----- nvinfo : EIATTR_REGCOUNT
	.align		4
.L_58:
        /*0120*/ 	.byte	0x04, 0x2f
        /*0122*/ 	.short	(.L_60 - .L_59)
	.align		4
.L_59:
        /*0124*/ 	.word	index@(_ZN7cutlass13device_kernelIN5flash19enable_sm80_to_sm89INS1_16FlashAttnBwdSm80INS1_25CollectiveMainloopBwdSm80ILi2ELi2EN4cute5tupleIJNS5_1CILi128EEES8_NS7_ILi64EEEEEENS_10bfloat16_tEfNS_4arch4Sm80ELb0ELb1ELb1ELb1ELb0ELb0ELb0ELb0ELi2ELi4ELi4ELi4ELb0EEENS1_24CollectiveEpilogueBwdGQAISA_fSD_Li256ELb1ELb0EEENS1_19SingleTileSchedulerILb1ELb0ELb0ELi128EEEEEEEEEvNT_6ParamsE)
        /*0128*/ 	.word	0x00000004


	//----- nvinfo : EIATTR_FRAME_SIZE
	.align		4
.L_60:
        /*012c*/ 	.byte	0x04, 0x11
        /*012e*/ 	.short	(.L_62 - .L_61)
	.align		4
.L_61:
        /*0130*/ 	.word	index@(_ZN7cutlass13device_kernelIN5flash19enable_sm80_to_sm89INS1_16FlashAttnBwdSm80INS1_25CollectiveMainloopBwdSm80ILi2ELi2EN4cute5tupleIJNS5_1CILi128EEES8_NS7_ILi64EEEEEENS_10bfloat16_tEfNS_4arch4Sm80ELb0ELb1ELb1ELb1ELb0ELb0ELb0ELb0ELi2ELi4ELi4ELi4ELb0EEENS1_24CollectiveEpilogueBwdGQAISA_fSD_Li256ELb1ELb0EEENS1_19SingleTileSchedulerILb1ELb0ELb0ELi128EEEEEEEEEvNT_6ParamsE)
        /*0134*/ 	.word	0x00000000


	//----- nvinfo : EIATTR_REGCOUNT
	.align		4
.L_62:
        /*0138*/ 	.byte	0x04, 0x2f
        /*013a*/ 	.short	(.L_64 - .L_63)
	.align		4
.L_63:
        /*013c*/ 	.word	index@(_ZN7cutlass13device_kernelIN5flash19enable_sm80_to_sm89INS1_16FlashAttnBwdSm80INS1_25CollectiveMainloopBwdSm80ILi2ELi2EN4cute5tupleIJNS5_1CILi128EEES8_NS7_ILi64EEEEEENS_10bfloat16_tEfNS_4arch4Sm80ELb0ELb1ELb1ELb1ELb1ELb0ELb0ELb0ELi2ELi4ELi4ELi4ELb0EEENS1_21CollectiveEpilogueBwdISA_SB_SD_Li256ELb1ELb0ELi2EEENS1_19SingleTileSchedulerILb1ELb0ELb0ELi128EEEEEEEEEvNT_6ParamsE)
        /*0140*/ 	.word	0x00000004


	//----- nvinfo : EIATTR_FRAME_SIZE
	.align		4
.L_64:
        /*0144*/ 	.byte	0x04, 0x11
        /*0146*/ 	.short	(.L_66 - .L_65)
	.align		4
.L_65:
        /*0148*/ 	.word	index@(_ZN7cutlass13device_kernelIN5flash19enable_sm80_to_sm89INS1_16FlashAttnBwdSm80INS1_25CollectiveMainloopBwdSm80ILi2ELi2EN4cute5tupleIJNS5_1CILi128EEES8_NS7_ILi64EEEEEENS_10bfloat16_tEfNS_4arch4Sm80ELb0ELb1ELb1ELb1ELb1ELb0ELb0ELb0ELi2ELi4ELi4ELi4ELb0EEENS1_21CollectiveEpilogueBwdISA_SB_SD_Li256ELb1ELb0ELi2EEENS1_19SingleTileSchedulerILb1ELb0ELb0ELi128EEEEEEEEEvNT_6ParamsE)
        /*014c*/ 	.word	0x00000000


	//----- nvinfo : EIATTR_REGCOUNT
	.align		4
.L_66:
        /*0150*/ 	.byte	0x04, 0x2f
        /*0152*/ 	.short	(.L_68 - .L_67)
	.align		4
.L_67:
        /*0154*/ 	.word	index@(_ZN7cutlass13device_kernelIN5flash19enable_sm80_to_sm89INS1_16FlashAttnBwdSm80INS1_25CollectiveMainloopBwdSm80ILi2ELi2EN4cute5tupleIJNS5_1CILi128EEES8_NS7_ILi64EEEEEENS_10bfloat16_tEfNS_4arch4Sm80ELb0ELb1ELb1ELb1ELb0ELb0ELb0ELb0ELi2ELi4ELi4ELi4ELb0EEENS1_21CollectiveEpilogueBwdISA_SB_SD_Li256ELb1ELb0ELi2EEENS1_19SingleTileSchedulerILb1ELb0ELb0ELi128EEEEEEEEEvNT_6ParamsE)
        /*0158*/ 	.word	0x00000004


	//----- nvinfo : EIATTR_FRAME_SIZE
	.align		4
.L_68:
        /*015c*/ 	.byte	0x04, 0x11
        /*015e*/ 	.short	(.L_70 - .L_69)
	.align		4
.L_69:
        /*0160*/ 	.word	index@(_ZN7cutlass13device_kernelIN5flash19enable_sm80_to_sm89INS1_16FlashAttnBwdSm80INS1_25CollectiveMainloopBwdSm80ILi2ELi2EN4cute5tupleIJNS5_1CILi128EEES8_NS7_ILi64EEEEEENS_10bfloat16_tEfNS_4arch4Sm80ELb0ELb1ELb1ELb1ELb0ELb0ELb0ELb0ELi2ELi4ELi4ELi4ELb0EEENS1_21CollectiveEpilogueBwdISA_SB_SD_Li256ELb1ELb0ELi2EEENS1_19SingleTileSchedulerILb1ELb0ELb0ELi128EEEEEEEEEvNT_6ParamsE)
        /*0164*/ 	.word	0x00000000


	//----- nvinfo : EIATTR_REGCOUNT
	.align		4
.L_70:
        /*0168*/ 	.byte	0x04, 0x2f
        /*016a*/ 	.short	(.L_72 - .L_71)
	.align		4
.L_71:
        /*016c*/ 	.word	index@(_ZN7cutlass13device_kernelIN5flash19enable_sm80_to_sm89INS1_16FlashAttnBwdSm80INS1_25CollectiveMainloopBwdSm80ILi2ELi2EN4cute5tupleIJNS5_1CILi128EEES8_NS7_ILi64EEEEEENS_10bfloat16_tEfNS_4arch4Sm80ELb0ELb1ELb1ELb0ELb1ELb0ELb0ELb0ELi2ELi4ELi4ELi4ELb0EEENS1_24CollectiveEpilogueBwdGQAISA_fSD_Li256ELb0ELb1EEENS1_19SingleTileSchedulerILb0ELb0ELb0ELi128EEEEEEEEEvNT_6ParamsE)
        /*0170*/ 	.word	0x00000004


	//----- nvinfo : EIATTR_FRAME_SIZE
	.align		4
.L_72:
        /*0174*/ 	.byte	0x04, 0x11
        /*0176*/ 	.short	(.L_74 - .L_73)
	.align		4
.L_73:
        /*0178*/ 	.word	index@(_ZN7cutlass13device_kernelIN5flash19enable_sm80_to_sm89INS1_16FlashAttnBwdSm80INS1_25CollectiveMainloopBwdSm80ILi2ELi2EN4cute5tupleIJNS5_1CILi128EEES8_NS7_ILi64EEEEEENS_10bfloat16_tEfNS_4arch4Sm80ELb0ELb1ELb1ELb0ELb1ELb0ELb0ELb0ELi2ELi4ELi4ELi4ELb0EEENS1_24CollectiveEpilogueBwdGQAISA_fSD_Li256ELb0ELb1EEENS1_19SingleTileSchedulerILb0ELb0ELb0ELi128EEEEEEEEEvNT_6ParamsE)
        /*017c*/ 	.word	0x00000000


	//----- nvinfo : EIATTR_REGCOUNT
	.align		4
.L_74:
        /*0180*/ 	.byte	0x04, 0x2f
        /*0182*/ 	.short	(.L_76 - .L_75)
	.align		4
.L_75:
        /*0184*/ 	.word	index@(_ZN7cutlass13device_kernelIN5flash19enable_sm80_to_sm89INS1_16FlashAttnBwdSm80INS1_25CollectiveMainloopBwdSm80ILi2ELi2EN4cute5tupleIJNS5_1CILi128EEES8_NS7_ILi64EEEEEENS_10bfloat16_tEfNS_4arch4Sm80ELb0ELb1ELb1ELb0ELb0ELb0ELb0ELb0ELi2ELi4ELi4ELi4ELb0EEENS1_24CollectiveEpilogueBwdGQAISA_fSD_Li256ELb0ELb0EEENS1_19SingleTileSchedulerILb0ELb0ELb0ELi128EEEEEEEEEvNT_6ParamsE)
        /*0188*/ 	.word	0x00000004


	//----- nvinfo : EIATTR_FRAME_SIZE
	.align		4
.L_76:
        /*018c*/ 	.byte	0x04, 0x11
        /*018e*/ 	.short	(.L_78 - .L_77)
	.align		4
.L_77:
        /*0190*/ 	.word	index@(_ZN7cutlass13device_kernelIN5flash19enable_sm80_to_sm89INS1_16FlashAttnBwdSm80INS1_25CollectiveMainloopBwdSm80ILi2ELi2EN4cute5tupleIJNS5_1CILi128EEES8_NS7_ILi64EEEEEENS_10bfloat16_tEfNS_4arch4Sm80ELb0ELb1ELb1ELb0ELb0ELb0ELb0ELb0ELi2ELi4ELi4ELi4ELb0EEENS1_24CollectiveEpilogueBwdGQAISA_fSD_Li256ELb0ELb0EEENS1_19SingleTileSchedulerILb0ELb0ELb0ELi128EEEEEEEEEvNT_6ParamsE)
        /*0194*/ 	.word	0x00000000


	//----- nvinfo : EIATTR_REGCOUNT
	.align		4
.L_78:
        /*0198*/ 	.byte	0x04, 0x2f
        /*019a*/ 	.short	(.L_80 - .L_79)
	.align		4
.L_79:
        /*019c*/ 	.word	index@(_ZN7cutlass13device_kernelIN5flash19enable_sm80_to_sm89INS1_16FlashAttnBwdSm80INS1_25CollectiveMainloopBwdSm80ILi2ELi2EN4cute5tupleIJNS5_1CILi128EEES8_NS7_ILi64EEEEEENS_10bfloat16_tEfNS_4arch4Sm80ELb0ELb1ELb1ELb0ELb1ELb0ELb0ELb0ELi2ELi4ELi4ELi4ELb0EEENS1_21CollectiveEpilogueBwdISA_SB_SD_Li256ELb0ELb0ELi2EEENS1_19SingleTileSchedulerILb0ELb0ELb0ELi128EEEEEEEEEvNT_6ParamsE)
        /*01a0*/ 	.word	0x00000004


	//----- nvinfo : EIATTR_FRAME_SIZE
	.align		4
.L_80:
        /*01a4*/ 	.byte	0x04, 0x11
        /*01a6*/ 	.short	(.L_82 - .L_81)
	.align		4
.L_81:
        /*01a8*/ 	.word	index@(_ZN7cutlass13device_kernelIN5flash19enable_sm80_to_sm89INS1_16FlashAttnBwdSm80INS1_25CollectiveMainloopBwdSm80ILi2ELi2EN4cute5tupleIJNS5_1CILi128EEES8_NS7_ILi64EEEEEENS_10bfloat16_tEfNS_4arch4Sm80ELb0ELb1ELb1ELb0ELb1ELb0ELb0ELb0ELi2ELi4ELi4ELi4ELb0EEENS1_21CollectiveEpilogueBwdISA_SB_SD_Li256ELb0ELb0ELi2EEENS1_19SingleTileSchedulerILb0ELb0ELb0ELi128EEEEEEEEEvNT_6ParamsE)
        /*01ac*/ 	.word	0x00000000


	//----- nvinfo : EIATTR_REGCOUNT
	.align		4
.L_82:
        /*01b0*/ 	.byte	0x04, 0x2f
        /*01b2*/ 	.short	(.L_84 - .L_83)
	.align		4
.L_83:
        /*01b4*/ 	.word	index@(_ZN7cutlass13device_kernelIN5flash19enable_sm80_to_sm89INS1_16FlashAttnBwdSm80INS1_25CollectiveMainloopBwdSm80ILi2ELi2EN4cute5tupleIJNS5_1CILi128EEES8_NS7_ILi64EEEEEENS_10bfloat16_tEfNS_4arch4Sm80ELb0ELb1ELb1ELb0ELb0ELb0ELb0ELb0ELi2ELi4ELi4ELi4ELb0EEENS1_21CollectiveEpilogueBwdISA_SB_SD_Li256ELb0ELb0ELi2EEENS1_19SingleTileSchedulerILb0ELb0ELb0ELi128EEEEEEEEEvNT_6ParamsE)
        /*01b8*/ 	.word	0x00000004


	//----- nvinfo : EIATTR_FRAME_SIZE
	.align		4
.L_84:
        /*01bc*/ 	.byte	0x04, 0x11
        /*01be*/ 	.short	(.L_86 - .L_85)
	.align		4
.L_85:
        /*01c0*/ 	.word	index@(_ZN7cutlass13device_kernelIN5flash19enable_sm80_to_sm89INS1_16FlashAttnBwdSm80INS1_25CollectiveMainloopBwdSm80ILi2ELi2EN4cute5tupleIJNS5_1CILi128EEES8_NS7_ILi64EEEEEENS_10bfloat16_tEfNS_4arch4Sm80ELb0ELb1ELb1ELb0ELb0ELb0ELb0ELb0ELi2ELi4ELi4ELi4ELb0EEENS1_21CollectiveEpilogueBwdISA_SB_SD_Li256ELb0ELb0ELi2EEENS1_19SingleTileSchedulerILb0ELb0ELb0ELi128EEEEEEEEEvNT_6ParamsE)
        /*01c4*/ 	.word	0x00000000


	//----- nvinfo : EIATTR_REGCOUNT
	.align		4
.L_86:
        /*01c8*/ 	.byte	0x04, 0x2f
        /*01ca*/ 	.short	(.L_88 - .L_87)
	.align		4
.L_87:
        /*01cc*/ 	.word	index@(_ZN7cutlass13device_kernelIN5flash19enable_sm80_to_sm89INS1_16FlashAttnBwdSm80INS1_25CollectiveMainloopBwdSm80ILi2ELi2EN4cute5tupleIJNS5_1CILi128EEES8_NS7_ILi64EEEEEENS_10bfloat16_tEfNS_4arch4Sm80ELb0ELb0ELb1ELb1ELb1ELb0ELb0ELb0ELi2ELi4ELi4ELi4ELb0EEENS1_24CollectiveEpilogueBwdGQAISA_fSD_Li256ELb1ELb1EEENS1_19SingleTileSchedulerILb1ELb0ELb0ELi128EEEEEEEEEvNT_6ParamsE)
        /*01d0*/ 	.word	0x00000004


	//----- nvinfo : EIATTR_FRAME_SIZE
	.align		4
.L_88:
        /*01d4*/ 	.byte	0x04, 0x11
        /*01d6*/ 	.short	(.L_90 - .L_89)
	.align		4
.L_89:
        /*01d8*/ 	.word	index@(_ZN7cutlass13device_kernelIN5flash19enable_sm80_to_sm89INS1_16FlashAttnBwdSm80INS1_25CollectiveMainloopBwdSm80ILi2ELi2EN4cute5tupleIJNS5_1CILi128EEES8_NS7_ILi64EEEEEENS_10bfloat16_tEfNS_4arch4Sm80ELb0ELb0ELb1ELb1ELb1ELb0ELb0ELb0ELi2ELi4ELi4ELi4ELb0EEENS1_24CollectiveEpilogueBwdGQAISA_fSD_Li256ELb1ELb1EEENS1_19SingleTileSchedulerILb1ELb0ELb0ELi128EEEEEEEEEvNT_6ParamsE)
        /*01dc*/ 	.word	0x00000000


	//----- nvinfo : EIATTR_REGCOUNT
	.align		4
.L_90:
        /*01e0*/ 	.byte	0x04, 0x2f
        /*01e2*/ 	.short	(.L_92 - .L_91)
	.align		4
.L_91:
        /*01e4*/ 	.word	index@(_ZN7cutlass13device_kernelIN5flash19enable_sm80_to_sm89INS1_16FlashAttnBwdSm80INS1_25CollectiveMainloopBwdSm80ILi2ELi2EN4cute5tupleIJNS5_1CILi128EEES8_NS7_ILi64EEEEEENS_10bfloat16_tEfNS_4arch4Sm80ELb0ELb0ELb1ELb1ELb0ELb0ELb0ELb0ELi2ELi4ELi4ELi4ELb0EEENS1_24CollectiveEpilogueBwdGQAISA_fSD_Li256ELb1ELb0EEENS1_19SingleTileSchedulerILb1ELb0ELb0ELi128EEEEEEEEEvNT_6ParamsE)
        /*01e8*/ 	.word	0x00000004


	//----- nvinfo : EIATTR_FRAME_SIZE
	.align		4
.L_92:
        /*01ec*/ 	.byte	0x04, 0x11
        /*01ee*/ 	.short	(.L_94 - .L_93)
	.align		4
.L_93:
        /*01f0*/ 	.word	index@(_ZN7cutlass13device_kernelIN5flash19enable_sm80_to_sm89INS1_16FlashAttnBwdSm80INS1_25CollectiveMainloopBwdSm80ILi2ELi2EN4cute5tupleIJNS5_1CILi128EEES8_NS7_ILi64EEEEEENS_10bfloat16_tEfNS_4arch4Sm80ELb0ELb0ELb1ELb1ELb0ELb0ELb0ELb0ELi2ELi4ELi4ELi4ELb0EEENS1_24CollectiveEpilogueBwdGQAISA_fSD_Li256ELb1ELb0EEENS1_19SingleTileSchedulerILb1ELb0ELb0ELi128EEEEEEEEEvNT_6ParamsE)
        /*01f4*/ 	.word	0x00000000


	//----- nvinfo : EIATTR_REGCOUNT
	.align		4
.L_94:
        /*01f8*/ 	.byte	0x04, 0x2f
        /*01fa*/ 	.short	(.L_96 - .L_95)
	.align		4
.L_95:
        /*01fc*/ 	.word	index@(_ZN7cutlass13device_kernelIN5flash19enable_sm80_to_sm89INS1_16FlashAttnBwdSm80INS1_25CollectiveMainloopBwdSm80ILi2ELi2EN4cute5tupleIJNS5_1CILi128EEES8_NS7_ILi64EEEEEENS_10bfloat16_tEfNS_4arch4Sm80ELb0ELb0ELb1ELb1ELb1ELb0ELb0ELb0ELi2ELi4ELi4ELi4ELb0EEENS1_21CollectiveEpilogueBwdISA_SB_SD_Li256ELb1ELb0ELi2EEENS1_19SingleTileSchedulerILb1ELb0ELb0ELi128EEEEEEEEEvNT_6ParamsE)
        /*0200*/ 	.word	0x00000004


	//----- nvinfo : EIATTR_FRAME_SIZE
	.align		4
.L_96:
        /*0204*/ 	.byte	0x04, 0x11
        /*0206*/ 	.short	(.L_98 - .L_97)
	.align		4
.L_97:
        /*0208*/ 	.word	index@(_ZN7cutlass13device_kernelIN5flash19enable_sm80_to_sm89INS1_16FlashAttnBwdSm80INS1_25CollectiveMainloopBwdSm80ILi2ELi2EN4cute5tupleIJNS5_1CILi128EEES8_NS7_ILi64EEEEEENS_10bfloat16_tEfNS_4arch4Sm80ELb0ELb0ELb1ELb1ELb1ELb0ELb0ELb0ELi2ELi4ELi4ELi4ELb0EEENS1_21CollectiveEpilogueBwdISA_SB_SD_Li256ELb1ELb0ELi2EEENS1_19SingleTileSchedulerILb1ELb0ELb0ELi128EEEEEEEEEvNT_6ParamsE)
        /*020c*/ 	.word	0x00000000


	//----- nvinfo : EIATTR_REGCOUNT
	.align		4
.L_98:
        /*0210*/ 	.byte	0x04, 0x2f
        /*0212*/ 	.short	(.L_100 - .L_99)
	.align		4
.L_99:
        /*0214*/ 	.word	index@(_ZN7cutlass13device_kernelIN5flash19enable_sm80_to_sm89INS1_16FlashAttnBwdSm80INS1_25CollectiveMainloopBwdSm80ILi2ELi2EN4cute5tupleIJNS5_1CILi128EEES8_NS7_ILi64EEEEEENS_10bfloat16_tEfNS_4arch4Sm80ELb0ELb0ELb1ELb1ELb0ELb0ELb0ELb0ELi2ELi4ELi4ELi4ELb0EEENS1_21CollectiveEpilogueBwdISA_SB_SD_Li256ELb1ELb0ELi2EEENS1_19SingleTileSchedulerILb1ELb0ELb0ELi128EEEEEEEEEvNT_6ParamsE)
        /*0218*/ 	.word	0x00000004


	//----- nvinfo : EIATTR_FRAME_SIZE
	.align		4
.L_100:
        /*021c*/ 	.byte	0x04, 0x11
        /*021e*/ 	.short	(.L_102 - .L_101)
	.align		4
.L_101:
        /*0220*/ 	.word	index@(_ZN7cutlass13device_kernelIN5flash19enable_sm80_to_sm89INS1_16FlashAttnBwdSm80INS1_25CollectiveMainloopBwdSm80ILi2ELi2EN4cute5tupleIJNS5_1CILi128EEES8_NS7_ILi64EEEEEENS_10bfloat16_tEfNS_4arch4Sm80ELb0ELb0ELb1ELb1ELb0ELb0ELb0ELb0ELi2ELi4ELi4ELi4ELb0EEENS1_21CollectiveEpilogueBwdISA_SB_SD_Li256ELb1ELb0ELi2EEENS1_19SingleTileSchedulerILb1ELb0ELb0ELi128EEEEEEEEEvNT_6ParamsE)
        /*0224*/ 	.word	0x00000000


	//----- nvinfo : EIATTR_REGCOUNT
	.align		4
.L_102:
        /*0228*/ 	.byte	0x04, 0x2f
        /*022a*/ 	.short	(.L_104 - .L_103)
	.align		4
.L_103:
        /*022c*/ 	.word	index@(_ZN7cutlass13device_kernelIN5flash19enable_sm80_to_sm89INS1_16FlashAttnBwdSm80INS1_25CollectiveMainloopBwdSm80ILi2ELi2EN4cute5tupleIJNS5_1CILi128EEES8_NS7_ILi64EEEEEENS_10bfloat16_tEfNS_4arch4Sm80ELb0ELb0ELb1ELb0ELb1ELb0ELb0ELb0ELi2ELi4ELi4ELi4ELb0EEENS1_24CollectiveEpilogueBwdGQAISA_fSD_Li256ELb0ELb1EEENS1_19SingleTileSchedulerILb0ELb0ELb0ELi128EEEEEEEEEvNT_6ParamsE)
        /*0230*/ 	.word	0x00000004


	//----- nvinfo : EIATTR_FRAME_SIZE
	.align		4
.L_104:
        /*0234*/ 	.byte	0x04, 0x11
        /*0236*/ 	.short	(.L_106 - .L_105)
	.align		4
.L_105:
        /*0238*/ 	.word	index@(_ZN7cutlass13device_kernelIN5flash19enable_sm80_to_sm89INS1_16FlashAttnBwdSm80INS1_25CollectiveMainloopBwdSm80ILi2ELi2EN4cute5tupleIJNS5_1CILi128EEES8_NS7_ILi64EEEEEENS_10bfloat16_tEfNS_4arch4Sm80ELb0ELb0ELb1ELb0ELb1ELb0ELb0ELb0ELi2ELi4ELi4ELi4ELb0EEENS1_24CollectiveEpilogueBwdGQAISA_fSD_Li256ELb0ELb1EEENS1_19SingleTileSchedulerILb0ELb0ELb0ELi128EEEEEEEEEvNT_6ParamsE)
        /*023c*/ 	.word	0x00000000


	//----- nvinfo : EIATTR_REGCOUNT
	.align		4
.L_106:
        /*0240*/ 	.byte	0x04, 0x2f
        /*0242*/ 	.short	(.L_108 - .L_107)
	.align		4
.L_107:
        /*0244*/ 	.word	index@(_ZN7cutlass13device_kernelIN5flash19enable_sm80_to_sm89INS1_16FlashAttnBwdSm80INS1_25CollectiveMainloopBwdSm80ILi2ELi2EN4cute5tupleIJNS5_1CILi128EEES8_NS7_ILi64EEEEEENS_10bfloat16_tEfNS_4arch4Sm80ELb0ELb0ELb1ELb0ELb0ELb0ELb0ELb0ELi2ELi4ELi4ELi4ELb0EEENS1_24CollectiveEpilogueBwdGQAISA_fSD_Li256ELb0ELb0EEENS1_19SingleTileSchedulerILb0ELb0ELb0ELi128EEEEEEEEEvNT_6ParamsE)
        /*0248*/ 	.word	0x00000004


	//----- nvinfo : EIATTR_FRAME_SIZE
	.align		4
.L_108:
        /*024c*/ 	.byte	0x04, 0x11
        /*024e*/ 	.short	(.L_110 - .L_109)
	.align		4
.L_109:
        /*0250*/ 	.word	index@(_ZN7cutlass13device_kernelIN5flash19enable_sm80_to_sm89INS1_16FlashAttnBwdSm80INS1_25CollectiveMainloopBwdSm80ILi2ELi2EN4cute5tupleIJNS5_1CILi128EEES8_NS7_ILi64EEEEEENS_10bfloat16_tEfNS_4arch4Sm80ELb0ELb0ELb1ELb0ELb0ELb0ELb0ELb0ELi2ELi4ELi4ELi4ELb0EEENS1_24CollectiveEpilogueBwdGQAISA_fSD_Li256ELb0ELb0EEENS1_19SingleTileSchedulerILb0ELb0ELb0ELi128EEEEEEEEEvNT_6ParamsE)
        /*0254*/ 	.word	0x00000000


	//----- nvinfo : EIATTR_REGCOUNT
	.align		4
.L_110:
        /*0258*/ 	.byte	0x04, 0x2f
        /*025a*/ 	.short	(.L_112 - .L_111)
	.align		4
.L_111:
        /*025c*/ 	.word	index@(_ZN7cutlass13device_kernelIN5flash19enable_sm80_to_sm89INS1_16FlashAttnBwdSm80INS1_25CollectiveMainloopBwdSm80ILi2ELi2EN4cute5tupleIJNS5_1CILi128EEES8_NS7_ILi64EEEEEENS_10bfloat16_tEfNS_4arch4Sm80ELb0ELb0ELb1ELb0ELb1ELb0ELb0ELb0ELi2ELi4ELi4ELi4ELb0EEENS1_21CollectiveEpilogueBwdISA_SB_SD_Li256ELb0ELb0ELi2EEENS1_19SingleTileSchedulerILb0ELb0ELb0ELi128EEEEEEEEEvNT_6ParamsE)
        /*0260*/ 	.word	0x00000004


	//----- nvinfo : EIATTR_FRAME_SIZE
	.align		4
.L_112:
        /*0264*/ 	.byte	0x04, 0x11
        /*0266*/ 	.short	(.L_114 - .L_113)
	.align		4
.L_113:
        /*0268*/ 	.word	index@(_ZN7cutlass13device_kernelIN5flash19enable_sm80_to_sm89INS1_16FlashAttnBwdSm80INS1_25CollectiveMainloopBwdSm80ILi2ELi2EN4cute5tupleIJNS5_1CILi128EEES8_NS7_ILi64EEEEEENS_10bfloat16_tEfNS_4arch4Sm80ELb0ELb0ELb1ELb0ELb1ELb0ELb0ELb0ELi2ELi4ELi4ELi4ELb0EEENS1_21CollectiveEpilogueBwdISA_SB_SD_Li256ELb0ELb0ELi2EEENS1_19SingleTileSchedulerILb0ELb0ELb0ELi128EEEEEEEEEvNT_6ParamsE)
        /*026c*/ 	.word	0x00000000


	//----- nvinfo : EIATTR_REGCOUNT
	.align		4
.L_114:
        /*0270*/ 	.byte	0x04, 0x2f
        /*0272*/ 	.short	(.L_116 - .L_115)
	.align		4
.L_115:
        /*0274*/ 	.word	index@(_ZN7cutlass13device_kernelIN5flash19enable_sm80_to_sm89INS1_16FlashAttnBwdSm80INS1_25CollectiveMainloopBwdSm80ILi2ELi2EN4cute5tupleIJNS5_1CILi128EEES8_NS7_ILi64EEEEEENS_10bfloat16_tEfNS_4arch4Sm80ELb0ELb0ELb1ELb0ELb0ELb0ELb0ELb0ELi2ELi4ELi4ELi4ELb0EEENS1_21CollectiveEpilogueBwdISA_SB_SD_Li256ELb0ELb0ELi2EEENS1_19SingleTileSchedulerILb0ELb0ELb0ELi128EEEEEEEEEvNT_6ParamsE)
        /*0278*/ 	.word	0x00000004


	//----- nvinfo : EIATTR_FRAME_SIZE
	.align		4
.L_116:
        /*027c*/ 	.byte	0x04, 0x11
        /*027e*/ 	.short	(.L_118 - .L_117)
	.align		4
.L_117:
        /*0280*/ 	.word	index@(_ZN7cutlass13device_kernelIN5flash19enable_sm80_to_sm89INS1_16FlashAttnBwdSm80INS1_25CollectiveMainloopBwdSm80ILi2ELi2EN4cute5tupleIJNS5_1CILi128EEES8_NS7_ILi64EEEEEENS_10bfloat16_tEfNS_4arch4Sm80ELb0ELb0ELb1ELb0ELb0ELb0ELb0ELb0ELi2ELi4ELi4ELi4ELb0EEENS1_21CollectiveEpilogueBwdISA_SB_SD_Li256ELb0ELb0ELi2EEENS1_19SingleTileSchedulerILb0ELb0ELb0ELi128EEEEEEEEEvNT_6ParamsE)
        /*0284*/ 	.word	0x00000000


	//----- nvinfo : EIATTR_REGCOUNT
	.align		4
.L_118:
        /*0288*/ 	.byte	0x04, 0x2f
        /*028a*/ 	.short	(.L_120 - .L_119)
	.align		4
.L_119:
        /*028c*/ 	.word	index@(_ZN7cutlass13device_kernelIN5flash22FlashAttnBwdPreprocessIN4cute5tupleIJNS3_1CILi64EEES6_EEENS_10bfloat16_tEfNS_4arch4Sm80ELb1ELb1EEEEEvNT_6ParamsE)
        /*0290*/ 	.word	0x0000002a


	//----- nvinfo : EIATTR_FRAME_SIZE
	.align		4
.L_120:
        /*0294*/ 	.byte	0x04, 0x11
        /*0296*/ 	.short	(.L_122 - .L_121)
	.align		4
.L_121:
        /*0298*/ 	.word	index@(_ZN7cutlass13device_kernelIN5flash22FlashAttnBwdPreprocessIN4cute5tupleIJNS3_1CILi64EEES6_EEENS_10bfloat16_tEfNS_4arch4Sm80ELb1ELb1EEEEEvNT_6ParamsE)
        /*029c*/ 	.word	0x00000000


	//----- nvinfo : EIATTR_REGCOUNT
	.align		4
.L_122:
        /*02a0*/ 	.byte	0x04, 0x2f
        /*02a2*/ 	.short	(.L_124 - .L_123)
	.align		4
.L_123:
        /*02a4*/ 	.word	index@(_ZN7cutlass13device_kernelIN5flash19enable_sm80_to_sm89INS1_16FlashAttnBwdSm80INS1_25CollectiveMainloopBwdSm80ILi2ELi2EN4cute5tupleIJNS5_1CILi64EEENS7_ILi128EEES8_EEENS_10bfloat16_tEfNS_4arch4Sm80ELb1ELb0ELb1ELb1ELb1ELb0ELb0ELb0ELi2ELi2ELi4ELi2ELb1EEENS1_24CollectiveEpilogueBwdGQAISA_fSD_Li256ELb1ELb1EEENS1_25SingleTileBwdLPTSchedulerILb1ELi128ELb1EEEEEEEEEvNT_6ParamsE)
        /*02a8*/ 	.word	0x00000004


	//----- nvinfo : EIATTR_FRAME_SIZE
	.align		4
.L_124:
        /*02ac*/ 	.byte	0x04, 0x11
        /*02ae*/ 	.short	(.L_126 - .L_125)
	.align		4
.L_125:
        /*02b0*/ 	.word	index@(_ZN7cutlass13device_kernelIN5flash19enable_sm80_to_sm89INS1_16FlashAttnBwdSm80INS1_25CollectiveMainloopBwdSm80ILi2ELi2EN4cute5tupleIJNS5_1CILi64EEENS7_ILi128EEES8_EEENS_10bfloat16_tEfNS_4arch4Sm80ELb1ELb0ELb1ELb1ELb1ELb0ELb0ELb0ELi2ELi2ELi4ELi2ELb1EEENS1_24CollectiveEpilogueBwdGQAISA_fSD_Li256ELb1ELb1EEENS1_25SingleTileBwdLPTSchedulerILb1ELi128ELb1EEEEEEEEEvNT_6ParamsE)
        /*02b4*/ 	.word	0x00000000


	//----- nvinfo : EIATTR_REGCOUNT
	.align		4
.L_126:
        /*02b8*/ 	.byte	0x04, 0x2f
        /*02ba*/ 	.short	(.L_128 - .L_127)
	.align		4
.L_127:
        /*02bc*/ 	.word	index@(_ZN7cutlass13device_kernelIN5flash32FlashAttnBwdPostprocessConvertdQIN4cute5tupleIJNS3_1CILi64EEES6_EEENS_10bfloat16_tEfNS_4arch4Sm80ELi256ENS3_8TiledMMAINS3_8MMA_AtomIJNS3_30SM80_16x8x16_F32BF16BF16F32_TNEEEENS3_6LayoutINS4_IJNS5_ILi2EEENS5_ILi4EEENS5_ILi1EEEEEENS4_IJSI_SG_NS5_ILi0EEEEEEEENS4_IJNS5_ILi32EEES6_NS5_ILi16EEEEEEEELb0EEEEEvNT_6ParamsE)
        /*02c0*/ 	.word	0x00000028


	//----- nvinfo : EIATTR_FRAME_SIZE
	.align		4
.L_128:
        /*02c4*/ 	.byte	0x04, 0x11
        /*02c6*/ 	.short	(.L_130 - .L_129)
	.align		4
.L_129:
        /*02c8*/ 	.word	index@(_ZN7cutlass13device_kernelIN5flash32FlashAttnBwdPostprocessConvertdQIN4cute5tupleIJNS3_1CILi64EEES6_EEENS_10bfloat16_tEfNS_4arch4Sm80ELi256ENS3_8TiledMMAINS3_8MMA_AtomIJNS3_30SM80_16x8x16_F32BF16BF16F32_TNEEEENS3_6LayoutINS4_IJNS5_ILi2EEENS5_ILi4EEENS5_ILi1EEEEEENS4_IJSI_SG_NS5_ILi0EEEEEEEENS4_IJNS5_ILi32EEES6_NS5_ILi16EEEEEEEELb0EEEEEvNT_6ParamsE)
        /*02cc*/ 	.word	0x00000000


	//----- nvinfo : EIATTR_REGCOUNT
	.align		4
.L_130:
        /*02d0*/ 	.byte	0x04, 0x2f
        /*02d2*/ 	.short	(.L_132 - .L_131)
	.align		4
.L_131:
        /*02d4*/ 	.word	index@(_ZN7cutlass13device_kernelIN5flash19enable_sm80_to_sm89INS1_16FlashAttnBwdSm80INS1_25CollectiveMainloopBwdSm80ILi2ELi2EN4cute5tupleIJNS5_1CILi64EEENS7_ILi128EEES8_EEENS_10bfloat16_tEfNS_4arch4Sm80ELb1ELb0ELb1ELb1ELb0ELb0ELb0ELb0ELi2ELi2ELi4ELi2ELb1EEENS1_24CollectiveEpilogueBwdGQAISA_fSD_Li256ELb1ELb0EEENS1_25SingleTileBwdLPTSchedulerILb1ELi128ELb0EEEEEEEEEvNT_6ParamsE)
        /*02d8*/ 	.word	0x00000004


	//----- nvinfo : EIATTR_FRAME_SIZE
	.align		4
.L_132:
        /*02dc*/ 	.byte	0x04, 0x11
        /*02de*/ 	.short	(.L_134 - .L_133)
	.align		4
.L_133:
        /*02e0*/ 	.word	index@(_ZN7cutlass13device_kernelIN5flash19enable_sm80_to_sm89INS1_16FlashAttnBwdSm80INS1_25CollectiveMainloopBwdSm80ILi2ELi2EN4cute5tupleIJNS5_1CILi64EEENS7_ILi128EEES8_EEENS_10bfloat16_tEfNS_4arch4Sm80ELb1ELb0ELb1ELb1ELb0ELb0ELb0ELb0ELi2ELi2ELi4ELi2ELb1EEENS1_24CollectiveEpilogueBwdGQAISA_fSD_Li256ELb1ELb0EEENS1_25SingleTileBwdLPTSchedulerILb1ELi128ELb0EEEEEEEEEvNT_6ParamsE)
        /*02e4*/ 	.word	0x00000000


	//----- nvinfo : EIATTR_REGCOUNT
	.align		4
.L_134:
        /*02e8*/ 	.byte	0x04, 0x2f
        /*02ea*/ 	.short	(.L_136 - .L_135)
	.align		4
.L_135:
        /*02ec*/ 	.word	index@(_ZN7cutlass13device_kernelIN5flash19enable_sm80_to_sm89INS1_16FlashAttnBwdSm80INS1_25CollectiveMainloopBwdSm80ILi2ELi2EN4cute5tupleIJNS5_1CILi64EEENS7_ILi128EEES8_EEENS_10bfloat16_tEfNS_4arch4Sm80ELb1ELb0ELb1ELb1ELb1ELb0ELb0ELb0ELi2ELi2ELi4ELi2ELb1EEENS1_21CollectiveEpilogueBwdISA_SB_SD_Li256ELb1ELb0ELi2EEENS1_25SingleTileBwdLPTSchedulerILb1ELi128ELb1EEEEEEEEEvNT_6ParamsE)
        /*02f0*/ 	.word	0x00000004


	//----- nvinfo : EIATTR_FRAME_SIZE
	.align		4
.L_136:
        /*02f4*/ 	.byte	0x04, 0x11
        /*02f6*/ 	.short	(.L_138 - .L_137)
	.align		4
.L_137:
        /*02f8*/ 	.word	index@(_ZN7cutlass13device_kernelIN5flash19enable_sm80_to_sm89INS1_16FlashAttnBwdSm80INS1_25CollectiveMainloopBwdSm80ILi2ELi2EN4cute5tupleIJNS5_1CILi64EEENS7_ILi128EEES8_EEENS_10bfloat16_tEfNS_4arch4Sm80ELb1ELb0ELb1ELb1ELb1ELb0ELb0ELb0ELi2ELi2ELi4ELi2ELb1EEENS1_21CollectiveEpilogueBwdISA_SB_SD_Li256ELb1ELb0ELi2EEENS1_25SingleTileBwdLPTSchedulerILb1ELi128ELb1EEEEEEEEEvNT_6ParamsE)
        /*02fc*/ 	.word	0x00000000


	//----- nvinfo : EIATTR_REGCOUNT
	.align		4
.L_138:
        /*0300*/ 	.byte	0x04, 0x2f
        /*0302*/ 	.short	(.L_140 - .L_139)
	.align		4
.L_139:
        /*0304*/ 	.word	index@(_ZN7cutlass13device_kernelIN5flash19enable_sm80_to_sm89INS1_16FlashAttnBwdSm80INS1_25CollectiveMainloopBwdSm80ILi2ELi2EN4cute5tupleIJNS5_1CILi64EEENS7_ILi128EEES8_EEENS_10bfloat16_tEfNS_4arch4Sm80ELb1ELb0ELb1ELb1ELb0ELb0ELb0ELb0ELi2ELi2ELi4ELi2ELb1EEENS1_21CollectiveEpilogueBwdISA_SB_SD_Li256ELb1ELb0ELi2EEENS1_25SingleTileBwdLPTSchedulerILb1ELi128ELb0EEEEEEEEEvNT_6ParamsE)
        /*0308*/ 	.word	0x00000004


	//----- nvinfo : EIATTR_FRAME_SIZE
	.align		4
.L_140:
        /*030c*/ 	.byte	0x04, 0x11
        /*030e*/ 	.short	(.L_142 - .L_141)
	.align		4
.L_141:
        /*0310*/ 	.word	index@(_ZN7cutlass13device_kernelIN5flash19enable_sm80_to_sm89INS1_16FlashAttnBwdSm80INS1_25CollectiveMainloopBwdSm80ILi2ELi2EN4cute5tupleIJNS5_1CILi64EEENS7_ILi128EEES8_EEENS_10bfloat16_tEfNS_4arch4Sm80ELb1ELb0ELb1ELb1ELb0ELb0ELb0ELb0ELi2ELi2ELi4ELi2ELb1EEENS1_21CollectiveEpilogueBwdISA_SB_SD_Li256ELb1ELb0ELi2EEENS1_25SingleTileBwdLPTSchedulerILb1ELi128ELb0EEEEEEEEEvNT_6ParamsE)
        /*0314*/ 	.word	0x00000000


	//----- nvinfo : EIATTR_REGCOUNT
	.align		4
.L_142:
        /*0318*/ 	.byte	0x04, 0x2f
        /*031a*/ 	.short	(.L_144 - .L_143)
	.align		4
.L_143:
        /*031c*/ 	.word	index@(_ZN7cutlass13device_kernelIN5flash22FlashAttnBwdPreprocessIN4cute5tupleIJNS3_1CILi64EEES6_EEENS_10bfloat16_tEfNS_4arch4Sm80ELb1ELb0EEEEEvNT_6ParamsE)
        /*0320*/ 	.word	0x00000027


	//----- nvinfo : EIATTR_FRAME_SIZE
	.align		4
.L_144:
        /*0324*/ 	.byte	0x04, 0x11
        /*0326*/ 	.short	(.L_146 - .L_145)
	.align		4
.L_145:
        /*0328*/ 	.word	index@(_ZN7cutlass13device_kernelIN5flash22FlashAttnBwdPreprocessIN4cute5tupleIJNS3_1CILi64EEES6_EEENS_10bfloat16_tEfNS_4arch4Sm80ELb1ELb0EEEEEvNT_6ParamsE)
        /*032c*/ 	.word	0x00000000


	//----- nvinfo : EIATTR_REGCOUNT
	.align		4
.L_146:
        /*0330*/ 	.byte	0x04, 0x2f
        /*0332*/ 	.short	(.L_148 - .L_147)
	.align		4
.L_147:
        /*0334*/ 	.word	index@(_ZN7cutlass13device_kernelIN5flash19enable_sm80_to_sm89INS1_16FlashAttnBwdSm80INS1_25CollectiveMainloopBwdSm80ILi2ELi2EN4cute5tupleIJNS5_1CILi64EEENS7_ILi128EEES8_EEENS_10bfloat16_tEfNS_4arch4Sm80ELb1ELb0ELb1ELb0ELb1ELb0ELb0ELb0ELi2ELi2ELi4ELi2ELb1EEENS1_24CollectiveEpilogueBwdGQAISA_fSD_Li256ELb0ELb1EEENS1_25SingleTileBwdLPTSchedulerILb0ELi128ELb1EEEEEEEEEvNT_6ParamsE)
        /*0338*/ 	.word	0x00000004


	//----- nvinfo : EIATTR_FRAME_SIZE
	.align		4
.L_148:
        /*033c*/ 	.byte	0x04, 0x11
        /*033e*/ 	.short	(.L_150 - .L_149)
	.align		4
.L_149:
        /*0340*/ 	.word	index@(_ZN7cutlass13device_kernelIN5flash19enable_sm80_to_sm89INS1_16FlashAttnBwdSm80INS1_25CollectiveMainloopBwdSm80ILi2ELi2EN4cute5tupleIJNS5_1CILi64EEENS7_ILi128EEES8_EEENS_10bfloat16_tEfNS_4arch4Sm80ELb1ELb0ELb1ELb0ELb1ELb0ELb0ELb0ELi2ELi2ELi4ELi2ELb1EEENS1_24CollectiveEpilogueBwdGQAISA_fSD_Li256ELb0ELb1EEENS1_25SingleTileBwdLPTSchedulerILb0ELi128ELb1EEEEEEEEEvNT_6ParamsE)
        /*0344*/ 	.word	0x00000000


	//----- nvinfo : EIATTR_REGCOUNT
	.align		4
.L_150:
        /*0348*/ 	.byte	0x04, 0x2f
        /*034a*/ 	.short	(.L_152 - .L_151)
	.align		4
.L_151:
        /*034c*/ 	.word	index@(_ZN7cutlass13device_kernelIN5flash19enable_sm80_to_sm89INS1_16FlashAttnBwdSm80INS1_25CollectiveMainloopBwdSm80ILi2ELi2EN4cute5tupleIJNS5_1CILi64EEENS7_ILi128EEES8_EEENS_10bfloat16_tEfNS_4arch4Sm80ELb1ELb0ELb1ELb0ELb0ELb0ELb0ELb0ELi2ELi2ELi4ELi2ELb1EEENS1_24CollectiveEpilogueBwdGQAISA_fSD_Li256ELb0ELb0EEENS1_25SingleTileBwdLPTSchedulerILb0ELi128ELb0EEEEEEEEEvNT_6ParamsE)
        /*0350*/ 	.word	0x00000004


	//----- nvinfo : EIATTR_FRAME_SIZE
	.align		4
.L_152:
        /*0354*/ 	.byte	0x04, 0x11
        /*0356*/ 	.short	(.L_154 - .L_153)
	.align		4
.L_153:
        /*0358*/ 	.word	index@(_ZN7cutlass13device_kernelIN5flash19enable_sm80_to_sm89INS1_16FlashAttnBwdSm80INS1_25CollectiveMainloopBwdSm80ILi2ELi2EN4cute5tupleIJNS5_1CILi64EEENS7_ILi128EEES8_EEENS_10bfloat16_tEfNS_4arch4Sm80ELb1ELb0ELb1ELb0ELb0ELb0ELb0ELb0ELi2ELi2ELi4ELi2ELb1EEENS1_24CollectiveEpilogueBwdGQAISA_fSD_Li256ELb0ELb0EEENS1_25SingleTileBwdLPTSchedulerILb0ELi128ELb0EEEEEEEEEvNT_6ParamsE)
        /*035c*/ 	.word	0x00000000


	//----- nvinfo : EIATTR_REGCOUNT
	.align		4
.L_154:
        /*0360*/ 	.byte	0x04, 0x2f
        /*0362*/ 	.short	(.L_156 - .L_155)
	.align		4
.L_155:
        /*0364*/ 	.word	index@(_ZN7cutlass13device_kernelIN5flash19enable_sm80_to_sm89INS1_16FlashAttnBwdSm80INS1_25CollectiveMainloopBwdSm80ILi2ELi2EN4cute5tupleIJNS5_1CILi64EEENS7_ILi128EEES8_EEENS_10bfloat16_tEfNS_4arch4Sm80ELb1ELb0ELb1ELb0ELb1ELb0ELb0ELb0ELi2ELi2ELi4ELi2ELb1EEENS1_21CollectiveEpilogueBwdISA_SB_SD_Li256ELb0ELb0ELi2EEENS1_25SingleTileBwdLPTSchedulerILb0ELi128ELb1EEEEEEEEEvNT_6ParamsE)
        /*0368*/ 	.word	0x00000004


	//----- nvinfo : EIATTR_FRAME_SIZE
	.align		4
.L_156:
        /*036c*/ 	.byte	0x04, 0x11
        /*036e*/ 	.short	(.L_158 - .L_157)
	.align		4
.L_157:
        /*0370*/ 	.word	index@(_ZN7cutlass13device_kernelIN5flash19enable_sm80_to_sm89INS1_16FlashAttnBwdSm80INS1_25CollectiveMainloopBwdSm80ILi2ELi2EN4cute5tupleIJNS5_1CILi64EEENS7_ILi128EEES8_EEENS_10bfloat16_tEfNS_4arch4Sm80ELb1ELb0ELb1ELb0ELb1ELb0ELb0ELb0ELi2ELi2ELi4ELi2ELb1EEENS1_21CollectiveEpilogueBwdISA_SB_SD_Li256ELb0ELb0ELi2EEENS1_25SingleTileBwdLPTSchedulerILb0ELi128ELb1EEEEEEEEEvNT_6ParamsE)
        /*0374*/ 	.word	0x00000000


	//----- nvinfo : EIATTR_REGCOUNT
	.align		4
.L_158:
        /*0378*/ 	.byte	0x04, 0x2f
        /*037a*/ 	.short	(.L_160 - .L_159)
	.align		4
.L_159:
        /*037c*/ 	.word	index@(_ZN7cutlass13device_kernelIN5flash19enable_sm80_to_sm89INS1_16FlashAttnBwdSm80INS1_25CollectiveMainloopBwdSm80ILi2ELi2EN4cute5tupleIJNS5_1CILi64EEENS7_ILi128EEES8_EEENS_10bfloat16_tEfNS_4arch4Sm80ELb1ELb0ELb1ELb0ELb0ELb0ELb0ELb0ELi2ELi2ELi4ELi2ELb1EEENS1_21CollectiveEpilogueBwdISA_SB_SD_Li256ELb0ELb0ELi2EEENS1_25SingleTileBwdLPTSchedulerILb0ELi128ELb0EEEEEEEEEvNT_6ParamsE)
        /*0380*/ 	.word	0x00000004


	//----- nvinfo : EIATTR_FRAME_SIZE
	.align		4
.L_160:
        /*0384*/ 	.byte	0x04, 0x11
        /*0386*/ 	.short	(.L_162 - .L_161)
	.align		4
.L_161:
        /*0388*/ 	.word	index@(_ZN7cutlass13device_kernelIN5flash19enable_sm80_to_sm89INS1_16FlashAttnBwdSm80INS1_25CollectiveMainloopBwdSm80ILi2ELi2EN4cute5tupleIJNS5_1CILi64EEENS7_ILi128EEES8_EEENS_10bfloat16_tEfNS_4arch4Sm80ELb1ELb0ELb1ELb0ELb0ELb0ELb0ELb0ELi2ELi2ELi4ELi2ELb1EEENS1_21CollectiveEpilogueBwdISA_SB_SD_Li256ELb0ELb0ELi2EEENS1_25SingleTileBwdLPTSchedulerILb0ELi128ELb0EEEEEEEEEvNT_6ParamsE)
        /*038c*/ 	.word	0x00000000


	//----- nvinfo : EIATTR_REGCOUNT
	.align		4
.L_162:
        /*0390*/ 	.byte	0x04, 0x2f
        /*0392*/ 	.short	(.L_164 - .L_163)
	.align		4
.L_163:
        /*0394*/ 	.word	index@(_ZN7cutlass13device_kernelIN5flash19enable_sm80_to_sm89INS1_16FlashAttnBwdSm80INS1_25CollectiveMainloopBwdSm80ILi2ELi2EN4cute5tupleIJNS5_1CILi64EEENS7_ILi128EEES8_EEENS_10bfloat16_tEfNS_4arch4Sm80ELb0ELb1ELb1ELb1ELb1ELb0ELb0ELb0ELi2ELi2ELi4ELi2ELb1EEENS1_24CollectiveEpilogueBwdGQAISA_fSD_Li256ELb1ELb1EEENS1_19SingleTileSchedulerILb1ELb0ELb0ELi128EEEEEEEEEvNT_6ParamsE)
        /*0398*/ 	.word	0x00000004


	//----- nvinfo : EIATTR_FRAME_SIZE
	.align		4
.L_164:
        /*039c*/ 	.byte	0x04, 0x11
        /*039e*/ 	.short	(.L_166 - .L_165)
	.align		4
.L_165:
        /*03a0*/ 	.word	index@(_ZN7cutlass13device_kernelIN5flash19enable_sm80_to_sm89INS1_16FlashAttnBwdSm80INS1_25CollectiveMainloopBwdSm80ILi2ELi2EN4cute5tupleIJNS5_1CILi64EEENS7_ILi128EEES8_EEENS_10bfloat16_tEfNS_4arch4Sm80ELb0ELb1ELb1ELb1ELb1ELb0ELb0ELb0ELi2ELi2ELi4ELi2ELb1EEENS1_24CollectiveEpilogueBwdGQAISA_fSD_Li256ELb1ELb1EEENS1_19SingleTileSchedulerILb1ELb0ELb0ELi128EEEEEEEEEvNT_6ParamsE)
        /*03a4*/ 	.word	0x00000000


	//----- nvinfo : EIATTR_REGCOUNT
	.align		4
.L_166:
        /*03a8*/ 	.byte	0x04, 0x2f
        /*03aa*/ 	.short	(.L_168 - .L_167)
	.align		4
.L_167:
        /*03ac*/ 	.word	index@(_ZN7cutlass13device_kernelIN5flash19enable_sm80_to_sm89INS1_16FlashAttnBwdSm80INS1_25CollectiveMainloopBwdSm80ILi2ELi2EN4cute5tupleIJNS5_1CILi64EEENS7_ILi128EEES8_EEENS_10bfloat16_tEfNS_4arch4Sm80ELb0ELb1ELb1ELb1ELb0ELb0ELb0ELb0ELi2ELi2ELi4ELi2ELb1EEENS1_24CollectiveEpilogueBwdGQAISA_fSD_Li256ELb1ELb0EEENS1_19SingleTileSchedulerILb1ELb0ELb0ELi128EEEEEEEEEvNT_6ParamsE)
        /*03b0*/ 	.word	0x00000004


	//----- nvinfo : EIATTR_FRAME_SIZE
	.align		4
.L_168:
        /*03b4*/ 	.byte	0x04, 0x11
        /*03b6*/ 	.short	(.L_170 - .L_169)
	.align		4
.L_169:
        /*03b8*/ 	.word	index@(_ZN7cutlass13device_kernelIN5flash19enable_sm80_to_sm89INS1_16FlashAttnBwdSm80INS1_25CollectiveMainloopBwdSm80ILi2ELi2EN4cute5tupleIJNS5_1CILi64EEENS7_ILi128EEES8_EEENS_10bfloat16_tEfNS_4arch4Sm80ELb0ELb1ELb1ELb1ELb0ELb0ELb0ELb0ELi2ELi2ELi4ELi2ELb1EEENS1_24CollectiveEpilogueBwdGQAISA_fSD_Li256ELb1ELb0EEENS1_19SingleTileSchedulerILb1ELb0ELb0ELi128EEEEEEEEEvNT_6ParamsE)
        /*03bc*/ 	.word	0x00000000


	//----- nvinfo : EIATTR_REGCOUNT
	.align		4
.L_170:
        /*03c0*/ 	.byte	0x04, 0x2f
        /*03c2*/ 	.short	(.L_172 - .L_171)
	.align		4
.L_171:
        /*03c4*/ 	.word	index@(_ZN7cutlass13device_kernelIN5flash19enable_sm80_to_sm89INS1_16FlashAttnBwdSm80INS1_25CollectiveMainloopBwdSm80ILi2ELi2EN4cute5tupleIJNS5_1CILi64EEENS7_ILi128EEES8_EEENS_10bfloat16_tEfNS_4arch4Sm80ELb0ELb1ELb1ELb1ELb1ELb0ELb0ELb0ELi2ELi2ELi4ELi2ELb1EEENS1_21CollectiveEpilogueBwdISA_SB_SD_Li256ELb1ELb0ELi2EEENS1_19SingleTileSchedulerILb1ELb0ELb0ELi128EEEEEEEEEvNT_6ParamsE)
        /*03c8*/ 	.word	0x00000004


	//----- nvinfo : EIATTR_FRAME_SIZE
	.align		4
.L_172:
        /*03cc*/ 	.byte	0x04, 0x11
        /*03ce*/ 	.short	(.L_174 - .L_173)
	.align		4
.L_173:
        /*03d0*/ 	.word	index@(_ZN7cutlass13device_kernelIN5flash19enable_sm80_to_sm89INS1_16FlashAttnBwdSm80INS1_25CollectiveMainloopBwdSm80ILi2ELi2EN4cute5tupleIJNS5_1CILi64EEENS7_ILi128EEES8_EEENS_10bfloat16_tEfNS_4arch4Sm80ELb0ELb1ELb1ELb1ELb1ELb0ELb0ELb0ELi2ELi2ELi4ELi2ELb1EEENS1_21CollectiveEpilogueBwdISA_SB_SD_Li256ELb1ELb0ELi2EEENS1_19SingleTileSchedulerILb1ELb0ELb0ELi128EEEEEEEEEvNT_6ParamsE)
        /*03d4*/ 	.word	0x00000000


	//----- nvinfo : EIATTR_REGCOUNT
	.align		4
.L_174:
        /*03d8*/ 	.byte	0x04, 0x2f
        /*03da*/ 	.short	(.L_176 - .L_175)
	.align		4
.L_175:
        /*03dc*/ 	.word	index@(_ZN7cutlass13device_kernelIN5flash19enable_sm80_to_sm89INS1_16FlashAttnBwdSm80INS1_25CollectiveMainloopBwdSm80ILi2ELi2EN4cute5tupleIJNS5_1CILi64EEENS7_ILi128EEES8_EEENS_10bfloat16_tEfNS_4arch4Sm80ELb0ELb1ELb1ELb1ELb0ELb0ELb0ELb0ELi2ELi2ELi4ELi2ELb1EEENS1_21CollectiveEpilogueBwdISA_SB_SD_Li256ELb1ELb0ELi2EEENS1_19SingleTileSchedulerILb1ELb0ELb0ELi128EEEEEEEEEvNT_6ParamsE)
        /*03e0*/ 	.word	0x00000004


	//----- nvinfo : EIATTR_FRAME_SIZE
	.align		4
.L_176:
        /*03e4*/ 	.byte	0x04, 0x11
        /*03e6*/ 	.short	(.L_178 - .L_177)
	.align		4
.L_177:
        /*03e8*/ 	.word	index@(_ZN7cutlass13device_kernelIN5flash19enable_sm80_to_sm89INS1_16FlashAttnBwdSm80INS1_25CollectiveMainloopBwdSm80ILi2ELi2EN4cute5tupleIJNS5_1CILi64EEENS7_ILi128EEES8_EEENS_10bfloat16_tEfNS_4arch4Sm80ELb0ELb1ELb1ELb1ELb0ELb0ELb0ELb0ELi2ELi2ELi4ELi2ELb1EEENS1_21CollectiveEpilogueBwdISA_SB_SD_Li256ELb1ELb0ELi2EEENS1_19SingleTileSchedulerILb1ELb0ELb0ELi128EEEEEEEEEvNT_6ParamsE)
        /*03ec*/ 	.word	0x00000000


	//----- nvinfo : EIATTR_REGCOUNT
	.align		4
.L_178:
        /*03f0*/ 	.byte	0x04, 0x2f
        /*03f2*/ 	.short	(.L_180 - .L_179)
	.align		4
.L_179:
        /*03f4*/ 	.word	index@(_ZN7cutlass13device_kernelIN5flash19enable_sm80_to_sm89INS1_16FlashAttnBwdSm80INS1_25CollectiveMainloopBwdSm80ILi2ELi2EN4cute5tupleIJNS5_1CILi64EEENS7_ILi128EEES8_EEENS_10bfloat16_tEfNS_4arch4Sm80ELb0ELb1ELb1ELb0ELb1ELb0ELb0ELb0ELi2ELi2ELi4ELi2ELb1EEENS1_24CollectiveEpilogueBwdGQAISA_fSD_Li256ELb0ELb1EEENS1_19SingleTileSchedulerILb0ELb0ELb0ELi128EEEEEEEEEvNT_6ParamsE)
        /*03f8*/ 	.word	0x00000004


	//----- nvinfo : EIATTR_FRAME_SIZE
	.align		4
.L_180:
        /*03fc*/ 	.byte	0x04, 0x11
        /*03fe*/ 	.short	(.L_182 - .L_181)
	.align		4
.L_181:
        /*0400*/ 	.word	index@(_ZN7cutlass13device_kernelIN5flash19enable_sm80_to_sm89INS1_16FlashAttnBwdSm80INS1_25CollectiveMainloopBwdSm80ILi2ELi2EN4cute5tupleIJNS5_1CILi64EEENS7_ILi128EEES8_EEENS_10bfloat16_tEfNS_4arch4Sm80ELb0ELb1ELb1ELb0ELb1ELb0ELb0ELb0ELi2ELi2ELi4ELi2ELb1EEENS1_24CollectiveEpilogueBwdGQAISA_fSD_Li256ELb0ELb1EEENS1_19SingleTileSchedulerILb0ELb0ELb0ELi128EEEEEEEEEvNT_6ParamsE)
        /*0404*/ 	.word	0x00000000


	//----- nvinfo : EIATTR_REGCOUNT
	.align		4
.L_182:
        /*0408*/ 	.byte	0x04, 0x2f
        /*040a*/ 	.short	(.L_184 - .L_183)
	.align		4
.L_183:
        /*040c*/ 	.word	index@(_ZN7cutlass13device_kernelIN5flash19enable_sm80_to_sm89INS1_16FlashAttnBwdSm80INS1_25CollectiveMainloopBwdSm80ILi2ELi2EN4cute5tupleIJNS5_1CILi64EEENS7_ILi128EEES8_EEENS_10bfloat16_tEfNS_4arch4Sm80ELb0ELb1ELb1ELb0ELb0ELb0ELb0ELb0ELi2ELi2ELi4ELi2ELb1EEENS1_24CollectiveEpilogueBwdGQAISA_fSD_Li256ELb0ELb0EEENS1_19SingleTileSchedulerILb0ELb0ELb0ELi128EEEEEEEEEvNT_6ParamsE)
        /*0410*/ 	.word	0x00000004


	//----- nvinfo : EIATTR_FRAME_SIZE
	.align		4
.L_184:
        /*0414*/ 	.byte	0x04, 0x11
        /*0416*/ 	.short	(.L_186 - .L_185)
	.align		4
.L_185:
        /*0418*/ 	.word	index@(_ZN7cutlass13device_kernelIN5flash19enable_sm80_to_sm89INS1_16FlashAttnBwdSm80INS1_25CollectiveMainloopBwdSm80ILi2ELi2EN4cute5tupleIJNS5_1CILi64EEENS7_ILi128EEES8_EEENS_10bfloat16_tEfNS_4arch4Sm80ELb0ELb1ELb1ELb0ELb0ELb0ELb0ELb0ELi2ELi2ELi4ELi2ELb1EEENS1_24CollectiveEpilogueBwdGQAISA_fSD_Li256ELb0ELb0EEENS1_19SingleTileSchedulerILb0ELb0ELb0ELi128EEEEEEEEEvNT_6ParamsE)
        /*041c*/ 	.word	0x00000000


	//----- nvinfo : EIATTR_REGCOUNT
	.align		4
.L_186:
        /*0420*/ 	.byte	0x04, 0x2f
        /*0422*/ 	.short	(.L_188 - .L_187)
	.align		4
.L_187:
        /*0424*/ 	.word	index@(_ZN7cutlass13device_kernelIN5flash19enable_sm80_to_sm89INS1_16FlashAttnBwdSm80INS1_25CollectiveMainloopBwdSm80ILi2ELi2EN4cute5tupleIJNS5_1CILi64EEENS7_ILi128EEES8_EEENS_10bfloat16_tEfNS_4arch4Sm80ELb0ELb1ELb1ELb0ELb1ELb0ELb0ELb0ELi2ELi2ELi4ELi2ELb1EEENS1_21CollectiveEpilogueBwdISA_SB_SD_Li256ELb0ELb0ELi2EEENS1_19SingleTileSchedulerILb0ELb0ELb0ELi128EEEEEEEEEvNT_6ParamsE)
        /*0428*/ 	.word	0x00000004


	//----- nvinfo : EIATTR_FRAME_SIZE
	.align		4
.L_188:
        /*042c*/ 	.byte	0x04, 0x11
        /*042e*/ 	.short	(.L_190 - .L_189)
	.align		4
.L_189:
        /*0430*/ 	.word	index@(_ZN7cutlass13device_kernelIN5flash19enable_sm80_to_sm89INS1_16FlashAttnBwdSm80INS1_25CollectiveMainloopBwdSm80ILi2ELi2EN4cute5tupleIJNS5_1CILi64EEENS7_ILi128EEES8_EEENS_10bfloat16_tEfNS_4arch4Sm80ELb0ELb1ELb1ELb0ELb1ELb0ELb0ELb0ELi2ELi2ELi4ELi2ELb1EEENS1_21CollectiveEpilogueBwdISA_SB_SD_Li256ELb0ELb0ELi2EEENS1_19SingleTileSchedulerILb0ELb0ELb0ELi128EEEEEEEEEvNT_6ParamsE)
        /*0434*/ 	.word	0x00000000


	//----- nvinfo : EIATTR_REGCOUNT
	.align		4
.L_190:
        /*0438*/ 	.byte	0x04, 0x2f
        /*043a*/ 	.short	(.L_192 - .L_191)
	.align		4
.L_191:
        /*043c*/ 	.word	index@(_ZN7cutlass13device_kernelIN5flash19enable_sm80_to_sm89INS1_16FlashAttnBwdSm80INS1_25CollectiveMainloopBwdSm80ILi2ELi2EN4cute5tupleIJNS5_1CILi64EEENS7_ILi128EEES8_EEENS_10bfloat16_tEfNS_4arch4Sm80ELb0ELb1ELb1ELb0ELb0ELb0ELb0ELb0ELi2ELi2ELi4ELi2ELb1EEENS1_21CollectiveEpilogueBwdISA_SB_SD_Li256ELb0ELb0ELi2EEENS1_19SingleTileSchedulerILb0ELb0ELb0ELi128EEEEEEEEEvNT_6ParamsE)
        /*0440*/ 	.word	0x00000004


	//----- nvinfo : EIATTR_FRAME_SIZE
	.align		4
.L_192:
        /*0444*/ 	.byte	0x04, 0x11
        /*0446*/ 	.short	(.L_194 - .L_193)
	.align		4
.L_193:
        /*0448*/ 	.word	index@(_ZN7cutlass13device_kernelIN5flash19enable_sm80_to_sm89INS1_16FlashAttnBwdSm80INS1_25CollectiveMainloopBwdSm80ILi2ELi2EN4cute5tupleIJNS5_1CILi64EEENS7_ILi128EEES8_EEENS_10bfloat16_tEfNS_4arch4Sm80ELb0ELb1ELb1ELb0ELb0ELb0ELb0ELb0ELi2ELi2ELi4ELi2ELb1EEENS1_21CollectiveEpilogueBwdISA_SB_SD_Li256ELb0ELb0ELi2EEENS1_19SingleTileSchedulerILb0ELb0ELb0ELi128EEEEEEEEEvNT_6ParamsE)
        /*044c*/ 	.word	0x00000000


	//----- nvinfo : EIATTR_REGCOUNT
	.align		4
.L_194:
        /*0450*/ 	.byte	0x04, 0x2f
        /*0452*/ 	.short	(.L_196 - .L_195)
	.align		4
.L_195:
        /*0454*/ 	.word	index@(_ZN7cutlass13device_kernelIN5flash19enable_sm80_to_sm89INS1_16FlashAttnBwdSm80INS1_25CollectiveMainloopBwdSm80ILi2ELi2EN4cute5tupleIJNS5_1CILi64EEENS7_ILi128EEES8_EEENS_10bfloat16_tEfNS_4arch4Sm80ELb0ELb0ELb1ELb1ELb1ELb0ELb0ELb0ELi2ELi2ELi4ELi2ELb1EEENS1_24CollectiveEpilogueBwdGQAISA_fSD_Li256ELb1ELb1EEENS1_19SingleTileSchedulerILb1ELb0ELb0ELi128EEEEEEEEEvNT_6ParamsE)
        /*0458*/ 	.word	0x00000004


	//----- nvinfo : EIATTR_FRAME_SIZE
	.align		4
.L_196:
        /*045c*/ 	.byte	0x04, 0x11
        /*045e*/ 	.short	(.L_198 - .L_197)
	.align		4
.L_197:
        /*0460*/ 	.word	index@(_ZN7cutlass13device_kernelIN5flash19enable_sm80_to_sm89INS1_16FlashAttnBwdSm80INS1_25CollectiveMainloopBwdSm80ILi2ELi2EN4cute5tupleIJNS5_1CILi64EEENS7_ILi128EEES8_EEENS_10bfloat16_tEfNS_4arch4Sm80ELb0ELb0ELb1ELb1ELb1ELb0ELb0ELb0ELi2ELi2ELi4ELi2ELb1EEENS1_24CollectiveEpilogueBwdGQAISA_fSD_Li256ELb1ELb1EEENS1_19SingleTileSchedulerILb1ELb0ELb0ELi128EEEEEEEEEvNT_6ParamsE)
        /*0464*/ 	.word	0x00000000


	//----- nvinfo : EIATTR_REGCOUNT
	.align		4
.L_198:
        /*0468*/ 	.byte	0x04, 0x2f
        /*046a*/ 	.short	(.L_200 - .L_199)
	.align		4
.L_199:
        /*046c*/ 	.word	index@(_ZN7cutlass13device_kernelIN5flash19enable_sm80_to_sm89INS1_16FlashAttnBwdSm80INS1_25CollectiveMainloopBwdSm80ILi2ELi2EN4cute5tupleIJNS5_1CILi64EEENS7_ILi128EEES8_EEENS_10bfloat16_tEfNS_4arch4Sm80ELb0ELb0ELb1ELb1ELb0ELb0ELb0ELb0ELi2ELi2ELi4ELi2ELb1EEENS1_24CollectiveEpilogueBwdGQAISA_fSD_Li256ELb1ELb0EEENS1_19SingleTileSchedulerILb1ELb0ELb0ELi128EEEEEEEEEvNT_6ParamsE)
        /*0470*/ 	.word	0x00000004


	//----- nvinfo : EIATTR_FRAME_SIZE
	.align		4
.L_200:
        /*0474*/ 	.byte	0x04, 0x11
        /*0476*/ 	.short	(.L_202 - .L_201)
	.align		4
.L_201:
        /*0478*/ 	.word	index@(_ZN7cutlass13device_kernelIN5flash19enable_sm80_to_sm89INS1_16FlashAttnBwdSm80INS1_25CollectiveMainloopBwdSm80ILi2ELi2EN4cute5tupleIJNS5_1CILi64EEENS7_ILi128EEES8_EEENS_10bfloat16_tEfNS_4arch4Sm80ELb0ELb0ELb1ELb1ELb0ELb0ELb0ELb0ELi2ELi2ELi4ELi2ELb1EEENS1_24CollectiveEpilogueBwdGQAISA_fSD_Li256ELb1ELb0EEENS1_19SingleTileSchedulerILb1ELb0ELb0ELi128EEEEEEEEEvNT_6ParamsE)
        /*047c*/ 	.word	0x00000000


	//----- nvinfo : EIATTR_REGCOUNT
	.align		4
.L_202:
        /*0480*/ 	.byte	0x04, 0x2f
        /*0482*/ 	.short	(.L_204 - .L_203)
	.align		4
.L_203:
        /*0484*/ 	.word	index@(_ZN7cutlass13device_kernelIN5flash19enable_sm80_to_sm89INS1_16FlashAttnBwdSm80INS1_25CollectiveMainloopBwdSm80ILi2ELi2EN4cute5tupleIJNS5_1CILi64EEENS7_ILi128EEES8_EEENS_10bfloat16_tEfNS_4arch4Sm80ELb0ELb0ELb1ELb1ELb1ELb0ELb0ELb0ELi2ELi2ELi4ELi2ELb1EEENS1_21CollectiveEpilogueBwdISA_SB_SD_Li256ELb1ELb0ELi2EEENS1_19SingleTileSchedulerILb1ELb0ELb0ELi128EEEEEEEEEvNT_6ParamsE)
        /*0488*/ 	.word	0x00000004


	//----- nvinfo : EIATTR_FRAME_SIZE
	.align		4
.L_204:
        /*048c*/ 	.byte	0x04, 0x11
        /*048e*/ 	.short	(.L_206 - .L_205)
	.align		4
.L_205:
        /*0490*/ 	.word	index@(_ZN7cutlass13device_kernelIN5flash19enable_sm80_to_sm89INS1_16FlashAttnBwdSm80INS1_25CollectiveMainloopBwdSm80ILi2ELi2EN4cute5tupleIJNS5_1CILi64EEENS7_ILi128EEES8_EEENS_10bfloat16_tEfNS_4arch4Sm80ELb0ELb0ELb1ELb1ELb1ELb0ELb0ELb0ELi2ELi2ELi4ELi2ELb1EEENS1_21CollectiveEpilogueBwdISA_SB_SD_Li256ELb1ELb0ELi2EEENS1_19SingleTileSchedulerILb1ELb0ELb0ELi128EEEEEEEEEvNT_6ParamsE)
        /*0494*/ 	.word	0x00000000


	//----- nvinfo : EIATTR_REGCOUNT
	.align		4
.L_206:
        /*0498*/ 	.byte	0x04, 0x2f
        /*049a*/ 	.short	(.L_208 - .L_207)
	.align		4
.L_207:
        /*049c*/ 	.word	index@(_ZN7cutlass13device_kernelIN5flash19enable_sm80_to_sm89INS1_16FlashAttnBwdSm80INS1_25CollectiveMainloopBwdSm80ILi2ELi2EN4cute5tupleIJNS5_1CILi64EEENS7_ILi128EEES8_EEENS_10bfloat16_tEfNS_4arch4Sm80ELb0ELb0ELb1ELb1ELb0ELb0ELb0ELb0ELi2ELi2ELi4ELi2ELb1EEENS1_21CollectiveEpilogueBwdISA_SB_SD_Li256ELb1ELb0ELi2EEENS1_19SingleTileSchedulerILb1ELb0ELb0ELi128EEEEEEEEEvNT_6ParamsE)
        /*04a0*/ 	.word	0x00000004


	//----- nvinfo : EIATTR_FRAME_SIZE
	.align		4
.L_208:
        /*04a4*/ 	.byte	0x04, 0x11
        /*04a6*/ 	.short	(.L_210 - .L_209)
	.align		4
.L_209:
        /*04a8*/ 	.word	index@(_ZN7cutlass13device_kernelIN5flash19enable_sm80_to_sm89INS1_16FlashAttnBwdSm80INS1_25CollectiveMainloopBwdSm80ILi2ELi2EN4cute5tupleIJNS5_1CILi64EEENS7_ILi128EEES8_EEENS_10bfloat16_tEfNS_4arch4Sm80ELb0ELb0ELb1ELb1ELb0ELb0ELb0ELb0ELi2ELi2ELi4ELi2ELb1EEENS1_21CollectiveEpilogueBwdISA_SB_SD_Li256ELb1ELb0ELi2EEENS1_19SingleTileSchedulerILb1ELb0ELb0ELi128EEEEEEEEEvNT_6ParamsE)
        /*04ac*/ 	.word	0x00000000


	//----- nvinfo : EIATTR_REGCOUNT
	.align		4
.L_210:
        /*04b0*/ 	.byte	0x04, 0x2f
        /*04b2*/ 	.short	(.L_212 - .L_211)
	.align		4
.L_211:
        /*04b4*/ 	.word	index@(_ZN7cutlass13device_kernelIN5flash19enable_sm80_to_sm89INS1_16FlashAttnBwdSm80INS1_25CollectiveMainloopBwdSm80ILi2ELi2EN4cute5tupleIJNS5_1CILi64EEENS7_ILi128EEES8_EEENS_10bfloat16_tEfNS_4arch4Sm80ELb0ELb0ELb1ELb0ELb1ELb0ELb0ELb0ELi2ELi2ELi4ELi2ELb1EEENS1_24CollectiveEpilogueBwdGQAISA_fSD_Li256ELb0ELb1EEENS1_19SingleTileSchedulerILb0ELb0ELb0ELi128EEEEEEEEEvNT_6ParamsE)
        /*04b8*/ 	.word	0x00000004


	//----- nvinfo : EIATTR_FRAME_SIZE
	.align		4
.L_212:
        /*04bc*/ 	.byte	0x04, 0x11
        /*04be*/ 	.short	(.L_214 - .L_213)
	.align		4
.L_213:
        /*04c0*/ 	.word	index@(_ZN7cutlass13device_kernelIN5flash19enable_sm80_to_sm89INS1_16FlashAttnBwdSm80INS1_25CollectiveMainloopBwdSm80ILi2ELi2EN4cute5tupleIJNS5_1CILi64EEENS7_ILi128EEES8_EEENS_10bfloat16_tEfNS_4arch4Sm80ELb0ELb0ELb1ELb0ELb1ELb0ELb0ELb0ELi2ELi2ELi4ELi2ELb1EEENS1_24CollectiveEpilogueBwdGQAISA_fSD_Li256ELb0ELb1EEENS1_19SingleTileSchedulerILb0ELb0ELb0ELi128EEEEEEEEEvNT_6ParamsE)
        /*04c4*/ 	.word	0x00000000


	//----- nvinfo : EIATTR_REGCOUNT
	.align		4
.L_214:
        /*04c8*/ 	.byte	0x04, 0x2f
        /*04ca*/ 	.short	(.L_216 - .L_215)
	.align		4
.L_215:
        /*04cc*/ 	.word	index@(_ZN7cutlass13device_kernelIN5flash19enable_sm80_to_sm89INS1_16FlashAttnBwdSm80INS1_25CollectiveMainloopBwdSm80ILi2ELi2EN4cute5tupleIJNS5_1CILi64EEENS7_ILi128EEES8_EEENS_10bfloat16_tEfNS_4arch4Sm80ELb0ELb0ELb1ELb0ELb0ELb0ELb0ELb0ELi2ELi2ELi4ELi2ELb1EEENS1_24CollectiveEpilogueBwdGQAISA_fSD_Li256ELb0ELb0EEENS1_19SingleTileSchedulerILb0ELb0ELb0ELi128EEEEEEEEEvNT_6ParamsE)
        /*04d0*/ 	.word	0x00000004


	//----- nvinfo : EIATTR_FRAME_SIZE
	.align		4
.L_216:
        /*04d4*/ 	.byte	0x04, 0x11
        /*04d6*/ 	.short	(.L_218 - .L_217)
	.align		4
.L_217:
        /*04d8*/ 	.word	index@(_ZN7cutlass13device_kernelIN5flash19enable_sm80_to_sm89INS1_16FlashAttnBwdSm80INS1_25CollectiveMainloopBwdSm80ILi2ELi2EN4cute5tupleIJNS5_1CILi64EEENS7_ILi128EEES8_EEENS_10bfloat16_tEfNS_4arch4Sm80ELb0ELb0ELb1ELb0ELb0ELb0ELb0ELb0ELi2ELi2ELi4ELi2ELb1EEENS1_24CollectiveEpilogueBwdGQAISA_fSD_Li256ELb0ELb0EEENS1_19SingleTileSchedulerILb0ELb0ELb0ELi128EEEEEEEEEvNT_6ParamsE)
        /*04dc*/ 	.word	0x00000000


	//----- nvinfo : EIATTR_REGCOUNT
	.align		4
.L_218:
        /*04e0*/ 	.byte	0x04, 0x2f
        /*04e2*/ 	.short	(.L_220 - .L_219)
	.align		4
.L_219:
        /*04e4*/ 	.word	index@(_ZN7cutlass13device_kernelIN5flash19enable_sm80_to_sm89INS1_16FlashAttnBwdSm80INS1_25CollectiveMainloopBwdSm80ILi2ELi2EN4cute5tupleIJNS5_1CILi64EEENS7_ILi128EEES8_EEENS_10bfloat16_tEfNS_4arch4Sm80ELb0ELb0ELb1ELb0ELb1ELb0ELb0ELb0ELi2ELi2ELi4ELi2ELb1EEENS1_21CollectiveEpilogueBwdISA_SB_SD_Li256ELb0ELb0ELi2EEENS1_19SingleTileSchedulerILb0ELb0ELb0ELi128EEEEEEEEEvNT_6ParamsE)
        /*04e8*/ 	.word	0x00000004


	//----- nvinfo : EIATTR_FRAME_SIZE
	.align		4
.L_220:
        /*04ec*/ 	.byte	0x04, 0x11
        /*04ee*/ 	.short	(.L_222 - .L_221)
	.align		4
.L_221:
        /*04f0*/ 	.word	index@(_ZN7cutlass13device_kernelIN5flash19enable_sm80_to_sm89INS1_16FlashAttnBwdSm80INS1_25CollectiveMainloopBwdSm80ILi2ELi2EN4cute5tupleIJNS5_1CILi64EEENS7_ILi128EEES8_EEENS_10bfloat16_tEfNS_4arch4Sm80ELb0ELb0ELb1ELb0ELb1ELb0ELb0ELb0ELi2ELi2ELi4ELi2ELb1EEENS1_21CollectiveEpilogueBwdISA_SB_SD_Li256ELb0ELb0ELi2EEENS1_19SingleTileSchedulerILb0ELb0ELb0ELi128EEEEEEEEEvNT_6ParamsE)
        /*04f4*/ 	.word	0x00000000


	//----- nvinfo : EIATTR_REGCOUNT
	.align		4
.L_222:
        /*04f8*/ 	.byte	0x04, 0x2f
        /*04fa*/ 	.short	(.L_224 - .L_223)
	.align		4
.L_223:
        /*04fc*/ 	.word	index@(_ZN7cutlass13device_kernelIN5flash19enable_sm80_to_sm89INS1_16FlashAttnBwdSm80INS1_25CollectiveMainloopBwdSm80ILi2ELi2EN4cute5tupleIJNS5_1CILi64EEENS7_ILi128EEES8_EEENS_10bfloat16_tEfNS_4arch4Sm80ELb0ELb0ELb1ELb0ELb0ELb0ELb0ELb0ELi2ELi2ELi4ELi2ELb1EEENS1_21CollectiveEpilogueBwdISA_SB_SD_Li256ELb0ELb0ELi2EEENS1_19SingleTileSchedulerILb0ELb0ELb0ELi128EEEEEEEEEvNT_6ParamsE)
        /*0500*/ 	.word	0x00000004


	//----- nvinfo : EIATTR_FRAME_SIZE
	.align		4
.L_224:
        /*0504*/ 	.byte	0x04, 0x11
        /*0506*/ 	.short	(.L_226 - .L_225)
	.align		4
.L_225:
        /*0508*/ 	.word	index@(_ZN7cutlass13device_kernelIN5flash19enable_sm80_to_sm89INS1_16FlashAttnBwdSm80INS1_25CollectiveMainloopBwdSm80ILi2ELi2EN4cute5tupleIJNS5_1CILi64EEENS7_ILi128EEES8_EEENS_10bfloat16_tEfNS_4arch4Sm80ELb0ELb0ELb1ELb0ELb0ELb0ELb0ELb0ELi2ELi2ELi4ELi2ELb1EEENS1_21CollectiveEpilogueBwdISA_SB_SD_Li256ELb0ELb0ELi2EEENS1_19SingleTileSchedulerILb0ELb0ELb0ELi128EEEEEEEEEvNT_6ParamsE)
        /*050c*/ 	.word	0x00000000


	//----- nvinfo : EIATTR_MIN_STACK_SIZE
	.align		4
.L_226:
        /*0510*/ 	.byte	0x04, 0x12
        /*0512*/ 	.short	(.L_228 - .L_227)
	.align		4
.L_227:
        /*0514*/ 	.word	index@(_ZN7cutlass13device_kernelIN5flash19enable_sm80_to_sm89INS1_16FlashAttnBwdSm80INS1_25CollectiveMainloopBwdSm80ILi2ELi2EN4cute5tupleIJNS5_1CILi64EEENS7_ILi128EEES8_EEENS_10bfloat16_tEfNS_4arch4Sm80ELb0ELb0ELb1ELb0ELb0ELb0ELb0ELb0ELi2ELi2ELi4ELi2ELb1EEENS1_21CollectiveEpilogueBwdISA_SB_SD_Li256ELb0ELb0ELi2EEENS1_19SingleTileSchedulerILb0ELb0ELb0ELi128EEEEEEEEEvNT_6ParamsE)
        /*0518*/ 	.word	0x00000000


	//----- nvinfo : EIATTR_MIN_STACK_SIZE
	.align		4
.L_228:
        /*051c*/ 	.byte	0x04, 0x12
        /*051e*/ 	.short	(.L_230 - .L_229)
	.align		4
.L_229:
        /*0520*/ 	.word	index@(_ZN7cutlass13device_kernelIN5flash19enable_sm80_to_sm89INS1_16FlashAttnBwdSm80INS1_25CollectiveMainloopBwdSm80ILi2ELi2EN4cute5tupleIJNS5_1CILi64EEENS7_ILi128EEES8_EEENS_10bfloat16_tEfNS_4arch4Sm80ELb0ELb0ELb1ELb0ELb1ELb0ELb0ELb0ELi2ELi2ELi4ELi2ELb1EEENS1_21CollectiveEpilogueBwdISA_SB_SD_Li256ELb0ELb0ELi2EEENS1_19SingleTileSchedulerILb0ELb0ELb0ELi128EEEEEEEEEvNT_6ParamsE)
        /*0524*/ 	.word	0x00000000


	//----- nvinfo : EIATTR_MIN_STACK_SIZE
	.align		4
.L_230:
        /*0528*/ 	.byte	0x04, 0x12
        /*052a*/ 	.short	(.L_232 - .L_231)
	.align		4
.L_231:
        /*052c*/ 	.word	index@(_ZN7cutlass13device_kernelIN5flash19enable_sm80_to_sm89INS1_16FlashAttnBwdSm80INS1_25CollectiveMainloopBwdSm80ILi2ELi2EN4cute5tupleIJNS5_1CILi64EEENS7_ILi128EEES8_EEENS_10bfloat16_tEfNS_4arch4Sm80ELb0ELb0ELb1ELb0ELb0ELb0ELb0ELb0ELi2ELi2ELi4ELi2ELb1EEENS1_24CollectiveEpilogueBwdGQAISA_fSD_Li256ELb0ELb0EEENS1_19SingleTileSchedulerILb0ELb0ELb0ELi128EEEEEEEEEvNT_6ParamsE)
        /*0530*/ 	.word	0x00000000


	//----- nvinfo : EIATTR_MIN_STACK_SIZE
	.align		4
.L_232:
        /*0534*/ 	.byte	0x04, 0x12
        /*0536*/ 	.short	(.L_234 - .L_233)
	.align		4
.L_233:
        /*0538*/ 	.word	index@(_ZN7cutlass13device_kernelIN5flash19enable_sm80_to_sm89INS1_16FlashAttnBwdSm80INS1_25CollectiveMainloopBwdSm80ILi2ELi2EN4cute5tupleIJNS5_1CILi64EEENS7_ILi128EEES8_EEENS_10bfloat16_tEfNS_4arch4Sm80ELb0ELb0ELb1ELb0ELb1ELb0ELb0ELb0ELi2ELi2ELi4ELi2ELb1EEENS1_24CollectiveEpilogueBwdGQAISA_fSD_Li256ELb0ELb1EEENS1_19SingleTileSchedulerILb0ELb0ELb0ELi128EEEEEEEEEvNT_6ParamsE)
        /*053c*/ 	.word	0x00000000


	//----- nvinfo : EIATTR_MIN_STACK_SIZE
	.align		4
.L_234:
        /*0540*/ 	.byte	0x04, 0x12
        /*0542*/ 	.short	(.L_236 - .L_235)
	.align		4
.L_235:
        /*0544*/ 	.word	index@(_ZN7cutlass13device_kernelIN5flash19enable_sm80_to_sm89INS1_16FlashAttnBwdSm80INS1_25CollectiveMainloopBwdSm80ILi2ELi2EN4cute5tupleIJNS5_1CILi64EEENS7_ILi128EEES8_EEENS_10bfloat16_tEfNS_4arch4Sm80ELb0ELb0ELb1ELb1ELb0ELb0ELb0ELb0ELi2ELi2ELi4ELi2ELb1EEENS1_21CollectiveEpilogueBwdISA_SB_SD_Li256ELb1ELb0ELi2EEENS1_19SingleTileSchedulerILb1ELb0ELb0ELi128EEEEEEEEEvNT_6ParamsE)
        /*0548*/ 	.word	0x00000000


	//----- nvinfo : EIATTR_MIN_STACK_SIZE
	.align		4
.L_236:
        /*054c*/ 	.byte	0x04, 0x12
        /*054e*/ 	.short	(.L_238 - .L_237)
	.align		4
.L_237:
        /*0550*/ 	.word	index@(_ZN7cutlass13device_kernelIN5flash19enable_sm80_to_sm89INS1_16FlashAttnBwdSm80INS1_25CollectiveMainloopBwdSm80ILi2ELi2EN4cute5tupleIJNS5_1CILi64EEENS7_ILi128EEES8_EEENS_10bfloat16_tEfNS_4arch4Sm80ELb0ELb0ELb1ELb1ELb1ELb0ELb0ELb0ELi2ELi2ELi4ELi2ELb1EEENS1_21CollectiveEpilogueBwdISA_SB_SD_Li256ELb1ELb0ELi2EEENS1_19SingleTileSchedulerILb1ELb0ELb0ELi128EEEEEEEEEvNT_6ParamsE)
        /*0554*/ 	.word	0x00000000


	//----- nvinfo : EIATTR_MIN_STACK_SIZE
	.align		4
.L_238:
        /*0558*/ 	.byte	0x04, 0x12
        /*055a*/ 	.short	(.L_240 - .L_239)
	.align		4
.L_239:
        /*055c*/ 	.word	index@(_ZN7cutlass13device_kernelIN5flash19enable_sm80_to_sm89INS1_16FlashAttnBwdSm80INS1_25CollectiveMainloopBwdSm80ILi2ELi2EN4cute5tupleIJNS5_1CILi64EEENS7_ILi128EEES8_EEENS_10bfloat16_tEfNS_4arch4Sm80ELb0ELb0ELb1ELb1ELb0ELb0ELb0ELb0ELi2ELi2ELi4ELi2ELb1EEENS1_24CollectiveEpilogueBwdGQAISA_fSD_Li256ELb1ELb0EEENS1_19SingleTileSchedulerILb1ELb0ELb0ELi128EEEEEEEEEvNT_6ParamsE)
        /*0560*/ 	.word	0x00000000


	//----- nvinfo : EIATTR_MIN_STACK_SIZE
	.align		4
.L_240:
        /*0564*/ 	.byte	0x04, 0x12
        /*0566*/ 	.short	(.L_242 - .L_241)
	.align		4
.L_241:
        /*0568*/ 	.word	index@(_ZN7cutlass13device_kernelIN5flash19enable_sm80_to_sm89INS1_16FlashAttnBwdSm80INS1_25CollectiveMainloopBwdSm80ILi2ELi2EN4cute5tupleIJNS5_1CILi64EEENS7_ILi128EEES8_EEENS_10bfloat16_tEfNS_4arch4Sm80ELb0ELb0ELb1ELb1ELb1ELb0ELb0ELb0ELi2ELi2ELi4ELi2ELb1EEENS1_24CollectiveEpilogueBwdGQAISA_fSD_Li256ELb1ELb1EEENS1_19SingleTileSchedulerILb1ELb0ELb0ELi128EEEEEEEEEvNT_6ParamsE)
        /*056c*/ 	.word	0x00000000


	//----- nvinfo : EIATTR_MIN_STACK_SIZE
	.align		4
.L_242:
        /*0570*/ 	.byte	0x04, 0x12
        /*0572*/ 	.short	(.L_244 - .L_243)
	.align		4
.L_243:
        /*0574*/ 	.word	index@(_ZN7cutlass13device_kernelIN5flash19enable_sm80_to_sm89INS1_16FlashAttnBwdSm80INS1_25CollectiveMainloopBwdSm80ILi2ELi2EN4cute5tupleIJNS5_1CILi64EEENS7_ILi128EEES8_EEENS_10bfloat16_tEfNS_4arch4Sm80ELb0ELb1ELb1ELb0ELb0ELb0ELb0ELb0ELi2ELi2ELi4ELi2ELb1EEENS1_21CollectiveEpilogueBwdISA_SB_SD_Li256ELb0ELb0ELi2EEENS1_19SingleTileSchedulerILb0ELb0ELb0ELi128EEEEEEEEEvNT_6ParamsE)
        /*0578*/ 	.word	0x00000000


	//----- nvinfo : EIATTR_MIN_STACK_SIZE
	.align		4
.L_244:
        /*057c*/ 	.byte	0x04, 0x12
        /*057e*/ 	.short	(.L_246 - .L_245)
	.align		4
.L_245:
        /*0580*/ 	.word	index@(_ZN7cutlass13device_kernelIN5flash19enable_sm80_to_sm89INS1_16FlashAttnBwdSm80INS1_25CollectiveMainloopBwdSm80ILi2ELi2EN4cute5tupleIJNS5_1CILi64EEENS7_ILi128EEES8_EEENS_10bfloat16_tEfNS_4arch4Sm80ELb0ELb1ELb1ELb0ELb1ELb0ELb0ELb0ELi2ELi2ELi4ELi2ELb1EEENS1_21CollectiveEpilogueBwdISA_SB_SD_Li256ELb0ELb0ELi2EEENS1_19SingleTileSchedulerILb0ELb0ELb0ELi128EEEEEEEEEvNT_6ParamsE)
        /*0584*/ 	.word	0x00000000


	//----- nvinfo : EIATTR_MIN_STACK_SIZE
	.align		4
.L_246:
        /*0588*/ 	.byte	0x04, 0x12
        /*058a*/ 	.short	(.L_248 - .L_247)
	.align		4
.L_247:
        /*058c*/ 	.word	index@(_ZN7cutlass13device_kernelIN5flash19enable_sm80_to_sm89INS1_16FlashAttnBwdSm80INS1_25CollectiveMainloopBwdSm80ILi2ELi2EN4cute5tupleIJNS5_1CILi64EEENS7_ILi128EEES8_EEENS_10bfloat16_tEfNS_4arch4Sm80ELb0ELb1ELb1ELb0ELb0ELb0ELb0ELb0ELi2ELi2ELi4ELi2ELb1EEENS1_24CollectiveEpilogueBwdGQAISA_fSD_Li256ELb0ELb0EEENS1_19SingleTileSchedulerILb0ELb0ELb0ELi128EEEEEEEEEvNT_6ParamsE)
        /*0590*/ 	.word	0x00000000


	//----- nvinfo : EIATTR_MIN_STACK_SIZE
	.align		4
.L_248:
        /*0594*/ 	.byte	0x04, 0x12
        /*0596*/ 	.short	(.L_250 - .L_249)
	.align		4
.L_249:
        /*0598*/ 	.word	index@(_ZN7cutlass13device_kernelIN5flash19enable_sm80_to_sm89INS1_16FlashAttnBwdSm80INS1_25CollectiveMainloopBwdSm80ILi2ELi2EN4cute5tupleIJNS5_1CILi64EEENS7_ILi128EEES8_EEENS_10bfloat16_tEfNS_4arch4Sm80ELb0ELb1ELb1ELb0ELb1ELb0ELb0ELb0ELi2ELi2ELi4ELi2ELb1EEENS1_24CollectiveEpilogueBwdGQAISA_fSD_Li256ELb0ELb1EEENS1_19SingleTileSchedulerILb0ELb0ELb0ELi128EEEEEEEEEvNT_6ParamsE)
        /*059c*/ 	.word	0x00000000


	//----- nvinfo : EIATTR_MIN_STACK_SIZE
	.align		4
.L_250:
        /*05a0*/ 	.byte	0x04, 0x12
        /*05a2*/ 	.short	(.L_252 - .L_251)
	.align		4
.L_251:
        /*05a4*/ 	.word	index@(_ZN7cutlass13device_kernelIN5flash19enable_sm80_to_sm89INS1_16FlashAttnBwdSm80INS1_25CollectiveMainloopBwdSm80ILi2ELi2EN4cute5tupleIJNS5_1CILi64EEENS7_ILi128EEES8_EEENS_10bfloat16_tEfNS_4arch4Sm80ELb0ELb1ELb1ELb1ELb0ELb0ELb0ELb0ELi2ELi2ELi4ELi2ELb1EEENS1_21CollectiveEpilogueBwdISA_SB_SD_Li256ELb1ELb0ELi2EEENS1_19SingleTileSchedulerILb1ELb0ELb0ELi128EEEEEEEEEvNT_6ParamsE)
        /*05a8*/ 	.word	0x00000000


	//----- nvinfo : EIATTR_MIN_STACK_SIZE
	.align		4
.L_252:
        /*05ac*/ 	.byte	0x04, 0x12
        /*05ae*/ 	.short	(.L_254 - .L_253)
	.align		4
.L_253:
        /*05b0*/ 	.word	index@(_ZN7cutlass13device_kernelIN5flash19enable_sm80_to_sm89INS1_16FlashAttnBwdSm80INS1_25CollectiveMainloopBwdSm80ILi2ELi2EN4cute5tupleIJNS5_1CILi64EEENS7_ILi128EEES8_EEENS_10bfloat16_tEfNS_4arch4Sm80ELb0ELb1ELb1ELb1ELb1ELb0ELb0ELb0ELi2ELi2ELi4ELi2ELb1EEENS1_21CollectiveEpilogueBwdISA_SB_SD_Li256ELb1ELb0ELi2EEENS1_19SingleTileSchedulerILb1ELb0ELb0ELi128EEEEEEEEEvNT_6ParamsE)
        /*05b4*/ 	.word	0x00000000


	//----- nvinfo : EIATTR_MIN_STACK_SIZE
	.align		4
.L_254:
        /*05b8*/ 	.byte	0x04, 0x12
        /*05ba*/ 	.short	(.L_256 - .L_255)
	.align		4
.L_255:
        /*05bc*/ 	.word	index@(_ZN7cutlass13device_kernelIN5flash19enable_sm80_to_sm89INS1_16FlashAttnBwdSm80INS1_25CollectiveMainloopBwdSm80ILi2ELi2EN4cute5tupleIJNS5_1CILi64EEENS7_ILi128EEES8_EEENS_10bfloat16_tEfNS_4arch4Sm80ELb0ELb1ELb1ELb1ELb0ELb0ELb0ELb0ELi2ELi2ELi4ELi2ELb1EEENS1_24CollectiveEpilogueBwdGQAISA_fSD_Li256ELb1ELb0EEENS1_19SingleTileSchedulerILb1ELb0ELb0ELi128EEEEEEEEEvNT_6ParamsE)
        /*05c0*/ 	.word	0x00000000


	//----- nvinfo : EIATTR_MIN_STACK_SIZE
	.align		4
.L_256:
        /*05c4*/ 	.byte	0x04, 0x12
        /*05c6*/ 	.short	(.L_258 - .L_257)
	.align		4
.L_257:
        /*05c8*/ 	.word	index@(_ZN7cutlass13device_kernelIN5flash19enable_sm80_to_sm89INS1_16FlashAttnBwdSm80INS1_25CollectiveMainloopBwdSm80ILi2ELi2EN4cute5tupleIJNS5_1CILi64EEENS7_ILi128EEES8_EEENS_10bfloat16_tEfNS_4arch4Sm80ELb0ELb1ELb1ELb1ELb1ELb0ELb0ELb0ELi2ELi2ELi4ELi2ELb1EEENS1_24CollectiveEpilogueBwdGQAISA_fSD_Li256ELb1ELb1EEENS1_19SingleTileSchedulerILb1ELb0ELb0ELi128EEEEEEEEEvNT_6ParamsE)
        /*05cc*/ 	.word	0x00000000


	//----- nvinfo : EIATTR_MIN_STACK_SIZE
	.align		4
.L_258:
        /*05d0*/ 	.byte	0x04, 0x12
        /*05d2*/ 	.short	(.L_260 - .L_259)
	.align		4
.L_259:
        /*05d4*/ 	.word	index@(_ZN7cutlass13device_kernelIN5flash19enable_sm80_to_sm89INS1_16FlashAttnBwdSm80INS1_25CollectiveMainloopBwdSm80ILi2ELi2EN4cute5tupleIJNS5_1CILi64EEENS7_ILi128EEES8_EEENS_10bfloat16_tEfNS_4arch4Sm80ELb1ELb0ELb1ELb0ELb0ELb0ELb0ELb0ELi2ELi2ELi4ELi2ELb1EEENS1_21CollectiveEpilogueBwdISA_SB_SD_Li256ELb0ELb0ELi2EEENS1_25SingleTileBwdLPTSchedulerILb0ELi128ELb0EEEEEEEEEvNT_6ParamsE)
        /*05d8*/ 	.word	0x00000000


	//----- nvinfo : EIATTR_MIN_STACK_SIZE
	.align		4
.L_260:
        /*05dc*/ 	.byte	0x04, 0x12
        /*05de*/ 	.short	(.L_262 - .L_261)
	.align		4
.L_261:
        /*05e0*/ 	.word	index@(_ZN7cutlass13device_kernelIN5flash19enable_sm80_to_sm89INS1_16FlashAttnBwdSm80INS1_25CollectiveMainloopBwdSm80ILi2ELi2EN4cute5tupleIJNS5_1CILi64EEENS7_ILi128EEES8_EEENS_10bfloat16_tEfNS_4arch4Sm80ELb1ELb0ELb1ELb0ELb1ELb0ELb0ELb0ELi2ELi2ELi4ELi2ELb1EEENS1_21CollectiveEpilogueBwdISA_SB_SD_Li256ELb0ELb0ELi2EEENS1_25SingleTileBwdLPTSchedulerILb0ELi128ELb1EEEEEEEEEvNT_6ParamsE)
        /*05e4*/ 	.word	0x00000000


	//----- nvinfo : EIATTR_MIN_STACK_SIZE
	.align		4
.L_262:
        /*05e8*/ 	.byte	0x04, 0x12
        /*05ea*/ 	.short	(.L_264 - .L_263)
	.align		4
.L_263:
        /*05ec*/ 	.word	index@(_ZN7cutlass13device_kernelIN5flash19enable_sm80_to_sm89INS1_16FlashAttnBwdSm80INS1_25CollectiveMainloopBwdSm80ILi2ELi2EN4cute5tupleIJNS5_1CILi64EEENS7_ILi128EEES8_EEENS_10bfloat16_tEfNS_4arch4Sm80ELb1ELb0ELb1ELb0ELb0ELb0ELb0ELb0ELi2ELi2ELi4ELi2ELb1EEENS1_24CollectiveEpilogueBwdGQAISA_fSD_Li256ELb0ELb0EEENS1_25SingleTileBwdLPTSchedulerILb0ELi128ELb0EEEEEEEEEvNT_6ParamsE)
        /*05f0*/ 	.word	0x00000000


	//----- nvinfo : EIATTR_MIN_STACK_SIZE
	.align		4
.L_264:
        /*05f4*/ 	.byte	0x04, 0x12
        /*05f6*/ 	.short	(.L_266 - .L_265)
	.align		4
.L_265:
        /*05f8*/ 	.word	index@(_ZN7cutlass13device_kernelIN5flash19enable_sm80_to_sm89INS1_16FlashAttnBwdSm80INS1_25CollectiveMainloopBwdSm80ILi2ELi2EN4cute5tupleIJNS5_1CILi64EEENS7_ILi128EEES8_EEENS_10bfloat16_tEfNS_4arch4Sm80ELb1ELb0ELb1ELb0ELb1ELb0ELb0ELb0ELi2ELi2ELi4ELi2ELb1EEENS1_24CollectiveEpilogueBwdGQAISA_fSD_Li256ELb0ELb1EEENS1_25SingleTileBwdLPTSchedulerILb0ELi128ELb1EEEEEEEEEvNT_6ParamsE)
        /*05fc*/ 	.word	0x00000000


	//----- nvinfo : EIATTR_MIN_STACK_SIZE
	.align		4
.L_266:
        /*0600*/ 	.byte	0x04, 0x12
        /*0602*/ 	.short	(.L_268 - .L_267)
	.align		4
.L_267:
        /*0604*/ 	.word	index@(_ZN7cutlass13device_kernelIN5flash22FlashAttnBwdPreprocessIN4cute5tupleIJNS3_1CILi64EEES6_EEENS_10bfloat16_tEfNS_4arch4Sm80ELb1ELb0EEEEEvNT_6ParamsE)
        /*0608*/ 	.word	0x00000000


	//----- nvinfo : EIATTR_MIN_STACK_SIZE
	.align		4
.L_268:
        /*060c*/ 	.byte	0x04, 0x12
        /*060e*/ 	.short	(.L_270 - .L_269)
	.align		4
.L_269:
        /*0610*/ 	.word	index@(_ZN7cutlass13device_kernelIN5flash19enable_sm80_to_sm89INS1_16FlashAttnBwdSm80INS1_25CollectiveMainloopBwdSm80ILi2ELi2EN4cute5tupleIJNS5_1CILi64EEENS7_ILi128EEES8_EEENS_10bfloat16_tEfNS_4arch4Sm80ELb1ELb0ELb1ELb1ELb0ELb0ELb0ELb0ELi2ELi2ELi4ELi2ELb1EEENS1_21CollectiveEpilogueBwdISA_SB_SD_Li256ELb1ELb0ELi2EEENS1_25SingleTileBwdLPTSchedulerILb1ELi128ELb0EEEEEEEEEvNT_6ParamsE)
        /*0614*/ 	.word	0x00000000


	//----- nvinfo : EIATTR_MIN_STACK_SIZE
	.align		4
.L_270:
        /*0618*/ 	.byte	0x04, 0x12
        /*061a*/ 	.short	(.L_272 - .L_271)
	.align		4
.L_271:
        /*061c*/ 	.word	index@(_ZN7cutlass13device_kernelIN5flash19enable_sm80_to_sm89INS1_16FlashAttnBwdSm80INS1_25CollectiveMainloopBwdSm80ILi2ELi2EN4cute5tupleIJNS5_1CILi64EEENS7_ILi128EEES8_EEENS_10bfloat16_tEfNS_4arch4Sm80ELb1ELb0ELb1ELb1ELb1ELb0ELb0ELb0ELi2ELi2ELi4ELi2ELb1EEENS1_21CollectiveEpilogueBwdISA_SB_SD_Li256ELb1ELb0ELi2EEENS1_25SingleTileBwdLPTSchedulerILb1ELi128ELb1EEEEEEEEEvNT_6ParamsE)
        /*0620*/ 	.word	0x00000000


	//----- nvinfo : EIATTR_MIN_STACK_SIZE
	.align		4
.L_272:
        /*0624*/ 	.byte	0x04, 0x12
        /*0626*/ 	.short	(.L_274 - .L_273)
	.align		4
.L_273:
        /*0628*/ 	.word	index@(_ZN7cutlass13device_kernelIN5flash19enable_sm80_to_sm89INS1_16FlashAttnBwdSm80INS1_25CollectiveMainloopBwdSm80ILi2ELi2EN4cute5tupleIJNS5_1CILi64EEENS7_ILi128EEES8_EEENS_10bfloat16_tEfNS_4arch4Sm80ELb1ELb0ELb1ELb1ELb0ELb0ELb0ELb0ELi2ELi2ELi4ELi2ELb1EEENS1_24CollectiveEpilogueBwdGQAISA_fSD_Li256ELb1ELb0EEENS1_25SingleTileBwdLPTSchedulerILb1ELi128ELb0EEEEEEEEEvNT_6ParamsE)
        /*062c*/ 	.word	0x00000000


	//----- nvinfo : EIATTR_MIN_STACK_SIZE
	.align		4
.L_274:
        /*0630*/ 	.byte	0x04, 0x12
        /*0632*/ 	.short	(.L_276 - .L_275)
	.align		4
.L_275:
        /*0634*/ 	.word	index@(_ZN7cutlass13device_kernelIN5flash32FlashAttnBwdPostprocessConvertdQIN4cute5tupleIJNS3_1CILi64EEES6_EEENS_10bfloat16_tEfNS_4arch4Sm80ELi256ENS3_8TiledMMAINS3_8MMA_AtomIJNS3_30SM80_16x8x16_F32BF16BF16F32_TNEEEENS3_6LayoutINS4_IJNS5_ILi2EEENS5_ILi4EEENS5_ILi1EEEEEENS4_IJSI_SG_NS5_ILi0EEEEEEEENS4_IJNS5_ILi32EEES6_NS5_ILi16EEEEEEEELb0EEEEEvNT_6ParamsE)
        /*0638*/ 	.word	0x00000000


	//----- nvinfo : EIATTR_MIN_STACK_SIZE
	.align		4
.L_276:
        /*063c*/ 	.byte	0x04, 0x12
        /*063e*/ 	.short	(.L_278 - .L_277)
	.align		4
.L_277:
        /*0640*/ 	.word	index@(_ZN7cutlass13device_kernelIN5flash19enable_sm80_to_sm89INS1_16FlashAttnBwdSm80INS1_25CollectiveMainloopBwdSm80ILi2ELi2EN4cute5tupleIJNS5_1CILi64EEENS7_ILi128EEES8_EEENS_10bfloat16_tEfNS_4arch4Sm80ELb1ELb0ELb1ELb1ELb1ELb0ELb0ELb0ELi2ELi2ELi4ELi2ELb1EEENS1_24CollectiveEpilogueBwdGQAISA_fSD_Li256ELb1ELb1EEENS1_25SingleTileBwdLPTSchedulerILb1ELi128ELb1EEEEEEEEEvNT_6ParamsE)
        /*0644*/ 	.word	0x00000000


	//----- nvinfo : EIATTR_MIN_STACK_SIZE
	.align		4
.L_278:
        /*0648*/ 	.byte	0x04, 0x12
        /*064a*/ 	.short	(.L_280 - .L_279)
	.align		4
.L_279:
        /*064c*/ 	.word	index@(_ZN7cutlass13device_kernelIN5flash22FlashAttnBwdPreprocessIN4cute5tupleIJNS3_1CILi64EEES6_EEENS_10bfloat16_tEfNS_4arch4Sm80ELb1ELb1EEEEEvNT_6ParamsE)
        /*0650*/ 	.word	0x00000000


	//----- nvinfo : EIATTR_MIN_STACK_SIZE
	.align		4
.L_280:
        /*0654*/ 	.byte	0x04, 0x12
        /*0656*/ 	.short	(.L_282 - .L_281)
	.align		4
.L_281:
        /*0658*/ 	.word	index@(_ZN7cutlass13device_kernelIN5flash19enable_sm80_to_sm89INS1_16FlashAttnBwdSm80INS1_25CollectiveMainloopBwdSm80ILi2ELi2EN4cute5tupleIJNS5_1CILi128EEES8_NS7_ILi64EEEEEENS_10bfloat16_tEfNS_4arch4Sm80ELb0ELb0ELb1ELb0ELb0ELb0ELb0ELb0ELi2ELi4ELi4ELi4ELb0EEENS1_21CollectiveEpilogueBwdISA_SB_SD_Li256ELb0ELb0ELi2EEENS1_19SingleTileSchedulerILb0ELb0ELb0ELi128EEEEEEEEEvNT_6ParamsE)
        /*065c*/ 	.word	0x00000000


	//----- nvinfo : EIATTR_MIN_STACK_SIZE
	.align		4
.L_282:
        /*0660*/ 	.byte	0x04, 0x12
        /*0662*/ 	.short	(.L_284 - .L_283)
	.align		4
.L_283:
        /*0664*/ 	.word	index@(_ZN7cutlass13device_kernelIN5flash19enable_sm80_to_sm89INS1_16FlashAttnBwdSm80INS1_25CollectiveMainloopBwdSm80ILi2ELi2EN4cute5tupleIJNS5_1CILi128EEES8_NS7_ILi64EEEEEENS_10bfloat16_tEfNS_4arch4Sm80ELb0ELb0ELb1ELb0ELb1ELb0ELb0ELb0ELi2ELi4ELi4ELi4ELb0EEENS1_21CollectiveEpilogueBwdISA_SB_SD_Li256ELb0ELb0ELi2EEENS1_19SingleTileSchedulerILb0ELb0ELb0ELi128EEEEEEEEEvNT_6ParamsE)
        /*0668*/ 	.word	0x00000000


	//----- nvinfo : EIATTR_MIN_STACK_SIZE
	.align		4
.L_284:
        /*066c*/ 	.byte	0x04, 0x12
        /*066e*/ 	.short	(.L_286 - .L_285)
	.align		4
.L_285:
        /*0670*/ 	.word	index@(_ZN7cutlass13device_kernelIN5flash19enable_sm80_to_sm89INS1_16FlashAttnBwdSm80INS1_25CollectiveMainloopBwdSm80ILi2ELi2EN4cute5tupleIJNS5_1CILi128EEES8_NS7_ILi64EEEEEENS_10bfloat16_tEfNS_4arch4Sm80ELb0ELb0ELb1ELb0ELb0ELb0ELb0ELb0ELi2ELi4ELi4ELi4ELb0EEENS1_24CollectiveEpilogueBwdGQAISA_fSD_Li256ELb0ELb0EEENS1_19SingleTileSchedulerILb0ELb0ELb0ELi128EEEEEEEEEvNT_6ParamsE)
        /*0674*/ 	.word	0x00000000


	//----- nvinfo : EIATTR_MIN_STACK_SIZE
	.align		4
.L_286:
        /*0678*/ 	.byte	0x04, 0x12
        /*067a*/ 	.short	(.L_288 - .L_287)
	.align		4
.L_287:
        /*067c*/ 	.word	index@(_ZN7cutlass13device_kernelIN5flash19enable_sm80_to_sm89INS1_16FlashAttnBwdSm80INS1_25CollectiveMainloopBwdSm80ILi2ELi2EN4cute5tupleIJNS5_1CILi128EEES8_NS7_ILi64EEEEEENS_10bfloat16_tEfNS_4arch4Sm80ELb0ELb0ELb1ELb0ELb1ELb0ELb0ELb0ELi2ELi4ELi4ELi4ELb0EEENS1_24CollectiveEpilogueBwdGQAISA_fSD_Li256ELb0ELb1EEENS1_19SingleTileSchedulerILb0ELb0ELb0ELi128EEEEEEEEEvNT_6ParamsE)
        /*0680*/ 	.word	0x00000000


	//----- nvinfo : EIATTR_MIN_STACK_SIZE
	.align		4
.L_288:
        /*0684*/ 	.byte	0x04, 0x12
        /*0686*/ 	.short	(.L_290 - .L_289)
	.align		4
.L_289:
        /*0688*/ 	.word	index@(_ZN7cutlass13device_kernelIN5flash19enable_sm80_to_sm89INS1_16FlashAttnBwdSm80INS1_25CollectiveMainloopBwdSm80ILi2ELi2EN4cute5tupleIJNS5_1CILi128EEES8_NS7_ILi64EEEEEENS_10bfloat16_tEfNS_4arch4Sm80ELb0ELb0ELb1ELb1ELb0ELb0ELb0ELb0ELi2ELi4ELi4ELi4ELb0EEENS1_21CollectiveEpilogueBwdISA_SB_SD_Li256ELb1ELb0ELi2EEENS1_19SingleTileSchedulerILb1ELb0ELb0ELi128EEEEEEEEEvNT_6ParamsE)
        /*068c*/ 	.word	0x00000000


	//----- nvinfo : EIATTR_MIN_STACK_SIZE
	.align		4
.L_290:
        /*0690*/ 	.byte	0x04, 0x12
        /*0692*/ 	.short	(.L_292 - .L_291)
	.align		4
.L_291:
        /*0694*/ 	.word	index@(_ZN7cutlass13device_kernelIN5flash19enable_sm80_to_sm89INS1_16FlashAttnBwdSm80INS1_25CollectiveMainloopBwdSm80ILi2ELi2EN4cute5tupleIJNS5_1CILi128EEES8_NS7_ILi64EEEEEENS_10bfloat16_tEfNS_4arch4Sm80ELb0ELb0ELb1ELb1ELb1ELb0ELb0ELb0ELi2ELi4ELi4ELi4ELb0EEENS1_21CollectiveEpilogueBwdISA_SB_SD_Li256ELb1ELb0ELi2EEENS1_19SingleTileSchedulerILb1ELb0ELb0ELi128EEEEEEEEEvNT_6ParamsE)
        /*0698*/ 	.word	0x00000000


	//----- nvinfo : EIATTR_MIN_STACK_SIZE
	.align		4
.L_292:
        /*069c*/ 	.byte	0x04, 0x12
        /*069e*/ 	.short	(.L_294 - .L_293)
	.align		4
.L_293:
        /*06a0*/ 	.word	index@(_ZN7cutlass13device_kernelIN5flash19enable_sm80_to_sm89INS1_16FlashAttnBwdSm80INS1_25CollectiveMainloopBwdSm80ILi2ELi2EN4cute5tupleIJNS5_1CILi128EEES8_NS7_ILi64EEEEEENS_10bfloat16_tEfNS_4arch4Sm80ELb0ELb0ELb1ELb1ELb0ELb0ELb0ELb0ELi2ELi4ELi4ELi4ELb0EEENS1_24CollectiveEpilogueBwdGQAISA_fSD_Li256ELb1ELb0EEENS1_19SingleTileSchedulerILb1ELb0ELb0ELi128EEEEEEEEEvNT_6ParamsE)
        /*06a4*/ 	.word	0x00000000


	//----- nvinfo : EIATTR_MIN_STACK_SIZE
	.align		4
.L_294:
        /*06a8*/ 	.byte	0x04, 0x12
        /*06aa*/ 	.short	(.L_296 - .L_295)
	.align		4
.L_295:
        /*06ac*/ 	.word	index@(_ZN7cutlass13device_kernelIN5flash19enable_sm80_to_sm89INS1_16FlashAttnBwdSm80INS1_25CollectiveMainloopBwdSm80ILi2ELi2EN4cute5tupleIJNS5_1CILi128EEES8_NS7_ILi64EEEEEENS_10bfloat16_tEfNS_4arch4Sm80ELb0ELb0ELb1ELb1ELb1ELb0ELb0ELb0ELi2ELi4ELi4ELi4ELb0EEENS1_24CollectiveEpilogueBwdGQAISA_fSD_Li256ELb1ELb1EEENS1_19SingleTileSchedulerILb1ELb0ELb0ELi128EEEEEEEEEvNT_6ParamsE)
        /*06b0*/ 	.word	0x00000000


	//----- nvinfo : EIATTR_MIN_STACK_SIZE
	.align		4
.L_296:
        /*06b4*/ 	.byte	0x04, 0x12
        /*06b6*/ 	.short	(.L_298 - .L_297)
	.align		4
.L_297:
        /*06b8*/ 	.word	index@(_ZN7cutlass13device_kernelIN5flash19enable_sm80_to_sm89INS1_16FlashAttnBwdSm80INS1_25CollectiveMainloopBwdSm80ILi2ELi2EN4cute5tupleIJNS5_1CILi128EEES8_NS7_ILi64EEEEEENS_10bfloat16_tEfNS_4arch4Sm80ELb0ELb1ELb1ELb0ELb0ELb0ELb0ELb0ELi2ELi4ELi4ELi4ELb0EEENS1_21CollectiveEpilogueBwdISA_SB_SD_Li256ELb0ELb0ELi2EEENS1_19SingleTileSchedulerILb0ELb0ELb0ELi128EEEEEEEEEvNT_6ParamsE)
        /*06bc*/ 	.word	0x00000000


	//----- nvinfo : EIATTR_MIN_STACK_SIZE
	.align		4
.L_298:
        /*06c0*/ 	.byte	0x04, 0x12
        /*06c2*/ 	.short	(.L_300 - .L_299)
	.align		4
.L_299:
        /*06c4*/ 	.word	index@(_ZN7cutlass13device_kernelIN5flash19enable_sm80_to_sm89INS1_16FlashAttnBwdSm80INS1_25CollectiveMainloopBwdSm80ILi2ELi2EN4cute5tupleIJNS5_1CILi128EEES8_NS7_ILi64EEEEEENS_10bfloat16_tEfNS_4arch4Sm80ELb0ELb1ELb1ELb0ELb1ELb0ELb0ELb0ELi2ELi4ELi4ELi4ELb0EEENS1_21CollectiveEpilogueBwdISA_SB_SD_Li256ELb0ELb0ELi2EEENS1_19SingleTileSchedulerILb0ELb0ELb0ELi128EEEEEEEEEvNT_6ParamsE)
        /*06c8*/ 	.word	0x00000000


	//----- nvinfo : EIATTR_MIN_STACK_SIZE
	.align		4
.L_300:
        /*06cc*/ 	.byte	0x04, 0x12
        /*06ce*/ 	.short	(.L_302 - .L_301)
	.align		4
.L_301:
        /*06d0*/ 	.word	index@(_ZN7cutlass13device_kernelIN5flash19enable_sm80_to_sm89INS1_16FlashAttnBwdSm80INS1_25CollectiveMainloopBwdSm80ILi2ELi2EN4cute5tupleIJNS5_1CILi128EEES8_NS7_ILi64EEEEEENS_10bfloat16_tEfNS_4arch4Sm80ELb0ELb1ELb1ELb0ELb0ELb0ELb0ELb0ELi2ELi4ELi4ELi4ELb0EEENS1_24CollectiveEpilogueBwdGQAISA_fSD_Li256ELb0ELb0EEENS1_19SingleTileSchedulerILb0ELb0ELb0ELi128EEEEEEEEEvNT_6ParamsE)
        /*06d4*/ 	.word	0x00000000


	//----- nvinfo : EIATTR_MIN_STACK_SIZE
	.align		4
.L_302:
        /*06d8*/ 	.byte	0x04, 0x12
        /*06da*/ 	.short	(.L_304 - .L_303)
	.align		4
.L_303:
        /*06dc*/ 	.word	index@(_ZN7cutlass13device_kernelIN5flash19enable_sm80_to_sm89INS1_16FlashAttnBwdSm80INS1_25CollectiveMainloopBwdSm80ILi2ELi2EN4cute5tupleIJNS5_1CILi128EEES8_NS7_ILi64EEEEEENS_10bfloat16_tEfNS_4arch4Sm80ELb0ELb1ELb1ELb0ELb1ELb0ELb0ELb0ELi2ELi4ELi4ELi4ELb0EEENS1_24CollectiveEpilogueBwdGQAISA_fSD_Li256ELb0ELb1EEENS1_19SingleTileSchedulerILb0ELb0ELb0ELi128EEEEEEEEEvNT_6ParamsE)
        /*06e0*/ 	.word	0x00000000


	//----- nvinfo : EIATTR_MIN_STACK_SIZE
	.align		4
.L_304:
        /*06e4*/ 	.byte	0x04, 0x12
        /*06e6*/ 	.short	(.L_306 - .L_305)
	.align		4
.L_305:
        /*06e8*/ 	.word	index@(_ZN7cutlass13device_kernelIN5flash19enable_sm80_to_sm89INS1_16FlashAttnBwdSm80INS1_25CollectiveMainloopBwdSm80ILi2ELi2EN4cute5tupleIJNS5_1CILi128EEES8_NS7_ILi64EEEEEENS_10bfloat16_tEfNS_4arch4Sm80ELb0ELb1ELb1ELb1ELb0ELb0ELb0ELb0ELi2ELi4ELi4ELi4ELb0EEENS1_21CollectiveEpilogueBwdISA_SB_SD_Li256ELb1ELb0ELi2EEENS1_19SingleTileSchedulerILb1ELb0ELb0ELi128EEEEEEEEEvNT_6ParamsE)
        /*06ec*/ 	.word	0x00000000


	//----- nvinfo : EIATTR_MIN_STACK_SIZE
	.align		4
.L_306:
        /*06f0*/ 	.byte	0x04, 0x12
        /*06f2*/ 	.short	(.L_308 - .L_307)
	.align		4
.L_307:
        /*06f4*/ 	.word	index@(_ZN7cutlass13device_kernelIN5flash19enable_sm80_to_sm89INS1_16FlashAttnBwdSm80INS1_25CollectiveMainloopBwdSm80ILi2ELi2EN4cute5tupleIJNS5_1CILi128EEES8_NS7_ILi64EEEEEENS_10bfloat16_tEfNS_4arch4Sm80ELb0ELb1ELb1ELb1ELb1ELb0ELb0ELb0ELi2ELi4ELi4ELi4ELb0EEENS1_21CollectiveEpilogueBwdISA_SB_SD_Li256ELb1ELb0ELi2EEENS1_19SingleTileSchedulerILb1ELb0ELb0ELi128EEEEEEEEEvNT_6ParamsE)
        /*06f8*/ 	.word	0x00000000


	//----- nvinfo : EIATTR_MIN_STACK_SIZE
	.align		4
.L_308:
        /*06fc*/ 	.byte	0x04, 0x12
        /*06fe*/ 	.short	(.L_310 - .L_309)
	.align		4
.L_309:
        /*0700*/ 	.word	index@(_ZN7cutlass13device_kernelIN5flash19enable_sm80_to_sm89INS1_16FlashAttnBwdSm80INS1_25CollectiveMainloopBwdSm80ILi2ELi2EN4cute5tupleIJNS5_1CILi128EEES8_NS7_ILi64EEEEEENS_10bfloat16_tEfNS_4arch4Sm80ELb0ELb1ELb1ELb1ELb0ELb0ELb0ELb0ELi2ELi4ELi4ELi4ELb0EEENS1_24CollectiveEpilogueBwdGQAISA_fSD_Li256ELb1ELb0EEENS1_19SingleTileSchedulerILb1ELb0ELb0ELi128EEEEEEEEEvNT_6ParamsE)
        /*0704*/ 	.word	0x00000000


	//----- nvinfo : EIATTR_MIN_STACK_SIZE
	.align		4
.L_310:
        /*0708*/ 	.byte	0x04, 0x12
        /*070a*/ 	.short	(.L_312 - .L_311)
	.align		4
.L_311:
        /*070c*/ 	.word	index@(_ZN7cutlass13device_kernelIN5flash19enable_sm80_to_sm89INS1_16FlashAttnBwdSm80INS1_25CollectiveMainloopBwdSm80ILi2ELi2EN4cute5tupleIJNS5_1CILi128EEES8_NS7_ILi64EEEEEENS_10bfloat16_tEfNS_4arch4Sm80ELb0ELb1ELb1ELb1ELb1ELb0ELb0ELb0ELi2ELi4ELi4ELi4ELb0EEENS1_24CollectiveEpilogueBwdGQAISA_fSD_Li256ELb1ELb1EEENS1_19SingleTileSchedulerILb1ELb0ELb0ELi128EEEEEEEEEvNT_6ParamsE)
        /*0710*/ 	.word	0x00000000


	//----- nvinfo : EIATTR_MIN_STACK_SIZE
	.align		4
.L_312:
        /*0714*/ 	.byte	0x04, 0x12
        /*0716*/ 	.short	(.L_314 - .L_313)
	.align		4
.L_313:
        /*0718*/ 	.word	index@(_ZN7cutlass13device_kernelIN5flash19enable_sm80_to_sm89INS1_16FlashAttnBwdSm80INS1_25CollectiveMainloopBwdSm80ILi2ELi2EN4cute5tupleIJNS5_1CILi128EEES8_NS7_ILi64EEEEEENS_10bfloat16_tEfNS_4arch4Sm80ELb1ELb0ELb1ELb0ELb0ELb0ELb0ELb0ELi2ELi4ELi4ELi4ELb0EEENS1_21CollectiveEpilogueBwdISA_SB_SD_Li256ELb0ELb0ELi2EEENS1_25SingleTileBwdLPTSchedulerILb0ELi128ELb0EEEEEEEEEvNT_6ParamsE)
        /*071c*/ 	.word	0x00000000


	//----- nvinfo : EIATTR_MIN_STACK_SIZE
	.align		4
.L_314:
        /*0720*/ 	.byte	0x04, 0x12
        /*0722*/ 	.short	(.L_316 - .L_315)
	.align		4
.L_315:
        /*0724*/ 	.word	index@(_ZN7cutlass13device_kernelIN5flash19enable_sm80_to_sm89INS1_16FlashAttnBwdSm80INS1_25CollectiveMainloopBwdSm80ILi2ELi2EN4cute5tupleIJNS5_1CILi128EEES8_NS7_ILi64EEEEEENS_10bfloat16_tEfNS_4arch4Sm80ELb1ELb0ELb1ELb0ELb1ELb0ELb0ELb0ELi2ELi4ELi4ELi4ELb0EEENS1_21CollectiveEpilogueBwdISA_SB_SD_Li256ELb0ELb0ELi2EEENS1_25SingleTileBwdLPTSchedulerILb0ELi128ELb1EEEEEEEEEvNT_6ParamsE)
        /*0728*/ 	.word	0x00000000


	//----- nvinfo : EIATTR_MIN_STACK_SIZE
	.align		4
.L_316:
        /*072c*/ 	.byte	0x04, 0x12
        /*072e*/ 	.short	(.L_318 - .L_317)
	.align		4
.L_317:
        /*0730*/ 	.word	index@(_ZN7cutlass13device_kernelIN5flash19enable_sm80_to_sm89INS1_16FlashAttnBwdSm80INS1_25CollectiveMainloopBwdSm80ILi2ELi2EN4cute5tupleIJNS5_1CILi128EEES8_NS7_ILi64EEEEEENS_10bfloat16_tEfNS_4arch4Sm80ELb1ELb0ELb1ELb0ELb0ELb0ELb0ELb0ELi2ELi4ELi4ELi4ELb0EEENS1_24CollectiveEpilogueBwdGQAISA_fSD_Li256ELb0ELb0EEENS1_25SingleTileBwdLPTSchedulerILb0ELi128ELb0EEEEEEEEEvNT_6ParamsE)
        /*0734*/ 	.word	0x00000000


	//----- nvinfo : EIATTR_MIN_STACK_SIZE
	.align		4
.L_318:
        /*0738*/ 	.byte	0x04, 0x12
        /*073a*/ 	.short	(.L_320 - .L_319)
	.align		4
.L_319:
        /*073c*/ 	.word	index@(_ZN7cutlass13device_kernelIN5flash19enable_sm80_to_sm89INS1_16FlashAttnBwdSm80INS1_25CollectiveMainloopBwdSm80ILi2ELi2EN4cute5tupleIJNS5_1CILi128EEES8_NS7_ILi64EEEEEENS_10bfloat16_tEfNS_4arch4Sm80ELb1ELb0ELb1ELb0ELb1ELb0ELb0ELb0ELi2ELi4ELi4ELi4ELb0EEENS1_24CollectiveEpilogueBwdGQAISA_fSD_Li256ELb0ELb1EEENS1_25SingleTileBwdLPTSchedulerILb0ELi128ELb1EEEEEEEEEvNT_6ParamsE)
        /*0740*/ 	.word	0x00000000


	//----- nvinfo : EIATTR_MIN_STACK_SIZE
	.align		4
.L_320:
        /*0744*/ 	.byte	0x04, 0x12
        /*0746*/ 	.short	(.L_322 - .L_321)
	.align		4
.L_321:
        /*0748*/ 	.word	index@(_ZN7cutlass13device_kernelIN5flash22FlashAttnBwdPreprocessIN4cute5tupleIJNS3_1CILi128EEENS5_ILi64EEEEEENS_10bfloat16_tEfNS_4arch4Sm80ELb1ELb0EEEEEvNT_6ParamsE)
        /*074c*/ 	.word	0x00000000


	//----- nvinfo : EIATTR_MIN_STACK_SIZE
	.align		4
.L_322:
        /*0750*/ 	.byte	0x04, 0x12
        /*0752*/ 	.short	(.L_324 - .L_323)
	.align		4
.L_323:
        /*0754*/ 	.word	index@(_ZN7cutlass13device_kernelIN5flash19enable_sm80_to_sm89INS1_16FlashAttnBwdSm80INS1_25CollectiveMainloopBwdSm80ILi2ELi2EN4cute5tupleIJNS5_1CILi128EEES8_NS7_ILi64EEEEEENS_10bfloat16_tEfNS_4arch4Sm80ELb1ELb0ELb1ELb1ELb0ELb0ELb0ELb0ELi2ELi4ELi4ELi4ELb0EEENS1_21CollectiveEpilogueBwdISA_SB_SD_Li256ELb1ELb0ELi2EEENS1_25SingleTileBwdLPTSchedulerILb1ELi128ELb0EEEEEEEEEvNT_6ParamsE)
        /*0758*/ 	.word	0x00000000


	//----- nvinfo : EIATTR_MIN_STACK_SIZE
	.align		4
.L_324:
        /*075c*/ 	.byte	0x04, 0x12
        /*075e*/ 	.short	(.L_326 - .L_325)
	.align		4
.L_325:
        /*0760*/ 	.word	index@(_ZN7cutlass13device_kernelIN5flash19enable_sm80_to_sm89INS1_16FlashAttnBwdSm80INS1_25CollectiveMainloopBwdSm80ILi2ELi2EN4cute5tupleIJNS5_1CILi128EEES8_NS7_ILi64EEEEEENS_10bfloat16_tEfNS_4arch4Sm80ELb1ELb0ELb1ELb1ELb1ELb0ELb0ELb0ELi2ELi4ELi4ELi4ELb0EEENS1_21CollectiveEpilogueBwdISA_SB_SD_Li256ELb1ELb0ELi2EEENS1_25SingleTileBwdLPTSchedulerILb1ELi128ELb1EEEEEEEEEvNT_6ParamsE)
        /*0764*/ 	.word	0x00000000


	//----- nvinfo : EIATTR_MIN_STACK_SIZE
	.align		4
.L_326:
        /*0768*/ 	.byte	0x04, 0x12
        /*076a*/ 	.short	(.L_328 - .L_327)
	.align		4
.L_327:
        /*076c*/ 	.word	index@(_ZN7cutlass13device_kernelIN5flash19enable_sm80_to_sm89INS1_16FlashAttnBwdSm80INS1_25CollectiveMainloopBwdSm80ILi2ELi2EN4cute5tupleIJNS5_1CILi128EEES8_NS7_ILi64EEEEEENS_10bfloat16_tEfNS_4arch4Sm80ELb1ELb0ELb1ELb1ELb0ELb0ELb0ELb0ELi2ELi4ELi4ELi4ELb0EEENS1_24CollectiveEpilogueBwdGQAISA_fSD_Li256ELb1ELb0EEENS1_25SingleTileBwdLPTSchedulerILb1ELi128ELb0EEEEEEEEEvNT_6ParamsE)
        /*0770*/ 	.word	0x00000000


	//----- nvinfo : EIATTR_MIN_STACK_SIZE
	.align		4
.L_328:
        /*0774*/ 	.byte	0x04, 0x12
        /*0776*/ 	.short	(.L_330 - .L_329)
	.align		4
.L_329:
        /*0778*/ 	.word	index@(_ZN7cutlass13device_kernelIN5flash32FlashAttnBwdPostprocessConvertdQIN4cute5tupleIJNS3_1CILi128EEENS5_ILi64EEEEEENS_10bfloat16_tEfNS_4arch4Sm80ELi256ENS3_8TiledMMAINS3_8MMA_AtomIJNS3_30SM80_16x8x16_F32BF16BF16F32_TNEEEENS3_6LayoutINS4_IJNS5_ILi4EEENS5_ILi2EEENS5_ILi1EEEEEENS4_IJSJ_SH_NS5_ILi0EEEEEEEENS4_IJS7_NS5_ILi32EEENS5_ILi16EEEEEEEELb0EEEEEvNT_6ParamsE)
        /*077c*/ 	.word	0x00000000


	//----- nvinfo : EIATTR_MIN_STACK_SIZE
	.align		4
.L_330:
        /*0780*/ 	.byte	0x04, 0x12
        /*0782*/ 	.short	(.L_332 - .L_331)
	.align		4
.L_331:
        /*0784*/ 	.word	index@(_ZN7cutlass13device_kernelIN5flash19enable_sm80_to_sm89INS1_16FlashAttnBwdSm80INS1_25CollectiveMainloopBwdSm80ILi2ELi2EN4cute5tupleIJNS5_1CILi128EEES8_NS7_ILi64EEEEEENS_10bfloat16_tEfNS_4arch4Sm80ELb1ELb0ELb1ELb1ELb1ELb0ELb0ELb0ELi2ELi4ELi4ELi4ELb0EEENS1_24CollectiveEpilogueBwdGQAISA_fSD_Li256ELb1ELb1EEENS1_25SingleTileBwdLPTSchedulerILb1ELi128ELb1EEEEEEEEEvNT_6ParamsE)
        /*0788*/ 	.word	0x00000000


	//----- nvinfo : EIATTR_MIN_STACK_SIZE
	.align		4
.L_332:
        /*078c*/ 	.byte	0x04, 0x12
        /*078e*/ 	.short	(.L_334 - .L_333)
	.align		4
.L_333:
        /*0790*/ 	.word	index@(_ZN7cutlass13device_kernelIN5flash22FlashAttnBwdPreprocessIN4cute5tupleIJNS3_1CILi128EEENS5_ILi64EEEEEENS_10bfloat16_tEfNS_4arch4Sm80ELb1ELb1EEEEEvNT_6ParamsE)
        /*0794*/ 	.word	0x00000000
.L_334:


//--------------------- .nv.compat                --------------------------
	.section	.nv.compat,"",@"SHT_CUDA_COMPAT_INFO"
	.align	4
        /*0000*/ 	.byte	0x02, 0x09, 0x01, 0x00, 0x02, 0x02, 0x01, 0x00, 0x02, 0x05, 0x05, 0x00, 0x03, 0x07, 0x01, 0x01
        /*0010*/ 	.byte	0x02, 0x03, 0x00, 0x00, 0x02, 0x06, 0x01, 0x00, 0x04, 0x0b, 0x08, 0x00, 0x00, 0x00, 0x00, 0x00
        /*0020*/ 	.byte	0x00, 0x00, 0x00, 0x00


//--------------------- .nv.info._ZN7cutlass13device_kernelIN5flash19enable_sm80_to_sm89INS1_16FlashAttnBwdSm80INS1_25CollectiveMainloopBwdSm80ILi2ELi2EN4cute5tupleIJNS5_1CILi64EEENS7_ILi128EEES8_EEENS_10bfloat16_tEfNS_4arch4Sm80ELb0ELb0ELb1ELb0ELb0ELb0ELb0ELb0ELi2ELi2ELi4ELi2ELb1EEENS1_21CollectiveEpilogueBwdISA_SB_SD_Li256ELb0ELb0ELi2EEENS1_19SingleTileSchedulerILb0ELb0ELb0ELi128EEEEEEEEEvNT_6ParamsE --------------------------
	.section	.nv.info._ZN7cutlass13device_kernelIN5flash19enable_sm80_to_sm89INS1_16FlashAttnBwdSm80INS1_25CollectiveMainloopBwdSm80ILi2ELi2EN4cute5tupleIJNS5_1CILi64EEENS7_ILi128EEES8_EEENS_10bfloat16_tEfNS_4arch4Sm80ELb0ELb0ELb1ELb0ELb0ELb0ELb0ELb0ELi2ELi2ELi4ELi2ELb1EEENS1_21CollectiveEpilogueBwdISA_SB_SD_Li256ELb0ELb0ELi2EEENS1_19SingleTileSchedulerILb0ELb0ELb0ELi128EEEEEEEEEvNT_6ParamsE,"",@"SHT_CUDA_INFO"
	.sectionflags	@""
	.align	4


	//----- nvinfo : EIATTR_CUDA_API_VERSION
	.align		4
        /*0000*/ 	.byte	0x04, 0x37
        /*0002*/ 	.short	(.L_336 - .L_335)
.L_335:
        /*0004*/ 	.word	0x00000082


	//----- nvinfo : EIATTR_KPARAM_INFO
	.align		4
.L_336:
        /*0008*/ 	.byte	0x04, 0x17
        /*000a*/ 	.short	(.L_338 - .L_337)
.L_337:
        /*000c*/ 	.word	0x00000000
        /*0010*/ 	.short	0x0000
        /*0012*/ 	.short	0x0000
        /*0014*/ 	.byte	0x00, 0xf0, 0xc1, 0x09


	//----- nvinfo : EIATTR_SPARSE_MMA_MASK
	.align		4
.L_338:
        /*0018*/ 	.byte	0x03, 0x50
        /*001a*/ 	.short	0x0000


	//----- nvinfo : EIATTR_MAXREG_COUNT
	.align		4
        /*001c*/ 	.byte	0x03, 0x1b
        /*001e*/ 	.short	0x00ff


	//----- nvinfo : EIATTR_MERCURY_ISA_VERSION
	.align		4
        /*0020*/ 	.byte	0x03, 0x5f
        /*0022*/ 	.short	0x0101


	//----- nvinfo : EIATTR_EXIT_INSTR_OFFSETS
	.align		4
        /*0024*/ 	.byte	0x04, 0x1c
        /*0026*/ 	.short	(.L_340 - .L_339)


	//   ....[0]....
.L_339:
        /*0028*/ 	.word	0x00000010


	//----- nvinfo : EIATTR_MAX_THREADS
	.align		4
.L_340:
        /*002c*/ 	.byte	0x04, 0x05
        /*002e*/ 	.short	(.L_342 - .L_341)
.L_341:
        /*0030*/ 	.word	0x00000100
        /*0034*/ 	.word	0x00000001
        /*0038*/ 	.word	0x00000001


	//----- nvinfo : EIATTR_CBANK_PARAM_SIZE
	.align		4
.L_342:
        /*003c*/ 	.byte	0x03, 0x19
        /*003e*/ 	.short	0x0270


	//----- nvinfo : EIATTR_PARAM_CBANK
	.align		4
        /*0040*/ 	.byte	0x04, 0x0a
        /*0042*/ 	.short	(.L_344 - .L_343)
	.align		4
.L_343:
        /*0044*/ 	.word	index@(.nv.constant0._ZN7cutlass13device_kernelIN5flash19enable_sm80_to_sm89INS1_16FlashAttnBwdSm80INS1_25CollectiveMainloopBwdSm80ILi2ELi2EN4cute5tupleIJNS5_1CILi64EEENS7_ILi128EEES8_EEENS_10bfloat16_tEfNS_4arch4Sm80ELb0ELb0ELb1ELb0ELb0ELb0ELb0ELb0ELi2ELi2ELi4ELi2ELb1EEENS1_21CollectiveEpilogueBwdISA_SB_SD_Li256ELb0ELb0ELi2EEENS1_19SingleTileSchedulerILb0ELb0ELb0ELi128EEEEEEEEEvNT_6ParamsE)
        /*0048*/ 	.short	0x0210
        /*004a*/ 	.short	0x0270


	//----- nvinfo : EIATTR_SW_WAR
	.align		4
.L_344:
        /*004c*/ 	.byte	0x04, 0x36
        /*004e*/ 	.short	(.L_346 - .L_345)
.L_345:
        /*0050*/ 	.word	0x00000008
.L_346:


//--------------------- .nv.info._ZN7cutlass13device_kernelIN5flash19enable_sm80_to_sm89INS1_16FlashAttnBwdSm80INS1_25CollectiveMainloopBwdSm80ILi2ELi2EN4cute5tupleIJNS5_1CILi64EEENS7_ILi128EEES8_EEENS_10bfloat16_tEfNS_4arch4Sm80ELb0ELb0ELb1ELb0ELb1ELb0ELb0ELb0ELi2ELi2ELi4ELi2ELb1EEENS1_21CollectiveEpilogueBwdISA_SB_SD_Li256ELb0ELb0ELi2EEENS1_19SingleTileSchedulerILb0ELb0ELb0ELi128EEEEEEEEEvNT_6ParamsE --------------------------
	.section	.nv.info._ZN7cutlass13device_kernelIN5flash19enable_sm80_to_sm89INS1_16FlashAttnBwdSm80INS1_25CollectiveMainloopBwdSm80ILi2ELi2EN4cute5tupleIJNS5_1CILi64EEENS7_ILi128EEES8_EEENS_10bfloat16_tEfNS_4arch4Sm80ELb0ELb0ELb1ELb0ELb1ELb0ELb0ELb0ELi2ELi2ELi4ELi2ELb1EEENS1_21CollectiveEpilogueBwdISA_SB_SD_Li256ELb0ELb0ELi2EEENS1_19SingleTileSchedulerILb0ELb0ELb0ELi128EEEEEEEEEvNT_6ParamsE,"",@"SHT_CUDA_INFO"
	.sectionflags	@""
	.align	4


	//----- nvinfo : EIATTR_CUDA_API_VERSION
	.align		4
        /*0000*/ 	.byte	0x04, 0x37
        /*0002*/ 	.short	(.L_348 - .L_347)
.L_347:
        /*0004*/ 	.word	0x00000082


	//----- nvinfo : EIATTR_KPARAM_INFO
	.align		4
.L_348:
        /*0008*/ 	.byte	0x04, 0x17
        /*000a*/ 	.short	(.L_350 - .L_349)
.L_349:
        /*000c*/ 	.word	0x00000000
        /*0010*/ 	.short	0x0000
        /*0012*/ 	.short	0x0000
        /*0014*/ 	.byte	0x00, 0xf0, 0xc1, 0x09


	//----- nvinfo : EIATTR_SPARSE_MMA_MASK
	.align		4
.L_350:
        /*0018*/ 	.byte	0x03, 0x50
        /*001a*/ 	.short	0x0000


	//----- nvinfo : EIATTR_MAXREG_COUNT
	.align		4
        /*001c*/ 	.byte	0x03, 0x1b
        /*001e*/ 	.short	0x00ff


	//----- nvinfo : EIATTR_MERCURY_ISA_VERSION
	.align		4
        /*0020*/ 	.byte	0x03, 0x5f
        /*0022*/ 	.short	0x0101


	//----- nvinfo : EIATTR_EXIT_INSTR_OFFSETS
	.align		4
        /*0024*/ 	.byte	0x04, 0x1c
        /*0026*/ 	.short	(.L_352 - .L_351)


	//   ....[0]....
.L_351:
        /*0028*/ 	.word	0x00000010


	//----- nvinfo : EIATTR_MAX_THREADS
	.align		4
.L_352:
        /*002c*/ 	.byte	0x04, 0x05
        /*002e*/ 	.short	(.L_354 - .L_353)
.L_353:
        /*0030*/ 	.word	0x00000100
        /*0034*/ 	.word	0x00000001
        /*0038*/ 	.word	0x00000001


	//----- nvinfo : EIATTR_CBANK_PARAM_SIZE
	.align		4
.L_354:
        /*003c*/ 	.byte	0x03, 0x19
        /*003e*/ 	.short	0x0270


	//----- nvinfo : EIATTR_PARAM_CBANK
	.align		4
        /*0040*/ 	.byte	0x04, 0x0a
        /*0042*/ 	.short	(.L_356 - .L_355)
	.align		4
.L_355:
        /*0044*/ 	.word	index@(.nv.constant0._ZN7cutlass13device_kernelIN5flash19enable_sm80_to_sm89INS1_16FlashAttnBwdSm80INS1_25CollectiveMainloopBwdSm80ILi2ELi2EN4cute5tupleIJNS5_1CILi64EEENS7_ILi128EEES8_EEENS_10bfloat16_tEfNS_4arch4Sm80ELb0ELb0ELb1ELb0ELb1ELb0ELb0ELb0ELi2ELi2ELi4ELi2ELb1EEENS1_21CollectiveEpilogueBwdISA_SB_SD_Li256ELb0ELb0ELi2EEENS1_19SingleTileSchedulerILb0ELb0ELb0ELi128EEEEEEEEEvNT_6ParamsE)
        /*0048*/ 	.short	0x0210
        /*004a*/ 	.short	0x0270


	//----- nvinfo : EIATTR_SW_WAR
	.align		4
.L_356:
        /*004c*/ 	.byte	0x04, 0x36
        /*004e*/ 	.short	(.L_358 - .L_357)
.L_357:
        /*0050*/ 	.word	0x00000008
.L_358:


//--------------------- .nv.info._ZN7cutlass13device_kernelIN5flash19enable_sm80_to_sm89INS1_16FlashAttnBwdSm80INS1_25CollectiveMainloopBwdSm80ILi2ELi2EN4cute5tupleIJNS5_1CILi64EEENS7_ILi128EEES8_EEENS_10bfloat16_tEfNS_4arch4Sm80ELb0ELb0ELb1ELb0ELb0ELb0ELb0ELb0ELi2ELi2ELi4ELi2ELb1EEENS1_24CollectiveEpilogueBwdGQAISA_fSD_Li256ELb0ELb0EEENS1_19SingleTileSchedulerILb0ELb0ELb0ELi128EEEEEEEEEvNT_6ParamsE --------------------------
	.section	.nv.info._ZN7cutlass13device_kernelIN5flash19enable_sm80_to_sm89INS1_16FlashAttnBwdSm80INS1_25CollectiveMainloopBwdSm80ILi2ELi2EN4cute5tupleIJNS5_1CILi64EEENS7_ILi128EEES8_EEENS_10bfloat16_tEfNS_4arch4Sm80ELb0ELb0ELb1ELb0ELb0ELb0ELb0ELb0ELi2ELi2ELi4ELi2ELb1EEENS1_24CollectiveEpilogueBwdGQAISA_fSD_Li256ELb0ELb0EEENS1_19SingleTileSchedulerILb0ELb0ELb0ELi128EEEEEEEEEvNT_6ParamsE,"",@"SHT_CUDA_INFO"
	.sectionflags	@""
	.align	4


	//----- nvinfo : EIATTR_CUDA_API_VERSION
	.align		4
        /*0000*/ 	.byte	0x04, 0x37
        /*0002*/ 	.short	(.L_360 - .L_359)
.L_359:
        /*0004*/ 	.word	0x00000082


	//----- nvinfo : EIATTR_KPARAM_INFO
	.align		4
.L_360:
        /*0008*/ 	.byte	0x04, 0x17
        /*000a*/ 	.short	(.L_362 - .L_361)
.L_361:
        /*000c*/ 	.word	0x00000000
        /*0010*/ 	.short	0x0000
        /*0012*/ 	.short	0x0000
        /*0014*/ 	.byte	0x00, 0xf0, 0xe1, 0x09


	//----- nvinfo : EIATTR_SPARSE_MMA_MASK
	.align		4
.L_362:
        /*0018*/ 	.byte	0x03, 0x50
        /*001a*/ 	.short	0x0000


	//----- nvinfo : EIATTR_MAXREG_COUNT
	.align		4
        /*001c*/ 	.byte	0x03, 0x1b
        /*001e*/ 	.short	0x00ff


	//----- nvinfo : EIATTR_MERCURY_ISA_VERSION
	.align		4
        /*0020*/ 	.byte	0x03, 0x5f
        /*0022*/ 	.short	0x0101


	//----- nvinfo : EIATTR_EXIT_INSTR_OFFSETS
	.align		4
        /*0024*/ 	.byte	0x04, 0x1c
        /*0026*/ 	.short	(.L_364 - .L_363)


	//   ....[0]....
.L_363:
        /*0028*/ 	.word	0x00000010


	//----- nvinfo : EIATTR_MAX_THREADS
	.align		4
.L_364:
        /*002c*/ 	.byte	0x04, 0x05
        /*002e*/ 	.short	(.L_366 - .L_365)
.L_365:
        /*0030*/ 	.word	0x00000100
        /*0034*/ 	.word	0x00000001
        /*0038*/ 	.word	0x00000001


	//----- nvinfo : EIATTR_CBANK_PARAM_SIZE
	.align		4
.L_366:
        /*003c*/ 	.byte	0x03, 0x19
        /*003e*/ 	.short	0x0278


	//----- nvinfo : EIATTR_PARAM_CBANK
	.align		4
        /*0040*/ 	.byte	0x04, 0x0a
        /*0042*/ 	.short	(.L_368 - .L_367)
	.align		4
.L_367:
        /*0044*/ 	.word	index@(.nv.constant0._ZN7cutlass13device_kernelIN5flash19enable_sm80_to_sm89INS1_16FlashAttnBwdSm80INS1_25CollectiveMainloopBwdSm80ILi2ELi2EN4cute5tupleIJNS5_1CILi64EEENS7_ILi128EEES8_EEENS_10bfloat16_tEfNS_4arch4Sm80ELb0ELb0ELb1ELb0ELb0ELb0ELb0ELb0ELi2ELi2ELi4ELi2ELb1EEENS1_24CollectiveEpilogueBwdGQAISA_fSD_Li256ELb0ELb0EEENS1_19SingleTileSchedulerILb0ELb0ELb0ELi128EEEEEEEEEvNT_6ParamsE)
        /*0048*/ 	.short	0x0210
        /*004a*/ 	.short	0x0278


	//----- nvinfo : EIATTR_SW_WAR
	.align		4
.L_368:
        /*004c*/ 	.byte	0x04, 0x36
        /*004e*/ 	.short	(.L_370 - .L_369)
.L_369:
        /*0050*/ 	.word	0x00000008
.L_370:


//--------------------- .nv.info._ZN7cutlass13device_kernelIN5flash19enable_sm80_to_sm89INS1_16FlashAttnBwdSm80INS1_25CollectiveMainloopBwdSm80ILi2ELi2EN4cute5tupleIJNS5_1CILi64EEENS7_ILi128EEES8_EEENS_10bfloat16_tEfNS_4arch4Sm80ELb0ELb0ELb1ELb0ELb1ELb0ELb0ELb0ELi2ELi2ELi4ELi2ELb1EEENS1_24CollectiveEpilogueBwdGQAISA_fSD_Li256ELb0ELb1EEENS1_19SingleTileSchedulerILb0ELb0ELb0ELi128EEEEEEEEEvNT_6ParamsE --------------------------
	.section	.nv.info._ZN7cutlass13device_kernelIN5flash19enable_sm80_to_sm89INS1_16FlashAttnBwdSm80INS1_25CollectiveMainloopBwdSm80ILi2ELi2EN4cute5tupleIJNS5_1CILi64EEENS7_ILi128EEES8_EEENS_10bfloat16_tEfNS_4arch4Sm80ELb0ELb0ELb1ELb0ELb1ELb0ELb0ELb0ELi2ELi2ELi4ELi2ELb1EEENS1_24CollectiveEpilogueBwdGQAISA_fSD_Li256ELb0ELb1EEENS1_19SingleTileSchedulerILb0ELb0ELb0ELi128EEEEEEEEEvNT_6ParamsE,"",@"SHT_CUDA_INFO"
	.sectionflags	@""
	.align	4


	//----- nvinfo : EIATTR_CUDA_API_VERSION
	.align		4
        /*0000*/ 	.byte	0x04, 0x37
        /*0002*/ 	.short	(.L_372 - .L_371)
.L_371:
        /*0004*/ 	.word	0x00000082


	//----- nvinfo : EIATTR_KPARAM_INFO
	.align		4
.L_372:
        /*0008*/ 	.byte	0x04, 0x17
        /*000a*/ 	.short	(.L_374 - .L_373)
.L_373:
        /*000c*/ 	.word	0x00000000
        /*0010*/ 	.short	0x0000
        /*0012*/ 	.short	0x0000
        /*0014*/ 	.byte	0x00, 0xf0, 0xe1, 0x09


	//----- nvinfo : EIATTR_SPARSE_MMA_MASK
	.align		4
.L_374:
        /*0018*/ 	.byte	0x03, 0x50
        /*001a*/ 	.short	0x0000


	//----- nvinfo : EIATTR_MAXREG_COUNT
	.align		4
        /*001c*/ 	.byte	0x03, 0x1b
        /*001e*/ 	.short	0x00ff


	//----- nvinfo : EIATTR_MERCURY_ISA_VERSION
	.align		4
        /*0020*/ 	.byte	0x03, 0x5f
        /*0022*/ 	.short	0x0101


	//----- nvinfo : EIATTR_EXIT_INSTR_OFFSETS
	.align		4
        /*0024*/ 	.byte	0x04, 0x1c
        /*0026*/ 	.short	(.L_376 - .L_375)


	//   ....[0]....
.L_375:
        /*0028*/ 	.word	0x00000010


	//----- nvinfo : EIATTR_MAX_THREADS
	.align		4
.L_376:
        /*002c*/ 	.byte	0x04, 0x05
        /*002e*/ 	.short	(.L_378 - .L_377)
.L_377:
        /*0030*/ 	.word	0x00000100
        /*0034*/ 	.word	0x00000001
        /*0038*/ 	.word	0x00000001


	//----- nvinfo : EIATTR_CBANK_PARAM_SIZE
	.align		4
.L_378:
        /*003c*/ 	.byte	0x03, 0x19
        /*003e*/ 	.short	0x0278


	//----- nvinfo : EIATTR_PARAM_CBANK
	.align		4
        /*0040*/ 	.byte	0x04, 0x0a
        /*0042*/ 	.short	(.L_380 - .L_379)
	.align		4
.L_379:
        /*0044*/ 	.word	index@(.nv.constant0._ZN7cutlass13device_kernelIN5flash19enable_sm80_to_sm89INS1_16FlashAttnBwdSm80INS1_25CollectiveMainloopBwdSm80ILi2ELi2EN4cute5tupleIJNS5_1CILi64EEENS7_ILi128EEES8_EEENS_10bfloat16_tEfNS_4arch4Sm80ELb0ELb0ELb1ELb0ELb1ELb0ELb0ELb0ELi2ELi2ELi4ELi2ELb1EEENS1_24CollectiveEpilogueBwdGQAISA_fSD_Li256ELb0ELb1EEENS1_19SingleTileSchedulerILb0ELb0ELb0ELi128EEEEEEEEEvNT_6ParamsE)
        /*0048*/ 	.short	0x0210
        /*004a*/ 	.short	0x0278


	//----- nvinfo : EIATTR_SW_WAR
	.align		4
.L_380:
        /*004c*/ 	.byte	0x04, 0x36
        /*004e*/ 	.short	(.L_382 - .L_381)
.L_381:
        /*0050*/ 	.word	0x00000008
.L_382:


//--------------------- .nv.info._ZN7cutlass13device_kernelIN5flash19enable_sm80_to_sm89INS1_16FlashAttnBwdSm80INS1_25CollectiveMainloopBwdSm80ILi2ELi2EN4cute5tupleIJNS5_1CILi64EEENS7_ILi128EEES8_EEENS_10bfloat16_tEfNS_4arch4Sm80ELb0ELb0ELb1ELb1ELb0ELb0ELb0ELb0ELi2ELi2ELi4ELi2ELb1EEENS1_21CollectiveEpilogueBwdISA_SB_SD_Li256ELb1ELb0ELi2EEENS1_19SingleTileSchedulerILb1ELb0ELb0ELi128EEEEEEEEEvNT_6ParamsE --------------------------
	.section	.nv.info._ZN7cutlass13device_kernelIN5flash19enable_sm80_to_sm89INS1_16FlashAttnBwdSm80INS1_25CollectiveMainloopBwdSm80ILi2ELi2EN4cute5tupleIJNS5_1CILi64EEENS7_ILi128EEES8_EEENS_10bfloat16_tEfNS_4arch4Sm80ELb0ELb0ELb1ELb1ELb0ELb0ELb0ELb0ELi2ELi2ELi4ELi2ELb1EEENS1_21CollectiveEpilogueBwdISA_SB_SD_Li256ELb1ELb0ELi2EEENS1_19SingleTileSchedulerILb1ELb0ELb0ELi128EEEEEEEEEvNT_6ParamsE,"",@"SHT_CUDA_INFO"
	.sectionflags	@""
	.align	4


	//----- nvinfo : EIATTR_CUDA_API_VERSION
	.align		4
        /*0000*/ 	.byte	0x04, 0x37
        /*0002*/ 	.short	(.L_384 - .L_383)
.L_383:
        /*0004*/ 	.word	0x00000082


	//----- nvinfo : EIATTR_KPARAM_INFO
	.align		4
.L_384:
        /*0008*/ 	.byte	0x04, 0x17
        /*000a*/ 	.short	(.L_386 - .L_385)
.L_385:
        /*000c*/ 	.word	0x00000000
        /*0010*/ 	.short	0x0000
        /*0012*/ 	.short	0x0000
        /*0014*/ 	.byte	0x00, 0xf0, 0xc1, 0x09


	//----- nvinfo : EIATTR_SPARSE_MMA_MASK
	.align		4
.L_386:
        /*0018*/ 	.byte	0x03, 0x50
        /*001a*/ 	.short	0x0000


	//----- nvinfo : EIATTR_MAXREG_COUNT
	.align		4
        /*001c*/ 	.byte	0x03, 0x1b
        /*001e*/ 	.short	0x00ff


	//----- nvinfo : EIATTR_MERCURY_ISA_VERSION
	.align		4
        /*0020*/ 	.byte	0x03, 0x5f
        /*0022*/ 	.short	0x0101


	//----- nvinfo : EIATTR_EXIT_INSTR_OFFSETS
	.align		4
        /*0024*/ 	.byte	0x04, 0x1c
        /*0026*/ 	.short	(.L_388 - .L_387)


	//   ....[0]....
.L_387:
        /*0028*/ 	.word	0x00000010


	//----- nvinfo : EIATTR_MAX_THREADS
	.align		4
.L_388:
        /*002c*/ 	.byte	0x04, 0x05
        /*002e*/ 	.short	(.L_390 - .L_389)
.L_389:
        /*0030*/ 	.word	0x00000100
        /*0034*/ 	.word	0x00000001
        /*0038*/ 	.word	0x00000001


	//----- nvinfo : EIATTR_CBANK_PARAM_SIZE
	.align		4
.L_390:
        /*003c*/ 	.byte	0x03, 0x19
        /*003e*/ 	.short	0x0270


	//----- nvinfo : EIATTR_PARAM_CBANK
	.align		4
        /*0040*/ 	.byte	0x04, 0x0a
        /*0042*/ 	.short	(.L_392 - .L_391)
	.align		4
.L_391:
        /*0044*/ 	.word	index@(.nv.constant0._ZN7cutlass13device_kernelIN5flash19enable_sm80_to_sm89INS1_16FlashAttnBwdSm80INS1_25CollectiveMainloopBwdSm80ILi2ELi2EN4cute5tupleIJNS5_1CILi64EEENS7_ILi128EEES8_EEENS_10bfloat16_tEfNS_4arch4Sm80ELb0ELb0ELb1ELb1ELb0ELb0ELb0ELb0ELi2ELi2ELi4ELi2ELb1EEENS1_21CollectiveEpilogueBwdISA_SB_SD_Li256ELb1ELb0ELi2EEENS1_19SingleTileSchedulerILb1ELb0ELb0ELi128EEEEEEEEEvNT_6ParamsE)
        /*0048*/ 	.short	0x0210
        /*004a*/ 	.short	0x0270


	//----- nvinfo : EIATTR_SW_WAR
	.align		4
.L_392:
        /*004c*/ 	.byte	0x04, 0x36
        /*004e*/ 	.short	(.L_394 - .L_393)
.L_393:
        /*0050*/ 	.word	0x00000008
.L_394:


//--------------------- .nv.info._ZN7cutlass13device_kernelIN5flash19enable_sm80_to_sm89INS1_16FlashAttnBwdSm80INS1_25CollectiveMainloopBwdSm80ILi2ELi2EN4cute5tupleIJNS5_1CILi64EEENS7_ILi128EEES8_EEENS_10bfloat16_tEfNS_4arch4Sm80ELb0ELb0ELb1ELb1ELb1ELb0ELb0ELb0ELi2ELi2ELi4ELi2ELb1EEENS1_21CollectiveEpilogueBwdISA_SB_SD_Li256ELb1ELb0ELi2EEENS1_19SingleTileSchedulerILb1ELb0ELb0ELi128EEEEEEEEEvNT_6ParamsE --------------------------
	.section	.nv.info._ZN7cutlass13device_kernelIN5flash19enable_sm80_to_sm89INS1_16FlashAttnBwdSm80INS1_25CollectiveMainloopBwdSm80ILi2ELi2EN4cute5tupleIJNS5_1CILi64EEENS7_ILi128EEES8_EEENS_10bfloat16_tEfNS_4arch4Sm80ELb0ELb0ELb1ELb1ELb1ELb0ELb0ELb0ELi2ELi2ELi4ELi2ELb1EEENS1_21CollectiveEpilogueBwdISA_SB_SD_Li256ELb1ELb0ELi2EEENS1_19SingleTileSchedulerILb1ELb0ELb0ELi128EEEEEEEEEvNT_6ParamsE,"",@"SHT_CUDA_INFO"
	.sectionflags	@""
	.align	4


	//----- nvinfo : EIATTR_CUDA_API_VERSION
	.align		4
        /*0000*/ 	.byte	0x04, 0x37
        /*0002*/ 	.short	(.L_396 - .L_395)
.L_395:
        /*0004*/ 	.word	0x00000082


	//----- nvinfo : EIATTR_KPARAM_INFO
	.align		4
.L_396:
        /*0008*/ 	.byte	0x04, 0x17
        /*000a*/ 	.short	(.L_398 - .L_397)
.L_397:
        /*000c*/ 	.word	0x00000000
        /*0010*/ 	.short	0x0000
        /*0012*/ 	.short	0x0000
        /*0014*/ 	.byte	0x00, 0xf0, 0xc1, 0x09


	//----- nvinfo : EIATTR_SPARSE_MMA_MASK
	.align		4
.L_398:
        /*0018*/ 	.byte	0x03, 0x50
        /*001a*/ 	.short	0x0000


	//----- nvinfo : EIATTR_MAXREG_COUNT
	.align		4
        /*001c*/ 	.byte	0x03, 0x1b
        /*001e*/ 	.short	0x00ff


	//----- nvinfo : EIATTR_MERCURY_ISA_VERSION
	.align		4
        /*0020*/ 	.byte	0x03, 0x5f
        /*0022*/ 	.short	0x0101


	//----- nvinfo : EIATTR_EXIT_INSTR_OFFSETS
	.align		4
        /*0024*/ 	.byte	0x04, 0x1c
        /*0026*/ 	.short	(.L_400 - .L_399)


	//   ....[0]....
.L_399:
        /*0028*/ 	.word	0x00000010


	//----- nvinfo : EIATTR_MAX_THREADS
	.align		4
.L_400:
        /*002c*/ 	.byte	0x04, 0x05
        /*002e*/ 	.short	(.L_402 - .L_401)
.L_401:
        /*0030*/ 	.word	0x00000100
        /*0034*/ 	.word	0x00000001
        /*0038*/ 	.word	0x00000001


	//----- nvinfo : EIATTR_CBANK_PARAM_SIZE
	.align		4
.L_402:
        /*003c*/ 	.byte	0x03, 0x19
        /*003e*/ 	.short	0x0270


	//----- nvinfo : EIATTR_PARAM_CBANK
	.align		4
        /*0040*/ 	.byte	0x04, 0x0a
        /*0042*/ 	.short	(.L_404 - .L_403)
	.align		4
.L_403:
        /*0044*/ 	.word	index@(.nv.constant0._ZN7cutlass13device_kernelIN5flash19enable_sm80_to_sm89INS1_16FlashAttnBwdSm80INS1_25CollectiveMainloopBwdSm80ILi2ELi2EN4cute5tupleIJNS5_1CILi64EEENS7_ILi128EEES8_EEENS_10bfloat16_tEfNS_4arch4Sm80ELb0ELb0ELb1ELb1ELb1ELb0ELb0ELb0ELi2ELi2ELi4ELi2ELb1EEENS1_21CollectiveEpilogueBwdISA_SB_SD_Li256ELb1ELb0ELi2EEENS1_19SingleTileSchedulerILb1ELb0ELb0ELi128EEEEEEEEEvNT_6ParamsE)
        /*0048*/ 	.short	0x0210
        /*004a*/ 	.short	0x0270


	//----- nvinfo : EIATTR_SW_WAR
	.align		4
.L_404:
        /*004c*/ 	.byte	0x04, 0x36
        /*004e*/ 	.short	(.L_406 - .L_405)
.L_405:
        /*0050*/ 	.word	0x00000008
.L_406:


//--------------------- .nv.info._ZN7cutlass13device_kernelIN5flash19enable_sm80_to_sm89INS1_16FlashAttnBwdSm80INS1_25CollectiveMainloopBwdSm80ILi2ELi2EN4cute5tupleIJNS5_1CILi64EEENS7_ILi128EEES8_EEENS_10bfloat16_tEfNS_4arch4Sm80ELb0ELb0ELb1ELb1ELb0ELb0ELb0ELb0ELi2ELi2ELi4ELi2ELb1EEENS1_24CollectiveEpilogueBwdGQAISA_fSD_Li256ELb1ELb0EEENS1_19SingleTileSchedulerILb1ELb0ELb0ELi128EEEEEEEEEvNT_6ParamsE --------------------------
	.section	.nv.info._ZN7cutlass13device_kernelIN5flash19enable_sm80_to_sm89INS1_16FlashAttnBwdSm80INS1_25CollectiveMainloopBwdSm80ILi2ELi2EN4cute5tupleIJNS5_1CILi64EEENS7_ILi128EEES8_EEENS_10bfloat16_tEfNS_4arch4Sm80ELb0ELb0ELb1ELb1ELb0ELb0ELb0ELb0ELi2ELi2ELi4ELi2ELb1EEENS1_24CollectiveEpilogueBwdGQAISA_fSD_Li256ELb1ELb0EEENS1_19SingleTileSchedulerILb1ELb0ELb0ELi128EEEEEEEEEvNT_6ParamsE,"",@"SHT_CUDA_INFO"
	.sectionflags	@""
	.align	4


	//----- nvinfo : EIATTR_CUDA_API_VERSION
	.align		4
        /*0000*/ 	.byte	0x04, 0x37
        /*0002*/ 	.short	(.L_408 - .L_407)
.L_407:
        /*0004*/ 	.word	0x00000082


	//----- nvinfo : EIATTR_KPARAM_INFO
	.align		4
.L_408:
        /*0008*/ 	.byte	0x04, 0x17
        /*000a*/ 	.short	(.L_410 - .L_409)
.L_409:
        /*000c*/ 	.word	0x00000000
        /*0010*/ 	.short	0x0000
        /*0012*/ 	.short	0x0000
        /*0014*/ 	.byte	0x00, 0xf0, 0xe1, 0x09


	//----- nvinfo : EIATTR_SPARSE_MMA_MASK
	.align		4
.L_410:
        /*0018*/ 	.byte	0x03, 0x50
        /*001a*/ 	.short	0x0000


	//----- nvinfo : EIATTR_MAXREG_COUNT
	.align		4
        /*001c*/ 	.byte	0x03, 0x1b
        /*001e*/ 	.short	0x00ff


	//----- nvinfo : EIATTR_MERCURY_ISA_VERSION
	.align		4
        /*0020*/ 	.byte	0x03, 0x5f
        /*0022*/ 	.short	0x0101


	//----- nvinfo : EIATTR_EXIT_INSTR_OFFSETS
	.align		4
        /*0024*/ 	.byte	0x04, 0x1c
        /*0026*/ 	.short	(.L_412 - .L_411)


	//   ....[0]....
.L_411:
        /*0028*/ 	.word	0x00000010


	//----- nvinfo : EIATTR_MAX_THREADS
	.align		4
.L_412:
        /*002c*/ 	.byte	0x04, 0x05
        /*002e*/ 	.short	(.L_414 - .L_413)
.L_413:
        /*0030*/ 	.word	0x00000100
        /*0034*/ 	.word	0x00000001
        /*0038*/ 	.word	0x00000001


	//----- nvinfo : EIATTR_CBANK_PARAM_SIZE
	.align		4
.L_414:
        /*003c*/ 	.byte	0x03, 0x19
        /*003e*/ 	.short	0x0278


	//----- nvinfo : EIATTR_PARAM_CBANK
	.align		4
        /*0040*/ 	.byte	0x04, 0x0a
        /*0042*/ 	.short	(.L_416 - .L_415)
	.align		4
.L_415:
        /*0044*/ 	.word	index@(.nv.constant0._ZN7cutlass13device_kernelIN5flash19enable_sm80_to_sm89INS1_16FlashAttnBwdSm80INS1_25CollectiveMainloopBwdSm80ILi2ELi2EN4cute5tupleIJNS5_1CILi64EEENS7_ILi128EEES8_EEENS_10bfloat16_tEfNS_4arch4Sm80ELb0ELb0ELb1ELb1ELb0ELb0ELb0ELb0ELi2ELi2ELi4ELi2ELb1EEENS1_24CollectiveEpilogueBwdGQAISA_fSD_Li256ELb1ELb0EEENS1_19SingleTileSchedulerILb1ELb0ELb0ELi128EEEEEEEEEvNT_6ParamsE)
        /*0048*/ 	.short	0x0210
        /*004a*/ 	.short	0x0278


	//----- nvinfo : EIATTR_SW_WAR
	.align		4
.L_416:
        /*004c*/ 	.byte	0x04, 0x36
        /*004e*/ 	.short	(.L_418 - .L_417)
.L_417:
        /*0050*/ 	.word	0x00000008
.L_418:


//--------------------- .nv.info._ZN7cutlass13device_kernelIN5flash19enable_sm80_to_sm89INS1_16FlashAttnBwdSm80INS1_25CollectiveMainloopBwdSm80ILi2ELi2EN4cute5tupleIJNS5_1CILi64EEENS7_ILi128EEES8_EEENS_10bfloat16_tEfNS_4arch4Sm80ELb0ELb0ELb1ELb1ELb1ELb0ELb0ELb0ELi2ELi2ELi4ELi2ELb1EEENS1_24CollectiveEpilogueBwdGQAISA_fSD_Li256ELb1ELb1EEENS1_19SingleTileSchedulerILb1ELb0ELb0ELi128EEEEEEEEEvNT_6ParamsE --------------------------
	.section	.nv.info._ZN7cutlass13device_kernelIN5flash19enable_sm80_to_sm89INS1_16FlashAttnBwdSm80INS1_25CollectiveMainloopBwdSm80ILi2ELi2EN4cute5tupleIJNS5_1CILi64EEENS7_ILi128EEES8_EEENS_10bfloat16_tEfNS_4arch4Sm80ELb0ELb0ELb1ELb1ELb1ELb0ELb0ELb0ELi2ELi2ELi4ELi2ELb1EEENS1_24CollectiveEpilogueBwdGQAISA_fSD_Li256ELb1ELb1EEENS1_19SingleTileSchedulerILb1ELb0ELb0ELi128EEEEEEEEEvNT_6ParamsE,"",@"SHT_CUDA_INFO"
	.sectionflags	@""
	.align	4


	//----- nvinfo : EIATTR_CUDA_API_VERSION
	.align		4
        /*0000*/ 	.byte	0x04, 0x37
        /*0002*/ 	.short	(.L_420 - .L_419)
.L_419:
        /*0004*/ 	.word	0x00000082


	//----- nvinfo : EIATTR_KPARAM_INFO
	.align		4
.L_420:
        /*0008*/ 	.byte	0x04, 0x17
        /*000a*/ 	.short	(.L_422 - .L_421)
.L_421:
        /*000c*/ 	.word	0x00000000
        /*0010*/ 	.short	0x0000
        /*0012*/ 	.short	0x0000
        /*0014*/ 	.byte	0x00, 0xf0, 0xe1, 0x09


	//----- nvinfo : EIATTR_SPARSE_MMA_MASK
	.align		4
.L_422:
        /*0018*/ 	.byte	0x03, 0x50
        /*001a*/ 	.short	0x0000


	//----- nvinfo : EIATTR_MAXREG_COUNT
	.align		4
        /*001c*/ 	.byte	0x03, 0x1b
        /*001e*/ 	.short	0x00ff


	//----- nvinfo : EIATTR_MERCURY_ISA_VERSION
	.align		4
        /*0020*/ 	.byte	0x03, 0x5f
        /*0022*/ 	.short	0x0101


	//----- nvinfo : EIATTR_EXIT_INSTR_OFFSETS
	.align		4
        /*0024*/ 	.byte	0x04, 0x1c
        /*0026*/ 	.short	(.L_424 - .L_423)


	//   ....[0]....
.L_423:
        /*0028*/ 	.word	0x00000010


	//----- nvinfo : EIATTR_MAX_THREADS
	.align		4
.L_424:
        /*002c*/ 	.byte	0x04, 0x05
        /*002e*/ 	.short	(.L_426 - .L_425)
.L_425:
        /*0030*/ 	.word	0x00000100
        /*0034*/ 	.word	0x00000001
        /*0038*/ 	.word	0x00000001


	//----- nvinfo : EIATTR_CBANK_PARAM_SIZE
	.align		4
.L_426:
        /*003c*/ 	.byte	0x03, 0x19
        /*003e*/ 	.short	0x0278


	//----- nvinfo : EIATTR_PARAM_CBANK
	.align		4
        /*0040*/ 	.byte	0x04, 0x0a
        /*0042*/ 	.short	(.L_428 - .L_427)
	.align		4
.L_427:
        /*0044*/ 	.word	index@(.nv.constant0._ZN7cutlass13device_kernelIN5flash19enable_sm80_to_sm89INS1_16FlashAttnBwdSm80INS1_25CollectiveMainloopBwdSm80ILi2ELi2EN4cute5tupleIJNS5_1CILi64EEENS7_ILi128EEES8_EEENS_10bfloat16_tEfNS_4arch4Sm80ELb0ELb0ELb1ELb1ELb1ELb0ELb0ELb0ELi2ELi2ELi4ELi2ELb1EEENS1_24CollectiveEpilogueBwdGQAISA_fSD_Li256ELb1ELb1EEENS1_19SingleTileSchedulerILb1ELb0ELb0ELi128EEEEEEEEEvNT_6ParamsE)
        /*0048*/ 	.short	0x0210
        /*004a*/ 	.short	0x0278


	//----- nvinfo : EIATTR_SW_WAR
	.align		4
.L_428:
        /*004c*/ 	.byte	0x04, 0x36
        /*004e*/ 	.short	(.L_430 - .L_429)
.L_429:
        /*0050*/ 	.word	0x00000008
.L_430:


//--------------------- .nv.info._ZN7cutlass13device_kernelIN5flash19enable_sm80_to_sm89INS1_16FlashAttnBwdSm80INS1_25CollectiveMainloopBwdSm80ILi2ELi2EN4cute5tupleIJNS5_1CILi64EEENS7_ILi128EEES8_EEENS_10bfloat16_tEfNS_4arch4Sm80ELb0ELb1ELb1ELb0ELb0ELb0ELb0ELb0ELi2ELi2ELi4ELi2ELb1EEENS1_21CollectiveEpilogueBwdISA_SB_SD_Li256ELb0ELb0ELi2EEENS1_19SingleTileSchedulerILb0ELb0ELb0ELi128EEEEEEEEEvNT_6ParamsE --------------------------
	.section	.nv.info._ZN7cutlass13device_kernelIN5flash19enable_sm80_to_sm89INS1_16FlashAttnBwdSm80INS1_25CollectiveMainloopBwdSm80ILi2ELi2EN4cute5tupleIJNS5_1CILi64EEENS7_ILi128EEES8_EEENS_10bfloat16_tEfNS_4arch4Sm80ELb0ELb1ELb1ELb0ELb0ELb0ELb0ELb0ELi2ELi2ELi4ELi2ELb1EEENS1_21CollectiveEpilogueBwdISA_SB_SD_Li256ELb0ELb0ELi2EEENS1_19SingleTileSchedulerILb0ELb0ELb0ELi128EEEEEEEEEvNT_6ParamsE,"",@"SHT_CUDA_INFO"
	.sectionflags	@""
	.align	4


	//----- nvinfo : EIATTR_CUDA_API_VERSION
	.align		4
        /*0000*/ 	.byte	0x04, 0x37
        /*0002*/ 	.short	(.L_432 - .L_431)
.L_431:
        /*0004*/ 	.word	0x00000082


	//----- nvinfo : EIATTR_KPARAM_INFO
	.align		4
.L_432:
        /*0008*/ 	.byte	0x04, 0x17
        /*000a*/ 	.short	(.L_434 - .L_433)
.L_433:
        /*000c*/ 	.word	0x00000000
        /*0010*/ 	.short	0x0000
        /*0012*/ 	.short	0x0000
        /*0014*/ 	.byte	0x00, 0xf0, 0xc1, 0x09


	//----- nvinfo : EIATTR_SPARSE_MMA_MASK
	.align		4
.L_434:
        /*0018*/ 	.byte	0x03, 0x50
        /*001a*/ 	.short	0x0000


	//----- nvinfo : EIATTR_MAXREG_COUNT
	.align		4
        /*001c*/ 	.byte	0x03, 0x1b
        /*001e*/ 	.short	0x00ff


	//----- nvinfo : EIATTR_MERCURY_ISA_VERSION
	.align		4
        /*0020*/ 	.byte	0x03, 0x5f
        /*0022*/ 	.short	0x0101


	//----- nvinfo : EIATTR_EXIT_INSTR_OFFSETS
	.align		4
        /*0024*/ 	.byte	0x04, 0x1c
        /*0026*/ 	.short	(.L_436 - .L_435)


	//   ....[0]....
.L_435:
        /*0028*/ 	.word	0x00000010


	//----- nvinfo : EIATTR_MAX_THREADS
	.align		4
.L_436:
        /*002c*/ 	.byte	0x04, 0x05
        /*002e*/ 	.short	(.L_438 - .L_437)
.L_437:
        /*0030*/ 	.word	0x00000100
        /*0034*/ 	.word	0x00000001
        /*0038*/ 	.word	0x00000001


	//----- nvinfo : EIATTR_CBANK_PARAM_SIZE
	.align		4
.L_438:
        /*003c*/ 	.byte	0x03, 0x19
        /*003e*/ 	.short	0x0270


	//----- nvinfo : EIATTR_PARAM_CBANK
	.align		4
        /*0040*/ 	.byte	0x04, 0x0a
        /*0042*/ 	.short	(.L_440 - .L_439)
	.align		4
.L_439:
        /*0044*/ 	.word	index@(.nv.constant0._ZN7cutlass13device_kernelIN5flash19enable_sm80_to_sm89INS1_16FlashAttnBwdSm80INS1_25CollectiveMainloopBwdSm80ILi2ELi2EN4cute5tupleIJNS5_1CILi64EEENS7_ILi128EEES8_EEENS_10bfloat16_tEfNS_4arch4Sm80ELb0ELb1ELb1ELb0ELb0ELb0ELb0ELb0ELi2ELi2ELi4ELi2ELb1EEENS1_21CollectiveEpilogueBwdISA_SB_SD_Li256ELb0ELb0ELi2EEENS1_19SingleTileSchedulerILb0ELb0ELb0ELi128EEEEEEEEEvNT_6ParamsE)
        /*0048*/ 	.short	0x0210
        /*004a*/ 	.short	0x0270


	//----- nvinfo : EIATTR_SW_WAR
	.align		4
.L_440:
        /*004c*/ 	.byte	0x04, 0x36
        /*004e*/ 	.short	(.L_442 - .L_441)
.L_441:
        /*0050*/ 	.word	0x00000008
.L_442:


//--------------------- .nv.info._ZN7cutlass13device_kernelIN5flash19enable_sm80_to_sm89INS1_16FlashAttnBwdSm80INS1_25CollectiveMainloopBwdSm80ILi2ELi2EN4cute5tupleIJNS5_1CILi64EEENS7_ILi128EEES8_EEENS_10bfloat16_tEfNS_4arch4Sm80ELb0ELb1ELb1ELb0ELb1ELb0ELb0ELb0ELi2ELi2ELi4ELi2ELb1EEENS1_21CollectiveEpilogueBwdISA_SB_SD_Li256ELb0ELb0ELi2EEENS1_19SingleTileSchedulerILb0ELb0ELb0ELi128EEEEEEEEEvNT_6ParamsE --------------------------
	.section	.nv.info._ZN7cutlass13device_kernelIN5flash19enable_sm80_to_sm89INS1_16FlashAttnBwdSm80INS1_25CollectiveMainloopBwdSm80ILi2ELi2EN4cute5tupleIJNS5_1CILi64EEENS7_ILi128EEES8_EEENS_10bfloat16_tEfNS_4arch4Sm80ELb0ELb1ELb1ELb0ELb1ELb0ELb0ELb0ELi2ELi2ELi4ELi2ELb1EEENS1_21CollectiveEpilogueBwdISA_SB_SD_Li256ELb0ELb0ELi2EEENS1_19SingleTileSchedulerILb0ELb0ELb0ELi128EEEEEEEEEvNT_6ParamsE,"",@"SHT_CUDA_INFO"
	.sectionflags	@""
	.align	4


	//----- nvinfo : EIATTR_CUDA_API_VERSION
	.align		4
        /*0000*/ 	.byte	0x04, 0x37
        /*0002*/ 	.short	(.L_444 - .L_443)
.L_443:
        /*0004*/ 	.word	0x00000082


	//----- nvinfo : EIATTR_KPARAM_INFO
	.align		4
.L_444:
        /*0008*/ 	.byte	0x04, 0x17
        /*000a*/ 	.short	(.L_446 - .L_445)
.L_445:
        /*000c*/ 	.word	0x00000000
        /*0010*/ 	.short	0x0000
        /*0012*/ 	.short	0x0000
        /*0014*/ 	.byte	0x00, 0xf0, 0xc1, 0x09


	//----- nvinfo : EIATTR_SPARSE_MMA_MASK
	.align		4
.L_446:
        /*0018*/ 	.byte	0x03, 0x50
        /*001a*/ 	.short	0x0000


	//----- nvinfo : EIATTR_MAXREG_COUNT
	.align		4
        /*001c*/ 	.byte	0x03, 0x1b
        /*001e*/ 	.short	0x00ff


	//----- nvinfo : EIATTR_MERCURY_ISA_VERSION
	.align		4
        /*0020*/ 	.byte	0x03, 0x5f
        /*0022*/ 	.short	0x0101


	//----- nvinfo : EIATTR_EXIT_INSTR_OFFSETS
	.align		4
        /*0024*/ 	.byte	0x04, 0x1c
        /*0026*/ 	.short	(.L_448 - .L_447)


	//   ....[0]....
.L_447:
        /*0028*/ 	.word	0x00000010


	//----- nvinfo : EIATTR_MAX_THREADS
	.align		4
.L_448:
        /*002c*/ 	.byte	0x04, 0x05
        /*002e*/ 	.short	(.L_450 - .L_449)
.L_449:
        /*0030*/ 	.word	0x00000100
        /*0034*/ 	.word	0x00000001
        /*0038*/ 	.word	0x00000001


	//----- nvinfo : EIATTR_CBANK_PARAM_SIZE
	.align		4
.L_450:
        /*003c*/ 	.byte	0x03, 0x19
        /*003e*/ 	.short	0x0270


	//----- nvinfo : EIATTR_PARAM_CBANK
	.align		4
        /*0040*/ 	.byte	0x04, 0x0a
        /*0042*/ 	.short	(.L_452 - .L_451)
	.align		4
.L_451:
        /*0044*/ 	.word	index@(.nv.constant0._ZN7cutlass13device_kernelIN5flash19enable_sm80_to_sm89INS1_16FlashAttnBwdSm80INS1_25CollectiveMainloopBwdSm80ILi2ELi2EN4cute5tupleIJNS5_1CILi64EEENS7_ILi128EEES8_EEENS_10bfloat16_tEfNS_4arch4Sm80ELb0ELb1ELb1ELb0ELb1ELb0ELb0ELb0ELi2ELi2ELi4ELi2ELb1EEENS1_21CollectiveEpilogueBwdISA_SB_SD_Li256ELb0ELb0ELi2EEENS1_19SingleTileSchedulerILb0ELb0ELb0ELi128EEEEEEEEEvNT_6ParamsE)
        /*0048*/ 	.short	0x0210
        /*004a*/ 	.short	0x0270


	//----- nvinfo : EIATTR_SW_WAR
	.align		4
.L_452:
        /*004c*/ 	.byte	0x04, 0x36
        /*004e*/ 	.short	(.L_454 - .L_453)
.L_453:
        /*0050*/ 	.word	0x00000008
.L_454:


//--------------------- .nv.info._ZN7cutlass13device_kernelIN5flash19enable_sm80_to_sm89INS1_16FlashAttnBwdSm80INS1_25CollectiveMainloopBwdSm80ILi2ELi2EN4cute5tupleIJNS5_1CILi64EEENS7_ILi128EEES8_EEENS_10bfloat16_tEfNS_4arch4Sm80ELb0ELb1ELb1ELb0ELb0ELb0ELb0ELb0ELi2ELi2ELi4ELi2ELb1EEENS1_24CollectiveEpilogueBwdGQAISA_fSD_Li256ELb0ELb0EEENS1_19SingleTileSchedulerILb0ELb0ELb0ELi128EEEEEEEEEvNT_6ParamsE --------------------------
	.section	.nv.info._ZN7cutlass13device_kernelIN5flash19enable_sm80_to_sm89INS1_16FlashAttnBwdSm80INS1_25CollectiveMainloopBwdSm80ILi2ELi2EN4cute5tupleIJNS5_1CILi64EEENS7_ILi128EEES8_EEENS_10bfloat16_tEfNS_4arch4Sm80ELb0ELb1ELb1ELb0ELb0ELb0ELb0ELb0ELi2ELi2ELi4ELi2ELb1EEENS1_24CollectiveEpilogueBwdGQAISA_fSD_Li256ELb0ELb0EEENS1_19SingleTileSchedulerILb0ELb0ELb0ELi128EEEEEEEEEvNT_6ParamsE,"",@"SHT_CUDA_INFO"
	.sectionflags	@""
	.align	4


	//----- nvinfo : EIATTR_CUDA_API_VERSION
	.align		4
        /*0000*/ 	.byte	0x04, 0x37
        /*0002*/ 	.short	(.L_456 - .L_455)
.L_455:
        /*0004*/ 	.word	0x00000082


	//----- nvinfo : EIATTR_KPARAM_INFO
	.align		4
.L_456:
        /*0008*/ 	.byte	0x04, 0x17
        /*000a*/ 	.short	(.L_458 - .L_457)
.L_457:
        /*000c*/ 	.word	0x00000000
        /*0010*/ 	.short	0x0000
        /*0012*/ 	.short	0x0000
        /*0014*/ 	.byte	0x00, 0xf0, 0xe1, 0x09


	//----- nvinfo : EIATTR_SPARSE_MMA_MASK
	.align		4
.L_458:
        /*0018*/ 	.byte	0x03, 0x50
        /*001a*/ 	.short	0x0000


	//----- nvinfo : EIATTR_MAXREG_COUNT
	.align		4
        /*001c*/ 	.byte	0x03, 0x1b
        /*001e*/ 	.short	0x00ff


	//----- nvinfo : EIATTR_MERCURY_ISA_VERSION
	.align		4
        /*0020*/ 	.byte	0x03, 0x5f
        /*0022*/ 	.short	0x0101


	//----- nvinfo : EIATTR_EXIT_INSTR_OFFSETS
	.align		4
        /*0024*/ 	.byte	0x04, 0x1c
        /*0026*/ 	.short	(.L_460 - .L_459)


	//   ....[0]....
.L_459:
        /*0028*/ 	.word	0x00000010


	//----- nvinfo : EIATTR_MAX_THREADS
	.align		4
.L_460:
        /*002c*/ 	.byte	0x04, 0x05
        /*002e*/ 	.short	(.L_462 - .L_461)
.L_461:
        /*0030*/ 	.word	0x00000100
        /*0034*/ 	.word	0x00000001
        /*0038*/ 	.word	0x00000001


	//----- nvinfo : EIATTR_CBANK_PARAM_SIZE
	.align		4
.L_462:
        /*003c*/ 	.byte	0x03, 0x19
        /*003e*/ 	.short	0x0278


	//----- nvinfo : EIATTR_PARAM_CBANK
	.align		4
        /*0040*/ 	.byte	0x04, 0x0a
        /*0042*/ 	.short	(.L_464 - .L_463)
	.align		4
.L_463:
        /*0044*/ 	.word	index@(.nv.constant0._ZN7cutlass13device_kernelIN5flash19enable_sm80_to_sm89INS1_16FlashAttnBwdSm80INS1_25CollectiveMainloopBwdSm80ILi2ELi2EN4cute5tupleIJNS5_1CILi64EEENS7_ILi128EEES8_EEENS_10bfloat16_tEfNS_4arch4Sm80ELb0ELb1ELb1ELb0ELb0ELb0ELb0ELb0ELi2ELi2ELi4ELi2ELb1EEENS1_24CollectiveEpilogueBwdGQAISA_fSD_Li256ELb0ELb0EEENS1_19SingleTileSchedulerILb0ELb0ELb0ELi128EEEEEEEEEvNT_6ParamsE)
        /*0048*/ 	.short	0x0210
        /*004a*/ 	.short	0x0278


	//----- nvinfo : EIATTR_SW_WAR
	.align		4
.L_464:
        /*004c*/ 	.byte	0x04, 0x36
        /*004e*/ 	.short	(.L_466 - .L_465)
.L_465:
        /*0050*/ 	.word	0x00000008
.L_466:


//--------------------- .nv.info._ZN7cutlass13device_kernelIN5flash19enable_sm80_to_sm89INS1_16FlashAttnBwdSm80INS1_25CollectiveMainloopBwdSm80ILi2ELi2EN4cute5tupleIJNS5_1CILi64EEENS7_ILi128EEES8_EEENS_10bfloat16_tEfNS_4arch4Sm80ELb0ELb1ELb1ELb0ELb1ELb0ELb0ELb0ELi2ELi2ELi4ELi2ELb1EEENS1_24CollectiveEpilogueBwdGQAISA_fSD_Li256ELb0ELb1EEENS1_19SingleTileSchedulerILb0ELb0ELb0ELi128EEEEEEEEEvNT_6ParamsE --------------------------
	.section	.nv.info._ZN7cutlass13device_kernelIN5flash19enable_sm80_to_sm89INS1_16FlashAttnBwdSm80INS1_25CollectiveMainloopBwdSm80ILi2ELi2EN4cute5tupleIJNS5_1CILi64EEENS7_ILi128EEES8_EEENS_10bfloat16_tEfNS_4arch4Sm80ELb0ELb1ELb1ELb0ELb1ELb0ELb0ELb0ELi2ELi2ELi4ELi2ELb1EEENS1_24CollectiveEpilogueBwdGQAISA_fSD_Li256ELb0ELb1EEENS1_19SingleTileSchedulerILb0ELb0ELb0ELi128EEEEEEEEEvNT_6ParamsE,"",@"SHT_CUDA_INFO"
	.sectionflags	@""
	.align	4


	//----- nvinfo : EIATTR_CUDA_API_VERSION
	.align		4
        /*0000*/ 	.byte	0x04, 0x37
        /*0002*/ 	.short	(.L_468 - .L_467)
.L_467:
        /*0004*/ 	.word	0x00000082


	//----- nvinfo : EIATTR_KPARAM_INFO
	.align		4
.L_468:
        /*0008*/ 	.byte	0x04, 0x17
        /*000a*/ 	.short	(.L_470 - .L_469)
.L_469:
        /*000c*/ 	.word	0x00000000
        /*0010*/ 	.short	0x0000
        /*0012*/ 	.short	0x0000
        /*0014*/ 	.byte	0x00, 0xf0, 0xe1, 0x09


	//----- nvinfo : EIATTR_SPARSE_MMA_MASK
	.align		4
.L_470:
        /*0018*/ 	.byte	0x03, 0x50
        /*001a*/ 	.short	0x0000


	//----- nvinfo : EIATTR_MAXREG_COUNT
	.align		4
        /*001c*/ 	.byte	0x03, 0x1b
        /*001e*/ 	.short	0x00ff


	//----- nvinfo : EIATTR_MERCURY_ISA_VERSION
	.align		4
        /*0020*/ 	.byte	0x03, 0x5f
        /*0022*/ 	.short	0x0101


	//----- nvinfo : EIATTR_EXIT_INSTR_OFFSETS
	.align		4
        /*0024*/ 	.byte	0x04, 0x1c
        /*0026*/ 	.short	(.L_472 - .L_471)


	//   ....[0]....
.L_471:
        /*0028*/ 	.word	0x00000010


	//----- nvinfo : EIATTR_MAX_THREADS
	.align		4
.L_472:
        /*002c*/ 	.byte	0x04, 0x05
        /*002e*/ 	.short	(.L_474 - .L_473)
.L_473:
        /*0030*/ 	.word	0x00000100
        /*0034*/ 	.word	0x00000001
        /*0038*/ 	.word	0x00000001


	//----- nvinfo : EIATTR_CBANK_PARAM_SIZE
	.align		4
.L_474:
        /*003c*/ 	.byte	0x03, 0x19
        /*003e*/ 	.short	0x0278


	//----- nvinfo : EIATTR_PARAM_CBANK
	.align		4
        /*0040*/ 	.byte	0x04, 0x0a
        /*0042*/ 	.short	(.L_476 - .L_475)
	.align		4
.L_475:
        /*0044*/ 	.word	index@(.nv.constant0._ZN7cutlass13device_kernelIN5flash19enable_sm80_to_sm89INS1_16FlashAttnBwdSm80INS1_25CollectiveMainloopBwdSm80ILi2ELi2EN4cute5tupleIJNS5_1CILi64EEENS7_ILi128EEES8_EEENS_10bfloat16_tEfNS_4arch4Sm80ELb0ELb1ELb1ELb0ELb1ELb0ELb0ELb0ELi2ELi2ELi4ELi2ELb1EEENS1_24CollectiveEpilogueBwdGQAISA_fSD_Li256ELb0ELb1EEENS1_19SingleTileSchedulerILb0ELb0ELb0ELi128EEEEEEEEEvNT_6ParamsE)
        /*0048*/ 	.short	0x0210
        /*004a*/ 	.short	0x0278


	//----- nvinfo : EIATTR_SW_WAR
	.align		4
.L_476:
        /*004c*/ 	.byte	0x04, 0x36
        /*004e*/ 	.short	(.L_478 - .L_477)
.L_477:
        /*0050*/ 	.word	0x00000008
.L_478:


//--------------------- .nv.info._ZN7cutlass13device_kernelIN5flash19enable_sm80_to_sm89INS1_16FlashAttnBwdSm80INS1_25CollectiveMainloopBwdSm80ILi2ELi2EN4cute5tupleIJNS5_1CILi64EEENS7_ILi128EEES8_EEENS_10bfloat16_tEfNS_4arch4Sm80ELb0ELb1ELb1ELb1ELb0ELb0ELb0ELb0ELi2ELi2ELi4ELi2ELb1EEENS1_21CollectiveEpilogueBwdISA_SB_SD_Li256ELb1ELb0ELi2EEENS1_19SingleTileSchedulerILb1ELb0ELb0ELi128EEEEEEEEEvNT_6ParamsE --------------------------
	.section	.nv.info._ZN7cutlass13device_kernelIN5flash19enable_sm80_to_sm89INS1_16FlashAttnBwdSm80INS1_25CollectiveMainloopBwdSm80ILi2ELi2EN4cute5tupleIJNS5_1CILi64EEENS7_ILi128EEES8_EEENS_10bfloat16_tEfNS_4arch4Sm80ELb0ELb1ELb1ELb1ELb0ELb0ELb0ELb0ELi2ELi2ELi4ELi2ELb1EEENS1_21CollectiveEpilogueBwdISA_SB_SD_Li256ELb1ELb0ELi2EEENS1_19SingleTileSchedulerILb1ELb0ELb0ELi128EEEEEEEEEvNT_6ParamsE,"",@"SHT_CUDA_INFO"
	.sectionflags	@""
	.align	4


	//----- nvinfo : EIATTR_CUDA_API_VERSION
	.align		4
        /*0000*/ 	.byte	0x04, 0x37
        /*0002*/ 	.short	(.L_480 - .L_479)
.L_479:
        /*0004*/ 	.word	0x00000082


	//----- nvinfo : EIATTR_KPARAM_INFO
	.align		4
.L_480:
        /*0008*/ 	.byte	0x04, 0x17
        /*000a*/ 	.short	(.L_482 - .L_481)
.L_481:
        /*000c*/ 	.word	0x00000000
        /*0010*/ 	.short	0x0000
        /*0012*/ 	.short	0x0000
        /*0014*/ 	.byte	0x00, 0xf0, 0xc1, 0x09


	//----- nvinfo : EIATTR_SPARSE_MMA_MASK
	.align		4
.L_482:
        /*0018*/ 	.byte	0x03, 0x50
        /*001a*/ 	.short	0x0000


	//----- nvinfo : EIATTR_MAXREG_COUNT
	.align		4
        /*001c*/ 	.byte	0x03, 0x1b
        /*001e*/ 	.short	0x00ff


	//----- nvinfo : EIATTR_MERCURY_ISA_VERSION
	.align		4
        /*0020*/ 	.byte	0x03, 0x5f
        /*0022*/ 	.short	0x0101


	//----- nvinfo : EIATTR_EXIT_INSTR_OFFSETS
	.align		4
        /*0024*/ 	.byte	0x04, 0x1c
        /*0026*/ 	.short	(.L_484 - .L_483)


	//   ....[0]....
.L_483:
        /*0028*/ 	.word	0x00000010


	//----- nvinfo : EIATTR_MAX_THREADS
	.align		4
.L_484:
        /*002c*/ 	.byte	0x04, 0x05
        /*002e*/ 	.short	(.L_486 - .L_485)
.L_485:
        /*0030*/ 	.word	0x00000100
        /*0034*/ 	.word	0x00000001
        /*0038*/ 	.word	0x00000001


	//----- nvinfo : EIATTR_CBANK_PARAM_SIZE
	.align		4
.L_486:
        /*003c*/ 	.byte	0x03, 0x19
        /*003e*/ 	.short	0x0270


	//----- nvinfo : EIATTR_PARAM_CBANK
	.align		4
        /*0040*/ 	.byte	0x04, 0x0a
        /*0042*/ 	.short	(.L_488 - .L_487)
	.align		4
.L_487:
        /*0044*/ 	.word	index@(.nv.constant0._ZN7cutlass13device_kernelIN5flash19enable_sm80_to_sm89INS1_16FlashAttnBwdSm80INS1_25CollectiveMainloopBwdSm80ILi2ELi2EN4cute5tupleIJNS5_1CILi64EEENS7_ILi128EEES8_EEENS_10bfloat16_tEfNS_4arch4Sm80ELb0ELb1ELb1ELb1ELb0ELb0ELb0ELb0ELi2ELi2ELi4ELi2ELb1EEENS1_21CollectiveEpilogueBwdISA_SB_SD_Li256ELb1ELb0ELi2EEENS1_19SingleTileSchedulerILb1ELb0ELb0ELi128EEEEEEEEEvNT_6ParamsE)
        /*0048*/ 	.short	0x0210
        /*004a*/ 	.short	0x0270


	//----- nvinfo : EIATTR_SW_WAR
	.align		4
.L_488:
        /*004c*/ 	.byte	0x04, 0x36
        /*004e*/ 	.short	(.L_490 - .L_489)
.L_489:
        /*0050*/ 	.word	0x00000008
.L_490:


//--------------------- .nv.info._ZN7cutlass13device_kernelIN5flash19enable_sm80_to_sm89INS1_16FlashAttnBwdSm80INS1_25CollectiveMainloopBwdSm80ILi2ELi2EN4cute5tupleIJNS5_1CILi64EEENS7_ILi128EEES8_EEENS_10bfloat16_tEfNS_4arch4Sm80ELb0ELb1ELb1ELb1ELb1ELb0ELb0ELb0ELi2ELi2ELi4ELi2ELb1EEENS1_21CollectiveEpilogueBwdISA_SB_SD_Li256ELb1ELb0ELi2EEENS1_19SingleTileSchedulerILb1ELb0ELb0ELi128EEEEEEEEEvNT_6ParamsE --------------------------
	.section	.nv.info._ZN7cutlass13device_kernelIN5flash19enable_sm80_to_sm89INS1_16FlashAttnBwdSm80INS1_25CollectiveMainloopBwdSm80ILi2ELi2EN4cute5tupleIJNS5_1CILi64EEENS7_ILi128EEES8_EEENS_10bfloat16_tEfNS_4arch4Sm80ELb0ELb1ELb1ELb1ELb1ELb0ELb0ELb0ELi2ELi2ELi4ELi2ELb1EEENS1_21CollectiveEpilogueBwdISA_SB_SD_Li256ELb1ELb0ELi2EEENS1_19SingleTileSchedulerILb1ELb0ELb0ELi128EEEEEEEEEvNT_6ParamsE,"",@"SHT_CUDA_INFO"
	.sectionflags	@""
	.align	4


	//----- nvinfo : EIATTR_CUDA_API_VERSION
	.align		4
        /*0000*/ 	.byte	0x04, 0x37
        /*0002*/ 	.short	(.L_492 - .L_491)
.L_491:
        /*0004*/ 	.word	0x00000082


	//----- nvinfo : EIATTR_KPARAM_INFO
	.align		4
.L_492:
        /*0008*/ 	.byte	0x04, 0x17
        /*000a*/ 	.short	(.L_494 - .L_493)
.L_493:
        /*000c*/ 	.word	0x00000000
        /*0010*/ 	.short	0x0000
        /*0012*/ 	.short	0x0000
        /*0014*/ 	.byte	0x00, 0xf0, 0xc1, 0x09


	//----- nvinfo : EIATTR_SPARSE_MMA_MASK
	.align		4
.L_494:
        /*0018*/ 	.byte	0x03, 0x50
        /*001a*/ 	.short	0x0000


	//----- nvinfo : EIATTR_MAXREG_COUNT
	.align		4
        /*001c*/ 	.byte	0x03, 0x1b
        /*001e*/ 	.short	0x00ff


	//----- nvinfo : EIATTR_MERCURY_ISA_VERSION
	.align		4
        /*0020*/ 	.byte	0x03, 0x5f
        /*0022*/ 	.short	0x0101


	//----- nvinfo : EIATTR_EXIT_INSTR_OFFSETS
	.align		4
        /*0024*/ 	.byte	0x04, 0x1c
        /*0026*/ 	.short	(.L_496 - .L_495)


	//   ....[0]....
.L_495:
        /*0028*/ 	.word	0x00000010


	//----- nvinfo : EIATTR_MAX_THREADS
	.align		4
.L_496:
        /*002c*/ 	.byte	0x04, 0x05
        /*002e*/ 	.short	(.L_498 - .L_497)
.L_497:
        /*0030*/ 	.word	0x00000100
        /*0034*/ 	.word	0x00000001
        /*0038*/ 	.word	0x00000001


	//----- nvinfo : EIATTR_CBANK_PARAM_SIZE
	.align		4
.L_498:
        /*003c*/ 	.byte	0x03, 0x19
        /*003e*/ 	.short	0x0270


	//----- nvinfo : EIATTR_PARAM_CBANK
	.align		4
        /*0040*/ 	.byte	0x04, 0x0a
        /*0042*/ 	.short	(.L_500 - .L_499)
	.align		4
.L_499:
        /*0044*/ 	.word	index@(.nv.constant0._ZN7cutlass13device_kernelIN5flash19enable_sm80_to_sm89INS1_16FlashAttnBwdSm80INS1_25CollectiveMainloopBwdSm80ILi2ELi2EN4cute5tupleIJNS5_1CILi64EEENS7_ILi128EEES8_EEENS_10bfloat16_tEfNS_4arch4Sm80ELb0ELb1ELb1ELb1ELb1ELb0ELb0ELb0ELi2ELi2ELi4ELi2ELb1EEENS1_21CollectiveEpilogueBwdISA_SB_SD_Li256ELb1ELb0ELi2EEENS1_19SingleTileSchedulerILb1ELb0ELb0ELi128EEEEEEEEEvNT_6ParamsE)
        /*0048*/ 	.short	0x0210
        /*004a*/ 	.short	0x0270


	//----- nvinfo : EIATTR_SW_WAR
	.align		4
.L_500:
        /*004c*/ 	.byte	0x04, 0x36
        /*004e*/ 	.short	(.L_502 - .L_501)
.L_501:
        /*0050*/ 	.word	0x00000008
.L_502:


//--------------------- .nv.info._ZN7cutlass13device_kernelIN5flash19enable_sm80_to_sm89INS1_16FlashAttnBwdSm80INS1_25CollectiveMainloopBwdSm80ILi2ELi2EN4cute5tupleIJNS5_1CILi64EEENS7_ILi128EEES8_EEENS_10bfloat16_tEfNS_4arch4Sm80ELb0ELb1ELb1ELb1ELb0ELb0ELb0ELb0ELi2ELi2ELi4ELi2ELb1EEENS1_24CollectiveEpilogueBwdGQAISA_fSD_Li256ELb1ELb0EEENS1_19SingleTileSchedulerILb1ELb0ELb0ELi128EEEEEEEEEvNT_6ParamsE --------------------------
	.section	.nv.info._ZN7cutlass13device_kernelIN5flash19enable_sm80_to_sm89INS1_16FlashAttnBwdSm80INS1_25CollectiveMainloopBwdSm80ILi2ELi2EN4cute5tupleIJNS5_1CILi64EEENS7_ILi128EEES8_EEENS_10bfloat16_tEfNS_4arch4Sm80ELb0ELb1ELb1ELb1ELb0ELb0ELb0ELb0ELi2ELi2ELi4ELi2ELb1EEENS1_24CollectiveEpilogueBwdGQAISA_fSD_Li256ELb1ELb0EEENS1_19SingleTileSchedulerILb1ELb0ELb0ELi128EEEEEEEEEvNT_6ParamsE,"",@"SHT_CUDA_INFO"
	.sectionflags	@""
	.align	4


	//----- nvinfo : EIATTR_CUDA_API_VERSION
	.align		4
        /*0000*/ 	.byte	0x04, 0x37
        /*0002*/ 	.short	(.L_504 - .L_503)
.L_503:
        /*0004*/ 	.word	0x00000082


	//----- nvinfo : EIATTR_KPARAM_INFO
	.align		4
.L_504:
        /*0008*/ 	.byte	0x04, 0x17
        /*000a*/ 	.short	(.L_506 - .L_505)
.L_505:
        /*000c*/ 	.word	0x00000000
        /*0010*/ 	.short	0x0000
        /*0012*/ 	.short	0x0000
        /*0014*/ 	.byte	0x00, 0xf0, 0xe1, 0x09


	//----- nvinfo : EIATTR_SPARSE_MMA_MASK
	.align		4
.L_506:
        /*0018*/ 	.byte	0x03, 0x50
        /*001a*/ 	.short	0x0000


	//----- nvinfo : EIATTR_MAXREG_COUNT
	.align		4
        /*001c*/ 	.byte	0x03, 0x1b
        /*001e*/ 	.short	0x00ff


	//----- nvinfo : EIATTR_MERCURY_ISA_VERSION
	.align		4
        /*0020*/ 	.byte	0x03, 0x5f
        /*0022*/ 	.short	0x0101


	//----- nvinfo : EIATTR_EXIT_INSTR_OFFSETS
	.align		4
        /*0024*/ 	.byte	0x04, 0x1c
        /*0026*/ 	.short	(.L_508 - .L_507)


	//   ....[0]....
.L_507:
        /*0028*/ 	.word	0x00000010


	//----- nvinfo : EIATTR_MAX_THREADS
	.align		4
.L_508:
        /*002c*/ 	.byte	0x04, 0x05
        /*002e*/ 	.short	(.L_510 - .L_509)
.L_509:
        /*0030*/ 	.word	0x00000100
        /*0034*/ 	.word	0x00000001
        /*0038*/ 	.word	0x00000001


	//----- nvinfo : EIATTR_CBANK_PARAM_SIZE
	.align		4
.L_510:
        /*003c*/ 	.byte	0x03, 0x19
        /*003e*/ 	.short	0x0278


	//----- nvinfo : EIATTR_PARAM_CBANK
	.align		4
        /*0040*/ 	.byte	0x04, 0x0a
        /*0042*/ 	.short	(.L_512 - .L_511)
	.align		4
.L_511:
        /*0044*/ 	.word	index@(.nv.constant0._ZN7cutlass13device_kernelIN5flash19enable_sm80_to_sm89INS1_16FlashAttnBwdSm80INS1_25CollectiveMainloopBwdSm80ILi2ELi2EN4cute5tupleIJNS5_1CILi64EEENS7_ILi128EEES8_EEENS_10bfloat16_tEfNS_4arch4Sm80ELb0ELb1ELb1ELb1ELb0ELb0ELb0ELb0ELi2ELi2ELi4ELi2ELb1EEENS1_24CollectiveEpilogueBwdGQAISA_fSD_Li256ELb1ELb0EEENS1_19SingleTileSchedulerILb1ELb0ELb0ELi128EEEEEEEEEvNT_6ParamsE)
        /*0048*/ 	.short	0x0210
        /*004a*/ 	.short	0x0278


	//----- nvinfo : EIATTR_SW_WAR
	.align		4
.L_512:
        /*004c*/ 	.byte	0x04, 0x36
        /*004e*/ 	.short	(.L_514 - .L_513)
.L_513:
        /*0050*/ 	.word	0x00000008
.L_514:


//--------------------- .nv.info._ZN7cutlass13device_kernelIN5flash19enable_sm80_to_sm89INS1_16FlashAttnBwdSm80INS1_25CollectiveMainloopBwdSm80ILi2ELi2EN4cute5tupleIJNS5_1CILi64EEENS7_ILi128EEES8_EEENS_10bfloat16_tEfNS_4arch4Sm80ELb0ELb1ELb1ELb1ELb1ELb0ELb0ELb0ELi2ELi2ELi4ELi2ELb1EEENS1_24CollectiveEpilogueBwdGQAISA_fSD_Li256ELb1ELb1EEENS1_19SingleTileSchedulerILb1ELb0ELb0ELi128EEEEEEEEEvNT_6ParamsE --------------------------
	.section	.nv.info._ZN7cutlass13device_kernelIN5flash19enable_sm80_to_sm89INS1_16FlashAttnBwdSm80INS1_25CollectiveMainloopBwdSm80ILi2ELi2EN4cute5tupleIJNS5_1CILi64EEENS7_ILi128EEES8_EEENS_10bfloat16_tEfNS_4arch4Sm80ELb0ELb1ELb1ELb1ELb1ELb0ELb0ELb0ELi2ELi2ELi4ELi2ELb1EEENS1_24CollectiveEpilogueBwdGQAISA_fSD_Li256ELb1ELb1EEENS1_19SingleTileSchedulerILb1ELb0ELb0ELi128EEEEEEEEEvNT_6ParamsE,"",@"SHT_CUDA_INFO"
	.sectionflags	@""
	.align	4


	//----- nvinfo : EIATTR_CUDA_API_VERSION
	.align		4
        /*0000*/ 	.byte	0x04, 0x37
        /*0002*/ 	.short	(.L_516 - .L_515)
.L_515:
        /*0004*/ 	.word	0x00000082


	//----- nvinfo : EIATTR_KPARAM_INFO
	.align		4
.L_516:
        /*0008*/ 	.byte	0x04, 0x17
        /*000a*/ 	.short	(.L_518 - .L_517)
.L_517:
        /*000c*/ 	.word	0x00000000
        /*0010*/ 	.short	0x0000
        /*0012*/ 	.short	0x0000
        /*0014*/ 	.byte	0x00, 0xf0, 0xe1, 0x09


	//----- nvinfo : EIATTR_SPARSE_MMA_MASK
	.align		4
.L_518:
        /*0018*/ 	.byte	0x03, 0x50
        /*001a*/ 	.short	0x0000


	//----- nvinfo : EIATTR_MAXREG_COUNT
	.align		4
        /*001c*/ 	.byte	0x03, 0x1b
        /*001e*/ 	.short	0x00ff


	//----- nvinfo : EIATTR_MERCURY_ISA_VERSION
	.align		4
        /*0020*/ 	.byte	0x03, 0x5f
        /*0022*/ 	.short	0x0101


	//----- nvinfo : EIATTR_EXIT_INSTR_OFFSETS
	.align		4
        /*0024*/ 	.byte	0x04, 0x1c
        /*0026*/ 	.short	(.L_520 - .L_519)


	//   ....[0]....
.L_519:
        /*0028*/ 	.word	0x00000010


	//----- nvinfo : EIATTR_MAX_THREADS
	.align		4
.L_520:
        /*002c*/ 	.byte	0x04, 0x05
        /*002e*/ 	.short	(.L_522 - .L_521)
.L_521:
        /*0030*/ 	.word	0x00000100
        /*0034*/ 	.word	0x00000001
        /*0038*/ 	.word	0x00000001


	//----- nvinfo : EIATTR_CBANK_PARAM_SIZE
	.align		4
.L_522:
        /*003c*/ 	.byte	0x03, 0x19
        /*003e*/ 	.short	0x0278


	//----- nvinfo : EIATTR_PARAM_CBANK
	.align		4
        /*0040*/ 	.byte	0x04, 0x0a
        /*0042*/ 	.short	(.L_524 - .L_523)
	.align		4
.L_523:
        /*0044*/ 	.word	index@(.nv.constant0._ZN7cutlass13device_kernelIN5flash19enable_sm80_to_sm89INS1_16FlashAttnBwdSm80INS1_25CollectiveMainloopBwdSm80ILi2ELi2EN4cute5tupleIJNS5_1CILi64EEENS7_ILi128EEES8_EEENS_10bfloat16_tEfNS_4arch4Sm80ELb0ELb1ELb1ELb1ELb1ELb0ELb0ELb0ELi2ELi2ELi4ELi2ELb1EEENS1_24CollectiveEpilogueBwdGQAISA_fSD_Li256ELb1ELb1EEENS1_19SingleTileSchedulerILb1ELb0ELb0ELi128EEEEEEEEEvNT_6ParamsE)
        /*0048*/ 	.short	0x0210
        /*004a*/ 	.short	0x0278


	//----- nvinfo : EIATTR_SW_WAR
	.align		4
.L_524:
        /*004c*/ 	.byte	0x04, 0x36
        /*004e*/ 	.short	(.L_526 - .L_525)
.L_525:
        /*0050*/ 	.word	0x00000008
.L_526:


//--------------------- .nv.info._ZN7cutlass13device_kernelIN5flash19enable_sm80_to_sm89INS1_16FlashAttnBwdSm80INS1_25CollectiveMainloopBwdSm80ILi2ELi2EN4cute5tupleIJNS5_1CILi64EEENS7_ILi128EEES8_EEENS_10bfloat16_tEfNS_4arch4Sm80ELb1ELb0ELb1ELb0ELb0ELb0ELb0ELb0ELi2ELi2ELi4ELi2ELb1EEENS1_21CollectiveEpilogueBwdISA_SB_SD_Li256ELb0ELb0ELi2EEENS1_25SingleTileBwdLPTSchedulerILb0ELi128ELb0EEEEEEEEEvNT_6ParamsE --------------------------
	.section	.nv.info._ZN7cutlass13device_kernelIN5flash19enable_sm80_to_sm89INS1_16FlashAttnBwdSm80INS1_25CollectiveMainloopBwdSm80ILi2ELi2EN4cute5tupleIJNS5_1CILi64EEENS7_ILi128EEES8_EEENS_10bfloat16_tEfNS_4arch4Sm80ELb1ELb0ELb1ELb0ELb0ELb0ELb0ELb0ELi2ELi2ELi4ELi2ELb1EEENS1_21CollectiveEpilogueBwdISA_SB_SD_Li256ELb0ELb0ELi2EEENS1_25SingleTileBwdLPTSchedulerILb0ELi128ELb0EEEEEEEEEvNT_6ParamsE,"",@"SHT_CUDA_INFO"
	.sectionflags	@""
	.align	4


	//----- nvinfo : EIATTR_CUDA_API_VERSION
	.align		4
        /*0000*/ 	.byte	0x04, 0x37
        /*0002*/ 	.short	(.L_528 - .L_527)
.L_527:
        /*0004*/ 	.word	0x00000082


	//----- nvinfo : EIATTR_KPARAM_INFO
	.align		4
.L_528:
        /*0008*/ 	.byte	0x04, 0x17
        /*000a*/ 	.short	(.L_530 - .L_529)
.L_529:
        /*000c*/ 	.word	0x00000000
        /*0010*/ 	.short	0x0000
        /*0012*/ 	.short	0x0000
        /*0014*/ 	.byte	0x00, 0xf0, 0x21, 0x0a


	//----- nvinfo : EIATTR_SPARSE_MMA_MASK
	.align		4
.L_530:
        /*0018*/ 	.byte	0x03, 0x50
        /*001a*/ 	.short	0x0000


	//----- nvinfo : EIATTR_MAXREG_COUNT
	.align		4
        /*001c*/ 	.byte	0x03, 0x1b
        /*001e*/ 	.short	0x00ff


	//----- nvinfo : EIATTR_MERCURY_ISA_VERSION
	.align		4
        /*0020*/ 	.byte	0x03, 0x5f
        /*0022*/ 	.short	0x0101


	//----- nvinfo : EIATTR_EXIT_INSTR_OFFSETS
	.align		4
        /*0024*/ 	.byte	0x04, 0x1c
        /*0026*/ 	.short	(.L_532 - .L_531)


	//   ....[0]....
.L_531:
        /*0028*/ 	.word	0x00000010


	//----- nvinfo : EIATTR_MAX_THREADS
	.align		4
.L_532:
        /*002c*/ 	.byte	0x04, 0x05
        /*002e*/ 	.short	(.L_534 - .L_533)
.L_533:
        /*0030*/ 	.word	0x00000100
        /*0034*/ 	.word	0x00000001
        /*0038*/ 	.word	0x00000001


	//----- nvinfo : EIATTR_CBANK_PARAM_SIZE
	.align		4
.L_534:
        /*003c*/ 	.byte	0x03, 0x19
        /*003e*/ 	.short	0x0288


	//----- nvinfo : EIATTR_PARAM_CBANK
	.align		4
        /*0040*/ 	.byte	0x04, 0x0a
        /*0042*/ 	.short	(.L_536 - .L_535)
	.align		4
.L_535:
        /*0044*/ 	.word	index@(.nv.constant0._ZN7cutlass13device_kernelIN5flash19enable_sm80_to_sm89INS1_16FlashAttnBwdSm80INS1_25CollectiveMainloopBwdSm80ILi2ELi2EN4cute5tupleIJNS5_1CILi64EEENS7_ILi128EEES8_EEENS_10bfloat16_tEfNS_4arch4Sm80ELb1ELb0ELb1ELb0ELb0ELb0ELb0ELb0ELi2ELi2ELi4ELi2ELb1EEENS1_21CollectiveEpilogueBwdISA_SB_SD_Li256ELb0ELb0ELi2EEENS1_25SingleTileBwdLPTSchedulerILb0ELi128ELb0EEEEEEEEEvNT_6ParamsE)
        /*0048*/ 	.short	0x0210
        /*004a*/ 	.short	0x0288


	//----- nvinfo : EIATTR_SW_WAR
	.align		4
.L_536:
        /*004c*/ 	.byte	0x04, 0x36
        /*004e*/ 	.short	(.L_538 - .L_537)
.L_537:
        /*0050*/ 	.word	0x00000008
.L_538:


//--------------------- .nv.info._ZN7cutlass13device_kernelIN5flash19enable_sm80_to_sm89INS1_16FlashAttnBwdSm80INS1_25CollectiveMainloopBwdSm80ILi2ELi2EN4cute5tupleIJNS5_1CILi64EEENS7_ILi128EEES8_EEENS_10bfloat16_tEfNS_4arch4Sm80ELb1ELb0ELb1ELb0ELb1ELb0ELb0ELb0ELi2ELi2ELi4ELi2ELb1EEENS1_21CollectiveEpilogueBwdISA_SB_SD_Li256ELb0ELb0ELi2EEENS1_25SingleTileBwdLPTSchedulerILb0ELi128ELb1EEEEEEEEEvNT_6ParamsE --------------------------
	.section	.nv.info._ZN7cutlass13device_kernelIN5flash19enable_sm80_to_sm89INS1_16FlashAttnBwdSm80INS1_25CollectiveMainloopBwdSm80ILi2ELi2EN4cute5tupleIJNS5_1CILi64EEENS7_ILi128EEES8_EEENS_10bfloat16_tEfNS_4arch4Sm80ELb1ELb0ELb1ELb0ELb1ELb0ELb0ELb0ELi2ELi2ELi4ELi2ELb1EEENS1_21CollectiveEpilogueBwdISA_SB_SD_Li256ELb0ELb0ELi2EEENS1_25SingleTileBwdLPTSchedulerILb0ELi128ELb1EEEEEEEEEvNT_6ParamsE,"",@"SHT_CUDA_INFO"
	.sectionflags	@""
	.align	4


	//----- nvinfo : EIATTR_CUDA_API_VERSION
	.align		4
        /*0000*/ 	.byte	0x04, 0x37
        /*0002*/ 	.short	(.L_540 - .L_539)
.L_539:
        /*0004*/ 	.word	0x00000082


	//----- nvinfo : EIATTR_KPARAM_INFO
	.align		4
.L_540:
        /*0008*/ 	.byte	0x04, 0x17
        /*000a*/ 	.short	(.L_542 - .L_541)
.L_541:
        /*000c*/ 	.word	0x00000000
        /*0010*/ 	.short	0x0000
        /*0012*/ 	.short	0x0000
        /*0014*/ 	.byte	0x00, 0xf0, 0x21, 0x0a


	//----- nvinfo : EIATTR_SPARSE_MMA_MASK
	.align		4
.L_542:
        /*0018*/ 	.byte	0x03, 0x50
        /*001a*/ 	.short	0x0000


	//----- nvinfo : EIATTR_MAXREG_COUNT
	.align		4
        /*001c*/ 	.byte	0x03, 0x1b
        /*001e*/ 	.short	0x00ff


	//----- nvinfo : EIATTR_MERCURY_ISA_VERSION
	.align		4
        /*0020*/ 	.byte	0x03, 0x5f
        /*0022*/ 	.short	0x0101


	//----- nvinfo : EIATTR_EXIT_INSTR_OFFSETS
	.align		4
        /*0024*/ 	.byte	0x04, 0x1c
        /*0026*/ 	.short	(.L_544 - .L_543)


	//   ....[0]....
.L_543:
        /*0028*/ 	.word	0x00000010


	//----- nvinfo : EIATTR_MAX_THREADS
	.align		4
.L_544:
        /*002c*/ 	.byte	0x04, 0x05
        /*002e*/ 	.short	(.L_546 - .L_545)
.L_545:
        /*0030*/ 	.word	0x00000100
        /*0034*/ 	.word	0x00000001
        /*0038*/ 	.word	0x00000001


	//----- nvinfo : EIATTR_CBANK_PARAM_SIZE
	.align		4
.L_546:
        /*003c*/ 	.byte	0x03, 0x19
        /*003e*/ 	.short	0x0288


	//----- nvinfo : EIATTR_PARAM_CBANK
	.align		4
        /*0040*/ 	.byte	0x04, 0x0a
        /*0042*/ 	.short	(.L_548 - .L_547)
	.align		4
.L_547:
        /*0044*/ 	.word	index@(.nv.constant0._ZN7cutlass13device_kernelIN5flash19enable_sm80_to_sm89INS1_16FlashAttnBwdSm80INS1_25CollectiveMainloopBwdSm80ILi2ELi2EN4cute5tupleIJNS5_1CILi64EEENS7_ILi128EEES8_EEENS_10bfloat16_tEfNS_4arch4Sm80ELb1ELb0ELb1ELb0ELb1ELb0ELb0ELb0ELi2ELi2ELi4ELi2ELb1EEENS1_21CollectiveEpilogueBwdISA_SB_SD_Li256ELb0ELb0ELi2EEENS1_25SingleTileBwdLPTSchedulerILb0ELi128ELb1EEEEEEEEEvNT_6ParamsE)
        /*0048*/ 	.short	0x0210
        /*004a*/ 	.short	0x0288


	//----- nvinfo : EIATTR_SW_WAR
	.align		4
.L_548:
        /*004c*/ 	.byte	0x04, 0x36
        /*004e*/ 	.short	(.L_550 - .L_549)
.L_549:
        /*0050*/ 	.word	0x00000008
.L_550:


//--------------------- .nv.info._ZN7cutlass13device_kernelIN5flash19enable_sm80_to_sm89INS1_16FlashAttnBwdSm80INS1_25CollectiveMainloopBwdSm80ILi2ELi2EN4cute5tupleIJNS5_1CILi64EEENS7_ILi128EEES8_EEENS_10bfloat16_tEfNS_4arch4Sm80ELb1ELb0ELb1ELb0ELb0ELb0ELb0ELb0ELi2ELi2ELi4ELi2ELb1EEENS1_24CollectiveEpilogueBwdGQAISA_fSD_Li256ELb0ELb0EEENS1_25SingleTileBwdLPTSchedulerILb0ELi128ELb0EEEEEEEEEvNT_6ParamsE --------------------------
	.section	.nv.info._ZN7cutlass13device_kernelIN5flash19enable_sm80_to_sm89INS1_16FlashAttnBwdSm80INS1_25CollectiveMainloopBwdSm80ILi2ELi2EN4cute5tupleIJNS5_1CILi64EEENS7_ILi128EEES8_EEENS_10bfloat16_tEfNS_4arch4Sm80ELb1ELb0ELb1ELb0ELb0ELb0ELb0ELb0ELi2ELi2ELi4ELi2ELb1EEENS1_24CollectiveEpilogueBwdGQAISA_fSD_Li256ELb0ELb0EEENS1_25SingleTileBwdLPTSchedulerILb0ELi128ELb0EEEEEEEEEvNT_6ParamsE,"",@"SHT_CUDA_INFO"
	.sectionflags	@""
	.align	4


	//----- nvinfo : EIATTR_CUDA_API_VERSION
	.align		4
        /*0000*/ 	.byte	0x04, 0x37
        /*0002*/ 	.short	(.L_552 - .L_551)
.L_551:
        /*0004*/ 	.word	0x00000082


	//----- nvinfo : EIATTR_KPARAM_INFO
	.align		4
.L_552:
        /*0008*/ 	.byte	0x04, 0x17
        /*000a*/ 	.short	(.L_554 - .L_553)
.L_553:
        /*000c*/ 	.word	0x00000000
        /*0010*/ 	.short	0x0000
        /*0012*/ 	.short	0x0000
        /*0014*/ 	.byte	0x00, 0xf0, 0x41, 0x0a


	//----- nvinfo : EIATTR_SPARSE_MMA_MASK
	.align		4
.L_554:
        /*0018*/ 	.byte	0x03, 0x50
        /*001a*/ 	.short	0x0000


	//----- nvinfo : EIATTR_MAXREG_COUNT
	.align		4
        /*001c*/ 	.byte	0x03, 0x1b
        /*001e*/ 	.short	0x00ff


	//----- nvinfo : EIATTR_MERCURY_ISA_VERSION
	.align		4
        /*0020*/ 	.byte	0x03, 0x5f
        /*0022*/ 	.short	0x0101


	//----- nvinfo : EIATTR_EXIT_INSTR_OFFSETS
	.align		4
        /*0024*/ 	.byte	0x04, 0x1c
        /*0026*/ 	.short	(.L_556 - .L_555)


	//   ....[0]....
.L_555:
        /*0028*/ 	.word	0x00000010


	//----- nvinfo : EIATTR_MAX_THREADS
	.align		4
.L_556:
        /*002c*/ 	.byte	0x04, 0x05
        /*002e*/ 	.short	(.L_558 - .L_557)
.L_557:
        /*0030*/ 	.word	0x00000100
        /*0034*/ 	.word	0x00000001
        /*0038*/ 	.word	0x00000001


	//----- nvinfo : EIATTR_CBANK_PARAM_SIZE
	.align		4
.L_558:
        /*003c*/ 	.byte	0x03, 0x19
        /*003e*/ 	.short	0x0290


	//----- nvinfo : EIATTR_PARAM_CBANK
	.align		4
        /*0040*/ 	.byte	0x04, 0x0a
        /*0042*/ 	.short	(.L_560 - .L_559)
	.align		4
.L_559:
        /*0044*/ 	.word	index@(.nv.constant0._ZN7cutlass13device_kernelIN5flash19enable_sm80_to_sm89INS1_16FlashAttnBwdSm80INS1_25CollectiveMainloopBwdSm80ILi2ELi2EN4cute5tupleIJNS5_1CILi64EEENS7_ILi128EEES8_EEENS_10bfloat16_tEfNS_4arch4Sm80ELb1ELb0ELb1ELb0ELb0ELb0ELb0ELb0ELi2ELi2ELi4ELi2ELb1EEENS1_24CollectiveEpilogueBwdGQAISA_fSD_Li256ELb0ELb0EEENS1_25SingleTileBwdLPTSchedulerILb0ELi128ELb0EEEEEEEEEvNT_6ParamsE)
        /*0048*/ 	.short	0x0210
        /*004a*/ 	.short	0x0290


	//----- nvinfo : EIATTR_SW_WAR
	.align		4
.L_560:
        /*004c*/ 	.byte	0x04, 0x36
        /*004e*/ 	.short	(.L_562 - .L_561)
.L_561:
        /*0050*/ 	.word	0x00000008
.L_562:


//--------------------- .nv.info._ZN7cutlass13device_kernelIN5flash19enable_sm80_to_sm89INS1_16FlashAttnBwdSm80INS1_25CollectiveMainloopBwdSm80ILi2ELi2EN4cute5tupleIJNS5_1CILi64EEENS7_ILi128EEES8_EEENS_10bfloat16_tEfNS_4arch4Sm80ELb1ELb0ELb1ELb0ELb1ELb0ELb0ELb0ELi2ELi2ELi4ELi2ELb1EEENS1_24CollectiveEpilogueBwdGQAISA_fSD_Li256ELb0ELb1EEENS1_25SingleTileBwdLPTSchedulerILb0ELi128ELb1EEEEEEEEEvNT_6ParamsE --------------------------
	.section	.nv.info._ZN7cutlass13device_kernelIN5flash19enable_sm80_to_sm89INS1_16FlashAttnBwdSm80INS1_25CollectiveMainloopBwdSm80ILi2ELi2EN4cute5tupleIJNS5_1CILi64EEENS7_ILi128EEES8_EEENS_10bfloat16_tEfNS_4arch4Sm80ELb1ELb0ELb1ELb0ELb1ELb0ELb0ELb0ELi2ELi2ELi4ELi2ELb1EEENS1_24CollectiveEpilogueBwdGQAISA_fSD_Li256ELb0ELb1EEENS1_25SingleTileBwdLPTSchedulerILb0ELi128ELb1EEEEEEEEEvNT_6ParamsE,"",@"SHT_CUDA_INFO"
	.sectionflags	@""
	.align	4


	//----- nvinfo : EIATTR_CUDA_API_VERSION
	.align		4
        /*0000*/ 	.byte	0x04, 0x37
        /*0002*/ 	.short	(.L_564 - .L_563)
.L_563:
        /*0004*/ 	.word	0x00000082


	//----- nvinfo : EIATTR_KPARAM_INFO
	.align		4
.L_564:
        /*0008*/ 	.byte	0x04, 0x17
        /*000a*/ 	.short	(.L_566 - .L_565)
.L_565:
        /*000c*/ 	.word	0x00000000
        /*0010*/ 	.short	0x0000
        /*0012*/ 	.short	0x0000
        /*0014*/ 	.byte	0x00, 0xf0, 0x41, 0x0a


	//----- nvinfo : EIATTR_SPARSE_MMA_MASK
	.align		4
.L_566:
        /*0018*/ 	.byte	0x03, 0x50
        /*001a*/ 	.short	0x0000


	//----- nvinfo : EIATTR_MAXREG_COUNT
	.align		4
        /*001c*/ 	.byte	0x03, 0x1b
        /*001e*/ 	.short	0x00ff


	//----- nvinfo : EIATTR_MERCURY_ISA_VERSION
	.align		4
        /*0020*/ 	.byte	0x03, 0x5f
        /*0022*/ 	.short	0x0101


	//----- nvinfo : EIATTR_EXIT_INSTR_OFFSETS
	.align		4
        /*0024*/ 	.byte	0x04, 0x1c
        /*0026*/ 	.short	(.L_568 - .L_567)


	//   ....[0]....
.L_567:
        /*0028*/ 	.word	0x00000010


	//----- nvinfo : EIATTR_MAX_THREADS
	.align		4
.L_568:
        /*002c*/ 	.byte	0x04, 0x05
        /*002e*/ 	.short	(.L_570 - .L_569)
.L_569:
        /*0030*/ 	.word	0x00000100
        /*0034*/ 	.word	0x00000001
        /*0038*/ 	.word	0x00000001


	//----- nvinfo : EIATTR_CBANK_PARAM_SIZE
	.align		4
.L_570:
        /*003c*/ 	.byte	0x03, 0x19
        /*003e*/ 	.short	0x0290


	//----- nvinfo : EIATTR_PARAM_CBANK
	.align		4
        /*0040*/ 	.byte	0x04, 0x0a
        /*0042*/ 	.short	(.L_572 - .L_571)
	.align		4
.L_571:
        /*0044*/ 	.word	index@(.nv.constant0._ZN7cutlass13device_kernelIN5flash19enable_sm80_to_sm89INS1_16FlashAttnBwdSm80INS1_25CollectiveMainloopBwdSm80ILi2ELi2EN4cute5tupleIJNS5_1CILi64EEENS7_ILi128EEES8_EEENS_10bfloat16_tEfNS_4arch4Sm80ELb1ELb0ELb1ELb0ELb1ELb0ELb0ELb0ELi2ELi2ELi4ELi2ELb1EEENS1_24CollectiveEpilogueBwdGQAISA_fSD_Li256ELb0ELb1EEENS1_25SingleTileBwdLPTSchedulerILb0ELi128ELb1EEEEEEEEEvNT_6ParamsE)
        /*0048*/ 	.short	0x0210
        /*004a*/ 	.short	0x0290


	//----- nvinfo : EIATTR_SW_WAR
	.align		4
.L_572:
        /*004c*/ 	.byte	0x04, 0x36
        /*004e*/ 	.short	(.L_574 - .L_573)
.L_573:
        /*0050*/ 	.word	0x00000008
.L_574:


//--------------------- .nv.info._ZN7cutlass13device_kernelIN5flash22FlashAttnBwdPreprocessIN4cute5tupleIJNS3_1CILi64EEES6_EEENS_10bfloat16_tEfNS_4arch4Sm80ELb1ELb0EEEEEvNT_6ParamsE --------------------------
	.section	.nv.info._ZN7cutlass13device_kernelIN5flash22FlashAttnBwdPreprocessIN4cute5tupleIJNS3_1CILi64EEES6_EEENS_10bfloat16_tEfNS_4arch4Sm80ELb1ELb0EEEEEvNT_6ParamsE,"",@"SHT_CUDA_INFO"
	.sectionflags	@""
	.align	4


	//----- nvinfo : EIATTR_CUDA_API_VERSION
	.align		4
        /*0000*/ 	.byte	0x04, 0x37
        /*0002*/ 	.short	(.L_576 - .L_575)
.L_575:
        /*0004*/ 	.word	0x00000082


	//----- nvinfo : EIATTR_KPARAM_INFO
	.align		4
.L_576:
        /*0008*/ 	.byte	0x04, 0x17
        /*000a*/ 	.short	(.L_578 - .L_577)
.L_577:
        /*000c*/ 	.word	0x00000000
        /*0010*/ 	.short	0x0000
        /*0012*/ 	.short	0x0000
        /*0014*/ 	.byte	0x00, 0xf0, 0xc1, 0x03


	//----- nvinfo : EIATTR_SPARSE_MMA_MASK
	.align		4
.L_578:
        /*0018*/ 	.byte	0x03, 0x50
        /*001a*/ 	.short	0x0000


	//----- nvinfo : EIATTR_MAXREG_COUNT
	.align		4
        /*001c*/ 	.byte	0x03, 0x1b
        /*001e*/ 	.short	0x0080


	//----- nvinfo : EIATTR_MERCURY_ISA_VERSION
	.align		4
        /*0020*/ 	.byte	0x03, 0x5f
        /*0022*/ 	.short	0x0101


	//----- nvinfo : EIATTR_COOP_GROUP_MASK_REGIDS
	.align		4
        /*0024*/ 	.byte	0x04, 0x29
        /*0026*/ 	.short	(.L_580 - .L_579)


	//   ....[0]....
.L_579:
        /*0028*/ 	.word	0xffffffff


	//   ....[1]....
        /*002c*/ 	.word	0xffffffff


	//   ....[2]....
        /*0030*/ 	.word	0xffffffff


	//   ....[3]....
        /*0034*/ 	.word	0xffffffff


	//   ....[4]....
        /*0038*/ 	.word	0xffffffff


	//   ....[5]....
        /*003c*/ 	.word	0xffffffff


	//----- nvinfo : EIATTR_COOP_GROUP_INSTR_OFFSETS
	.align		4
.L_580:
        /*0040*/ 	.byte	0x04, 0x28
        /*0042*/ 	.short	(.L_582 - .L_581)


	//   ....[0]....
.L_581:
        /*0044*/ 	.word	0x00000a70


	//   ....[1]....
        /*0048*/ 	.word	0x00000a90


	//   ....[2]....
        /*004c*/ 	.word	0x00000ad0


	//   ....[3]....
        /*0050*/ 	.word	0x00000ae0


	//   ....[4]....
        /*0054*/ 	.word	0x00000b10


	//   ....[5]....
        /*0058*/ 	.word	0x00000b30


	//----- nvinfo : EIATTR_EXIT_INSTR_OFFSETS
	.align		4
.L_582:
        /*005c*/ 	.byte	0x04, 0x1c
        /*005e*/ 	.short	(.L_584 - .L_583)


	//   ....[0]....
.L_583:
        /*0060*/ 	.word	0x00000fe0


	//   ....[1]....
        /*0064*/ 	.word	0x00001060


	//----- nvinfo : EIATTR_MAX_THREADS
	.align		4
.L_584:
        /*0068*/ 	.byte	0x04, 0x05
        /*006a*/ 	.short	(.L_586 - .L_585)
.L_585:
        /*006c*/ 	.word	0x00000100
        /*0070*/ 	.word	0x00000001
        /*0074*/ 	.word	0x00000001


	//----- nvinfo : EIATTR_CRS_STACK_SIZE
	.align		4
.L_586:
        /*0078*/ 	.byte	0x04, 0x1e
        /*007a*/ 	.short	(.L_588 - .L_587)
.L_587:
        /*007c*/ 	.word	0x00000000


	//----- nvinfo : EIATTR_CBANK_PARAM_SIZE
	.align		4
.L_588:
        /*0080*/ 	.byte	0x03, 0x19
        /*0082*/ 	.short	0x00f0


	//----- nvinfo : EIATTR_PARAM_CBANK
	.align		4
        /*0084*/ 	.byte	0x04, 0x0a
        /*0086*/ 	.short	(.L_590 - .L_589)
	.align		4
.L_589:
        /*0088*/ 	.word	index@(.nv.constant0._ZN7cutlass13device_kernelIN5flash22FlashAttnBwdPreprocessIN4cute5tupleIJNS3_1CILi64EEES6_EEENS_10bfloat16_tEfNS_4arch4Sm80ELb1ELb0EEEEEvNT_6ParamsE)
        /*008c*/ 	.short	0x0210
        /*008e*/ 	.short	0x00f0


	//----- nvinfo : EIATTR_SW_WAR
	.align		4
.L_590:
        /*0090*/ 	.byte	0x04, 0x36
        /*0092*/ 	.short	(.L_592 - .L_591)
.L_591:
        /*0094*/ 	.word	0x00000008
.L_592:


//--------------------- .nv.info._ZN7cutlass13device_kernelIN5flash19enable_sm80_to_sm89INS1_16FlashAttnBwdSm80INS1_25CollectiveMainloopBwdSm80ILi2ELi2EN4cute5tupleIJNS5_1CILi64EEENS7_ILi128EEES8_EEENS_10bfloat16_tEfNS_4arch4Sm80ELb1ELb0ELb1ELb1ELb0ELb0ELb0ELb0ELi2ELi2ELi4ELi2ELb1EEENS1_21CollectiveEpilogueBwdISA_SB_SD_Li256ELb1ELb0ELi2EEENS1_25SingleTileBwdLPTSchedulerILb1ELi128ELb0EEEEEEEEEvNT_6ParamsE --------------------------
	.section	.nv.info._ZN7cutlass13device_kernelIN5flash19enable_sm80_to_sm89INS1_16FlashAttnBwdSm80INS1_25CollectiveMainloopBwdSm80ILi2ELi2EN4cute5tupleIJNS5_1CILi64EEENS7_ILi128EEES8_EEENS_10bfloat16_tEfNS_4arch4Sm80ELb1ELb0ELb1ELb1ELb0ELb0ELb0ELb0ELi2ELi2ELi4ELi2ELb1EEENS1_21CollectiveEpilogueBwdISA_SB_SD_Li256ELb1ELb0ELi2EEENS1_25SingleTileBwdLPTSchedulerILb1ELi128ELb0EEEEEEEEEvNT_6ParamsE,"",@"SHT_CUDA_INFO"
	.sectionflags	@""
	.align	4


	//----- nvinfo : EIATTR_CUDA_API_VERSION
	.align		4
        /*0000*/ 	.byte	0x04, 0x37
        /*0002*/ 	.short	(.L_594 - .L_593)
.L_593:
        /*0004*/ 	.word	0x00000082


	//----- nvinfo : EIATTR_KPARAM_INFO
	.align		4
.L_594:
        /*0008*/ 	.byte	0x04, 0x17
        /*000a*/ 	.short	(.L_596 - .L_595)
.L_595:
        /*000c*/ 	.word	0x00000000
        /*0010*/ 	.short	0x0000
        /*0012*/ 	.short	0x0000
        /*0014*/ 	.byte	0x00, 0xf0, 0x21, 0x0a


	//----- nvinfo : EIATTR_SPARSE_MMA_MASK
	.align		4
.L_596:
        /*0018*/ 	.byte	0x03, 0x50
        /*001a*/ 	.short	0x0000


	//----- nvinfo : EIATTR_MAXREG_COUNT
	.align		4
        /*001c*/ 	.byte	0x03, 0x1b
        /*001e*/ 	.short	0x00ff


	//----- nvinfo : EIATTR_MERCURY_ISA_VERSION
	.align		4
        /*0020*/ 	.byte	0x03, 0x5f
        /*0022*/ 	.short	0x0101


	//----- nvinfo : EIATTR_EXIT_INSTR_OFFSETS
	.align		4
        /*0024*/ 	.byte	0x04, 0x1c
        /*0026*/ 	.short	(.L_598 - .L_597)


	//   ....[0]....
.L_597:
        /*0028*/ 	.word	0x00000010


	//----- nvinfo : EIATTR_MAX_THREADS
	.align		4
.L_598:
        /*002c*/ 	.byte	0x04, 0x05
        /*002e*/ 	.short	(.L_600 - .L_599)
.L_599:
        /*0030*/ 	.word	0x00000100
        /*0034*/ 	.word	0x00000001
        /*0038*/ 	.word	0x00000001


	//----- nvinfo : EIATTR_CBANK_PARAM_SIZE
	.align		4
.L_600:
        /*003c*/ 	.byte	0x03, 0x19
        /*003e*/ 	.short	0x0288


	//----- nvinfo : EIATTR_PARAM_CBANK
	.align		4
        /*0040*/ 	.byte	0x04, 0x0a
        /*0042*/ 	.short	(.L_602 - .L_601)
	.align		4
.L_601:
        /*0044*/ 	.word	index@(.nv.constant0._ZN7cutlass13device_kernelIN5flash19enable_sm80_to_sm89INS1_16FlashAttnBwdSm80INS1_25CollectiveMainloopBwdSm80ILi2ELi2EN4cute5tupleIJNS5_1CILi64EEENS7_ILi128EEES8_EEENS_10bfloat16_tEfNS_4arch4Sm80ELb1ELb0ELb1ELb1ELb0ELb0ELb0ELb0ELi2ELi2ELi4ELi2ELb1EEENS1_21CollectiveEpilogueBwdISA_SB_SD_Li256ELb1ELb0ELi2EEENS1_25SingleTileBwdLPTSchedulerILb1ELi128ELb0EEEEEEEEEvNT_6ParamsE)
        /*0048*/ 	.short	0x0210
        /*004a*/ 	.short	0x0288


	//----- nvinfo : EIATTR_SW_WAR
	.align		4
.L_602:
        /*004c*/ 	.byte	0x04, 0x36
        /*004e*/ 	.short	(.L_604 - .L_603)
.L_603:
        /*0050*/ 	.word	0x00000008
.L_604:


//--------------------- .nv.info._ZN7cutlass13device_kernelIN5flash19enable_sm80_to_sm89INS1_16FlashAttnBwdSm80INS1_25CollectiveMainloopBwdSm80ILi2ELi2EN4cute5tupleIJNS5_1CILi64EEENS7_ILi128EEES8_EEENS_10bfloat16_tEfNS_4arch4Sm80ELb1ELb0ELb1ELb1ELb1ELb0ELb0ELb0ELi2ELi2ELi4ELi2ELb1EEENS1_21CollectiveEpilogueBwdISA_SB_SD_Li256ELb1ELb0ELi2EEENS1_25SingleTileBwdLPTSchedulerILb1ELi128ELb1EEEEEEEEEvNT_6ParamsE --------------------------
	.section	.nv.info._ZN7cutlass13device_kernelIN5flash19enable_sm80_to_sm89INS1_16FlashAttnBwdSm80INS1_25CollectiveMainloopBwdSm80ILi2ELi2EN4cute5tupleIJNS5_1CILi64EEENS7_ILi128EEES8_EEENS_10bfloat16_tEfNS_4arch4Sm80ELb1ELb0ELb1ELb1ELb1ELb0ELb0ELb0ELi2ELi2ELi4ELi2ELb1EEENS1_21CollectiveEpilogueBwdISA_SB_SD_Li256ELb1ELb0ELi2EEENS1_25SingleTileBwdLPTSchedulerILb1ELi128ELb1EEEEEEEEEvNT_6ParamsE,"",@"SHT_CUDA_INFO"
	.sectionflags	@""
	.align	4


	//----- nvinfo : EIATTR_CUDA_API_VERSION
	.align		4
        /*0000*/ 	.byte	0x04, 0x37
        /*0002*/ 	.short	(.L_606 - .L_605)
.L_605:
        /*0004*/ 	.word	0x00000082


	//----- nvinfo : EIATTR_KPARAM_INFO
	.align		4
.L_606:
        /*0008*/ 	.byte	0x04, 0x17
        /*000a*/ 	.short	(.L_608 - .L_607)
.L_607:
        /*000c*/ 	.word	0x00000000
        /*0010*/ 	.short	0x0000
        /*0012*/ 	.short	0x0000
        /*0014*/ 	.byte	0x00, 0xf0, 0x21, 0x0a


	//----- nvinfo : EIATTR_SPARSE_MMA_MASK
	.align		4
.L_608:
        /*0018*/ 	.byte	0x03, 0x50
        /*001a*/ 	.short	0x0000


	//----- nvinfo : EIATTR_MAXREG_COUNT
	.align		4
        /*001c*/ 	.byte	0x03, 0x1b
        /*001e*/ 	.short	0x00ff


	//----- nvinfo : EIATTR_MERCURY_ISA_VERSION
	.align		4
        /*0020*/ 	.byte	0x03, 0x5f
        /*0022*/ 	.short	0x0101


	//----- nvinfo : EIATTR_EXIT_INSTR_OFFSETS
	.align		4
        /*0024*/ 	.byte	0x04, 0x1c
        /*0026*/ 	.short	(.L_610 - .L_609)


	//   ....[0]....
.L_609:
        /*0028*/ 	.word	0x00000010


	//----- nvinfo : EIATTR_MAX_THREADS
	.align		4
.L_610:
        /*002c*/ 	.byte	0x04, 0x05
        /*002e*/ 	.short	(.L_612 - .L_611)
.L_611:
        /*0030*/ 	.word	0x00000100
        /*0034*/ 	.word	0x00000001
        /*0038*/ 	.word	0x00000001


	//----- nvinfo : EIATTR_CBANK_PARAM_SIZE
	.align		4
.L_612:
        /*003c*/ 	.byte	0x03, 0x19
        /*003e*/ 	.short	0x0288


	//----- nvinfo : EIATTR_PARAM_CBANK
	.align		4
        /*0040*/ 	.byte	0x04, 0x0a
        /*0042*/ 	.short	(.L_614 - .L_613)
	.align		4
.L_613:
        /*0044*/ 	.word	index@(.nv.constant0._ZN7cutlass13device_kernelIN5flash19enable_sm80_to_sm89INS1_16FlashAttnBwdSm80INS1_25CollectiveMainloopBwdSm80ILi2ELi2EN4cute5tupleIJNS5_1CILi64EEENS7_ILi128EEES8_EEENS_10bfloat16_tEfNS_4arch4Sm80ELb1ELb0ELb1ELb1ELb1ELb0ELb0ELb0ELi2ELi2ELi4ELi2ELb1EEENS1_21CollectiveEpilogueBwdISA_SB_SD_Li256ELb1ELb0ELi2EEENS1_25SingleTileBwdLPTSchedulerILb1ELi128ELb1EEEEEEEEEvNT_6ParamsE)
        /*0048*/ 	.short	0x0210
        /*004a*/ 	.short	0x0288


	//----- nvinfo : EIATTR_SW_WAR
	.align		4
.L_614:
        /*004c*/ 	.byte	0x04, 0x36
        /*004e*/ 	.short	(.L_616 - .L_615)
.L_615:
        /*0050*/ 	.word	0x00000008
.L_616:


//--------------------- .nv.info._ZN7cutlass13device_kernelIN5flash19enable_sm80_to_sm89INS1_16FlashAttnBwdSm80INS1_25CollectiveMainloopBwdSm80ILi2ELi2EN4cute5tupleIJNS5_1CILi64EEENS7_ILi128EEES8_EEENS_10bfloat16_tEfNS_4arch4Sm80ELb1ELb0ELb1ELb1ELb0ELb0ELb0ELb0ELi2ELi2ELi4ELi2ELb1EEENS1_24CollectiveEpilogueBwdGQAISA_fSD_Li256ELb1ELb0EEENS1_25SingleTileBwdLPTSchedulerILb1ELi128ELb0EEEEEEEEEvNT_6ParamsE --------------------------
	.section	.nv.info._ZN7cutlass13device_kernelIN5flash19enable_sm80_to_sm89INS1_16FlashAttnBwdSm80INS1_25CollectiveMainloopBwdSm80ILi2ELi2EN4cute5tupleIJNS5_1CILi64EEENS7_ILi128EEES8_EEENS_10bfloat16_tEfNS_4arch4Sm80ELb1ELb0ELb1ELb1ELb0ELb0ELb0ELb0ELi2ELi2ELi4ELi2ELb1EEENS1_24CollectiveEpilogueBwdGQAISA_fSD_Li256ELb1ELb0EEENS1_25SingleTileBwdLPTSchedulerILb1ELi128ELb0EEEEEEEEEvNT_6ParamsE,"",@"SHT_CUDA_INFO"
	.sectionflags	@""
	.align	4


	//----- nvinfo : EIATTR_CUDA_API_VERSION
	.align		4
        /*0000*/ 	.byte	0x04, 0x37
        /*0002*/ 	.short	(.L_618 - .L_617)
.L_617:
        /*0004*/ 	.word	0x00000082


	//----- nvinfo : EIATTR_KPARAM_INFO
	.align		4
.L_618:
        /*0008*/ 	.byte	0x04, 0x17
        /*000a*/ 	.short	(.L_620 - .L_619)
.L_619:
        /*000c*/ 	.word	0x00000000
        /*0010*/ 	.short	0x0000
        /*0012*/ 	.short	0x0000
        /*0014*/ 	.byte	0x00, 0xf0, 0x41, 0x0a


	//----- nvinfo : EIATTR_SPARSE_MMA_MASK
	.align		4
.L_620:
        /*0018*/ 	.byte	0x03, 0x50
        /*001a*/ 	.short	0x0000


	//----- nvinfo : EIATTR_MAXREG_COUNT
	.align		4
        /*001c*/ 	.byte	0x03, 0x1b
        /*001e*/ 	.short	0x00ff


	//----- nvinfo : EIATTR_MERCURY_ISA_VERSION
	.align		4
        /*0020*/ 	.byte	0x03, 0x5f
        /*0022*/ 	.short	0x0101


	//----- nvinfo : EIATTR_EXIT_INSTR_OFFSETS
	.align		4
        /*0024*/ 	.byte	0x04, 0x1c
        /*0026*/ 	.short	(.L_622 - .L_621)


	//   ....[0]....
.L_621:
        /*0028*/ 	.word	0x00000010


	//----- nvinfo : EIATTR_MAX_THREADS
	.align		4
.L_622:
        /*002c*/ 	.byte	0x04, 0x05
        /*002e*/ 	.short	(.L_624 - .L_623)
.L_623:
        /*0030*/ 	.word	0x00000100
        /*0034*/ 	.word	0x00000001
        /*0038*/ 	.word	0x00000001


	//----- nvinfo : EIATTR_CBANK_PARAM_SIZE
	.align		4
.L_624:
        /*003c*/ 	.byte	0x03, 0x19
        /*003e*/ 	.short	0x0290


	//----- nvinfo : EIATTR_PARAM_CBANK
	.align		4
        /*0040*/ 	.byte	0x04, 0x0a
        /*0042*/ 	.short	(.L_626 - .L_625)
	.align		4
.L_625:
        /*0044*/ 	.word	index@(.nv.constant0._ZN7cutlass13device_kernelIN5flash19enable_sm80_to_sm89INS1_16FlashAttnBwdSm80INS1_25CollectiveMainloopBwdSm80ILi2ELi2EN4cute5tupleIJNS5_1CILi64EEENS7_ILi128EEES8_EEENS_10bfloat16_tEfNS_4arch4Sm80ELb1ELb0ELb1ELb1ELb0ELb0ELb0ELb0ELi2ELi2ELi4ELi2ELb1EEENS1_24CollectiveEpilogueBwdGQAISA_fSD_Li256ELb1ELb0EEENS1_25SingleTileBwdLPTSchedulerILb1ELi128ELb0EEEEEEEEEvNT_6ParamsE)
        /*0048*/ 	.short	0x0210
        /*004a*/ 	.short	0x0290


	//----- nvinfo : EIATTR_SW_WAR
	.align		4
.L_626:
        /*004c*/ 	.byte	0x04, 0x36
        /*004e*/ 	.short	(.L_628 - .L_627)
.L_627:
        /*0050*/ 	.word	0x00000008
.L_628:


//--------------------- .nv.info._ZN7cutlass13device_kernelIN5flash32FlashAttnBwdPostprocessConvertdQIN4cute5tupleIJNS3_1CILi64EEES6_EEENS_10bfloat16_tEfNS_4arch4Sm80ELi256ENS3_8TiledMMAINS3_8MMA_AtomIJNS3_30SM80_16x8x16_F32BF16BF16F32_TNEEEENS3_6LayoutINS4_IJNS5_ILi2EEENS5_ILi4EEENS5_ILi1EEEEEENS4_IJSI_SG_NS5_ILi0EEEEEEEENS4_IJNS5_ILi32EEES6_NS5_ILi16EEEEEEEELb0EEEEEvNT_6ParamsE --------------------------
	.section	.nv.info._ZN7cutlass13device_kernelIN5flash32FlashAttnBwdPostprocessConvertdQIN4cute5tupleIJNS3_1CILi64EEES6_EEENS_10bfloat16_tEfNS_4arch4Sm80ELi256ENS3_8TiledMMAINS3_8MMA_AtomIJNS3_30SM80_16x8x16_F32BF16BF16F32_TNEEEENS3_6LayoutINS4_IJNS5_ILi2EEENS5_ILi4EEENS5_ILi1EEEEEENS4_IJSI_SG_NS5_ILi0EEEEEEEENS4_IJNS5_ILi32EEES6_NS5_ILi16EEEEEEEELb0EEEEEvNT_6ParamsE,"",@"SHT_CUDA_INFO"
	.sectionflags	@""
	.align	4


	//----- nvinfo : EIATTR_CUDA_API_VERSION
	.align		4
        /*0000*/ 	.byte	0x04, 0x37
        /*0002*/ 	.short	(.L_630 - .L_629)
.L_629:
        /*0004*/ 	.word	0x00000082


	//----- nvinfo : EIATTR_KPARAM_INFO
	.align		4
.L_630:
        /*0008*/ 	.byte	0x04, 0x17
        /*000a*/ 	.short	(.L_632 - .L_631)
.L_631:
        /*000c*/ 	.word	0x00000000
        /*0010*/ 	.short	0x0000
        /*0012*/ 	.short	0x0000
        /*0014*/ 	.byte	0x00, 0xf0, 0xc1, 0x01


	//----- nvinfo : EIATTR_SPARSE_MMA_MASK
	.align		4
.L_632:
        /*0018*/ 	.byte	0x03, 0x50
        /*001a*/ 	.short	0x0000


	//----- nvinfo : EIATTR_MAXREG_COUNT
	.align		4
        /*001c*/ 	.byte	0x03, 0x1b
        /*001e*/ 	.short	0x0080


	//----- nvinfo : EIATTR_NUM_BARRIERS
	.align		4
        /*0020*/ 	.byte	0x02, 0x4c
        /*0022*/ 	.byte	0x01
	.zero		1


	//----- nvinfo : EIATTR_MERCURY_ISA_VERSION
	.align		4
        /*0024*/ 	.byte	0x03, 0x5f
        /*0026*/ 	.short	0x0101


	//----- nvinfo : EIATTR_EXIT_INSTR_OFFSETS
	.align		4
        /*0028*/ 	.byte	0x04, 0x1c
        /*002a*/ 	.short	(.L_634 - .L_633)


	//   ....[0]....
.L_633:
        /*002c*/ 	.word	0x000001b0


	//   ....[1]....
        /*0030*/ 	.word	0x00000db0


	//   ....[2]....
        /*0034*/ 	.word	0x00000e90


	//----- nvinfo : EIATTR_MAX_THREADS
	.align		4
.L_634:
        /*0038*/ 	.byte	0x04, 0x05
        /*003a*/ 	.short	(.L_636 - .L_635)
.L_635:
        /*003c*/ 	.word	0x00000100
        /*0040*/ 	.word	0x00000001
        /*0044*/ 	.word	0x00000001


	//----- nvinfo : EIATTR_CRS_STACK_SIZE
	.align		4
.L_636:
        /*0048*/ 	.byte	0x04, 0x1e
        /*004a*/ 	.short	(.L_638 - .L_637)
.L_637:
        /*004c*/ 	.word	0x00000000


	//----- nvinfo : EIATTR_CBANK_PARAM_SIZE
	.align		4
.L_638:
        /*0050*/ 	.byte	0x03, 0x19
        /*0052*/ 	.short	0x0070


	//----- nvinfo : EIATTR_PARAM_CBANK
	.align		4
        /*0054*/ 	.byte	0x04, 0x0a
        /*0056*/ 	.short	(.L_640 - .L_639)
	.align		4
.L_639:
        /*0058*/ 	.word	index@(.nv.constant0._ZN7cutlass13device_kernelIN5flash32FlashAttnBwdPostprocessConvertdQIN4cute5tupleIJNS3_1CILi64EEES6_EEENS_10bfloat16_tEfNS_4arch4Sm80ELi256ENS3_8TiledMMAINS3_8MMA_AtomIJNS3_30SM80_16x8x16_F32BF16BF16F32_TNEEEENS3_6LayoutINS4_IJNS5_ILi2EEENS5_ILi4EEENS5_ILi1EEEEEENS4_IJSI_SG_NS5_ILi0EEEEEEEENS4_IJNS5_ILi32EEES6_NS5_ILi16EEEEEEEELb0EEEEEvNT_6ParamsE)
        /*005c*/ 	.short	0x0210
        /*005e*/ 	.short	0x0070


	//----- nvinfo : EIATTR_SW_WAR
	.align		4
.L_640:
        /*0060*/ 	.byte	0x04, 0x36
        /*0062*/ 	.short	(.L_642 - .L_641)
.L_641:
        /*0064*/ 	.word	0x00000008
.L_642:


//--------------------- .nv.info._ZN7cutlass13device_kernelIN5flash19enable_sm80_to_sm89INS1_16FlashAttnBwdSm80INS1_25CollectiveMainloopBwdSm80ILi2ELi2EN4cute5tupleIJNS5_1CILi64EEENS7_ILi128EEES8_EEENS_10bfloat16_tEfNS_4arch4Sm80ELb1ELb0ELb1ELb1ELb1ELb0ELb0ELb0ELi2ELi2ELi4ELi2ELb1EEENS1_24CollectiveEpilogueBwdGQAISA_fSD_Li256ELb1ELb1EEENS1_25SingleTileBwdLPTSchedulerILb1ELi128ELb1EEEEEEEEEvNT_6ParamsE --------------------------
	.section	.nv.info._ZN7cutlass13device_kernelIN5flash19enable_sm80_to_sm89INS1_16FlashAttnBwdSm80INS1_25CollectiveMainloopBwdSm80ILi2ELi2EN4cute5tupleIJNS5_1CILi64EEENS7_ILi128EEES8_EEENS_10bfloat16_tEfNS_4arch4Sm80ELb1ELb0ELb1ELb1ELb1ELb0ELb0ELb0ELi2ELi2ELi4ELi2ELb1EEENS1_24CollectiveEpilogueBwdGQAISA_fSD_Li256ELb1ELb1EEENS1_25SingleTileBwdLPTSchedulerILb1ELi128ELb1EEEEEEEEEvNT_6ParamsE,"",@"SHT_CUDA_INFO"
	.sectionflags	@""
	.align	4


	//----- nvinfo : EIATTR_CUDA_API_VERSION
	.align		4
        /*0000*/ 	.byte	0x04, 0x37
        /*0002*/ 	.short	(.L_644 - .L_643)
.L_643:
        /*0004*/ 	.word	0x00000082


	//----- nvinfo : EIATTR_KPARAM_INFO
	.align		4
.L_644:
        /*0008*/ 	.byte	0x04, 0x17
        /*000a*/ 	.short	(.L_646 - .L_645)
.L_645:
        /*000c*/ 	.word	0x00000000
        /*0010*/ 	.short	0x0000
        /*0012*/ 	.short	0x0000
        /*0014*/ 	.byte	0x00, 0xf0, 0x41, 0x0a


	//----- nvinfo : EIATTR_SPARSE_MMA_MASK
	.align		4
.L_646:
        /*0018*/ 	.byte	0x03, 0x50
        /*001a*/ 	.short	0x0000


	//----- nvinfo : EIATTR_MAXREG_COUNT
	.align		4
        /*001c*/ 	.byte	0x03, 0x1b
        /*001e*/ 	.short	0x00ff


	//----- nvinfo : EIATTR_MERCURY_ISA_VERSION
	.align		4
        /*0020*/ 	.byte	0x03, 0x5f
        /*0022*/ 	.short	0x0101


	//----- nvinfo : EIATTR_EXIT_INSTR_OFFSETS
	.align		4
        /*0024*/ 	.byte	0x04, 0x1c
        /*0026*/ 	.short	(.L_648 - .L_647)


	//   ....[0]....
.L_647:
        /*0028*/ 	.word	0x00000010


	//----- nvinfo : EIATTR_MAX_THREADS
	.align		4
.L_648:
        /*002c*/ 	.byte	0x04, 0x05
        /*002e*/ 	.short	(.L_650 - .L_649)
.L_649:
        /*0030*/ 	.word	0x00000100
        /*0034*/ 	.word	0x00000001
        /*0038*/ 	.word	0x00000001


	//----- nvinfo : EIATTR_CBANK_PARAM_SIZE
	.align		4
.L_650:
        /*003c*/ 	.byte	0x03, 0x19
        /*003e*/ 	.short	0x0290


	//----- nvinfo : EIATTR_PARAM_CBANK
	.align		4
        /*0040*/ 	.byte	0x04, 0x0a
        /*0042*/ 	.short	(.L_652 - .L_651)
	.align		4
.L_651:
        /*0044*/ 	.word	index@(.nv.constant0._ZN7cutlass13device_kernelIN5flash19enable_sm80_to_sm89INS1_16FlashAttnBwdSm80INS1_25CollectiveMainloopBwdSm80ILi2ELi2EN4cute5tupleIJNS5_1CILi64EEENS7_ILi128EEES8_EEENS_10bfloat16_tEfNS_4arch4Sm80ELb1ELb0ELb1ELb1ELb1ELb0ELb0ELb0ELi2ELi2ELi4ELi2ELb1EEENS1_24CollectiveEpilogueBwdGQAISA_fSD_Li256ELb1ELb1EEENS1_25SingleTileBwdLPTSchedulerILb1ELi128ELb1EEEEEEEEEvNT_6ParamsE)
        /*0048*/ 	.short	0x0210
        /*004a*/ 	.short	0x0290


	//----- nvinfo : EIATTR_SW_WAR
	.align		4
.L_652:
        /*004c*/ 	.byte	0x04, 0x36
        /*004e*/ 	.short	(.L_654 - .L_653)
.L_653:
        /*0050*/ 	.word	0x00000008
.L_654:


//--------------------- .nv.info._ZN7cutlass13device_kernelIN5flash22FlashAttnBwdPreprocessIN4cute5tupleIJNS3_1CILi64EEES6_EEENS_10bfloat16_tEfNS_4arch4Sm80ELb1ELb1EEEEEvNT_6ParamsE --------------------------
	.section	.nv.info._ZN7cutlass13device_kernelIN5flash22FlashAttnBwdPreprocessIN4cute5tupleIJNS3_1CILi64EEES6_EEENS_10bfloat16_tEfNS_4arch4Sm80ELb1ELb1EEEEEvNT_6ParamsE,"",@"SHT_CUDA_INFO"
	.sectionflags	@""
	.align	4


	//----- nvinfo : EIATTR_CUDA_API_VERSION
	.align		4
        /*0000*/ 	.byte	0x04, 0x37
        /*0002*/ 	.short	(.L_656 - .L_655)
.L_655:
        /*0004*/ 	.word	0x00000082


	//----- nvinfo : EIATTR_KPARAM_INFO
	.align		4
.L_656:
        /*0008*/ 	.byte	0x04, 0x17
        /*000a*/ 	.short	(.L_658 - .L_657)
.L_657:
        /*000c*/ 	.word	0x00000000
        /*0010*/ 	.short	0x0000
        /*0012*/ 	.short	0x0000
        /*0014*/ 	.byte	0x00, 0xf0, 0xc1, 0x03


	//----- nvinfo : EIATTR_SPARSE_MMA_MASK
	.align		4
.L_658:
        /*0018*/ 	.byte	0x03, 0x50
        /*001a*/ 	.short	0x0000


	//----- nvinfo : EIATTR_MAXREG_COUNT
	.align		4
        /*001c*/ 	.byte	0x03, 0x1b
        /*001e*/ 	.short	0x0080


	//----- nvinfo : EIATTR_MERCURY_ISA_VERSION
	.align		4
        /*0020*/ 	.byte	0x03, 0x5f
        /*0022*/ 	.short	0x0101


	//----- nvinfo : EIATTR_COOP_GROUP_MASK_REGIDS
	.align		4
        /*0024*/ 	.byte	0x04, 0x29
        /*0026*/ 	.short	(.L_660 - .L_659)


	//   ....[0]....
.L_659:
        /*0028*/ 	.word	0xffffffff


	//   ....[1]....
        /*002c*/ 	.word	0xffffffff


	//   ....[2]....
        /*0030*/ 	.word	0xffffffff


	//   ....[3]....
        /*0034*/ 	.word	0xffffffff


	//   ....[4]....
        /*0038*/ 	.word	0xffffffff


	//   ....[5]....
        /*003c*/ 	.word	0xffffffff


	//----- nvinfo : EIATTR_COOP_GROUP_INSTR_OFFSETS
	.align		4
.L_660:
        /*0040*/ 	.byte	0x04, 0x28
        /*0042*/ 	.short	(.L_662 - .L_661)


	//   ....[0]....
.L_661:
        /*0044*/ 	.word	0x00000c60


	//   ....[1]....
        /*0048*/ 	.word	0x00000c70


	//   ....[2]....
        /*004c*/ 	.word	0x00000cb0


	//   ....[3]....
        /*0050*/ 	.word	0x00000cd0


	//   ....[4]....
        /*0054*/ 	.word	0x00000d20


	//   ....[5]....
        /*0058*/ 	.word	0x00000d40


	//----- nvinfo : EIATTR_EXIT_INSTR_OFFSETS
	.align		4
.L_662:
        /*005c*/ 	.byte	0x04, 0x1c
        /*005e*/ 	.short	(.L_664 - .L_663)


	//   ....[0]....
.L_663:
        /*0060*/ 	.word	0x000001c0


	//   ....[1]....
        /*0064*/ 	.word	0x000012a0


	//   ....[2]....
        /*0068*/ 	.word	0x00001320


	//----- nvinfo : EIATTR_MAX_THREADS
	.align		4
.L_664:
        /*006c*/ 	.byte	0x04, 0x05
        /*006e*/ 	.short	(.L_666 - .L_665)
.L_665:
        /*0070*/ 	.word	0x00000100
        /*0074*/ 	.word	0x00000001
        /*0078*/ 	.word	0x00000001


	//----- nvinfo : EIATTR_CRS_STACK_SIZE
	.align		4
.L_666:
        /*007c*/ 	.byte	0x04, 0x1e
        /*007e*/ 	.short	(.L_668 - .L_667)
.L_667:
        /*0080*/ 	.word	0x00000000


	//----- nvinfo : EIATTR_CBANK_PARAM_SIZE
	.align		4
.L_668:
        /*0084*/ 	.byte	0x03, 0x19
        /*0086*/ 	.short	0x00f0


	//----- nvinfo : EIATTR_PARAM_CBANK
	.align		4
        /*0088*/ 	.byte	0x04, 0x0a
        /*008a*/ 	.short	(.L_670 - .L_669)
	.align		4
.L_669:
        /*008c*/ 	.word	index@(.nv.constant0._ZN7cutlass13device_kernelIN5flash22FlashAttnBwdPreprocessIN4cute5tupleIJNS3_1CILi64EEES6_EEENS_10bfloat16_tEfNS_4arch4Sm80ELb1ELb1EEEEEvNT_6ParamsE)
        /*0090*/ 	.short	0x0210
        /*0092*/ 	.short	0x00f0


	//----- nvinfo : EIATTR_SW_WAR
	.align		4
.L_670:
        /*0094*/ 	.byte	0x04, 0x36
        /*0096*/ 	.short	(.L_672 - .L_671)
.L_671:
        /*0098*/ 	.word	0x00000008
.L_672:


//--------------------- .nv.info._ZN7cutlass13device_kernelIN5flash19enable_sm80_to_sm89INS1_16FlashAttnBwdSm80INS1_25CollectiveMainloopBwdSm80ILi2ELi2EN4cute5tupleIJNS5_1CILi128EEES8_NS7_ILi64EEEEEENS_10bfloat16_tEfNS_4arch4Sm80ELb0ELb0ELb1ELb0ELb0ELb0ELb0ELb0ELi2ELi4ELi4ELi4ELb0EEENS1_21CollectiveEpilogueBwdISA_SB_SD_Li256ELb0ELb0ELi2EEENS1_19SingleTileSchedulerILb0ELb0ELb0ELi128EEEEEEEEEvNT_6ParamsE --------------------------
	.section	.nv.info._ZN7cutlass13device_kernelIN5flash19enable_sm80_to_sm89INS1_16FlashAttnBwdSm80INS1_25CollectiveMainloopBwdSm80ILi2ELi2EN4cute5tupleIJNS5_1CILi128EEES8_NS7_ILi64EEEEEENS_10bfloat16_tEfNS_4arch4Sm80ELb0ELb0ELb1ELb0ELb0ELb0ELb0ELb0ELi2ELi4ELi4ELi4ELb0EEENS1_21CollectiveEpilogueBwdISA_SB_SD_Li256ELb0ELb0ELi2EEENS1_19SingleTileSchedulerILb0ELb0ELb0ELi128EEEEEEEEEvNT_6ParamsE,"",@"SHT_CUDA_INFO"
	.sectionflags	@""
	.align	4


	//----- nvinfo : EIATTR_CUDA_API_VERSION
	.align		4
        /*0000*/ 	.byte	0x04, 0x37
        /*0002*/ 	.short	(.L_674 - .L_673)
.L_673:
        /*0004*/ 	.word	0x00000082


	//----- nvinfo : EIATTR_KPARAM_INFO
	.align		4
.L_674:
        /*0008*/ 	.byte	0x04, 0x17
        /*000a*/ 	.short	(.L_676 - .L_675)
.L_675:
        /*000c*/ 	.word	0x00000000
        /*0010*/ 	.short	0x0000
        /*0012*/ 	.short	0x0000
        /*0014*/ 	.byte	0x00, 0xf0, 0xc1, 0x09


	//----- nvinfo : EIATTR_SPARSE_MMA_MASK
	.align		4
.L_676:
        /*0018*/ 	.byte	0x03, 0x50
        /*001a*/ 	.short	0x0000


	//----- nvinfo : EIATTR_MAXREG_COUNT
	.align		4
        /*001c*/ 	.byte	0x03, 0x1b
        /*001e*/ 	.short	0x00ff


	//----- nvinfo : EIATTR_MERCURY_ISA_VERSION
	.align		4
        /*0020*/ 	.byte	0x03, 0x5f
        /*0022*/ 	.short	0x0101


	//----- nvinfo : EIATTR_EXIT_INSTR_OFFSETS
	.align		4
        /*0024*/ 	.byte	0x04, 0x1c
        /*0026*/ 	.short	(.L_678 - .L_677)


	//   ....[0]....
.L_677:
        /*0028*/ 	.word	0x00000010


	//----- nvinfo : EIATTR_MAX_THREADS
	.align		4
.L_678:
        /*002c*/ 	.byte	0x04, 0x05
        /*002e*/ 	.short	(.L_680 - .L_679)
.L_679:
        /*0030*/ 	.word	0x00000100
        /*0034*/ 	.word	0x00000001
        /*0038*/ 	.word	0x00000001


	//----- nvinfo : EIATTR_CBANK_PARAM_SIZE
	.align		4
.L_680:
        /*003c*/ 	.byte	0x03, 0x19
        /*003e*/ 	.short	0x0270


	//----- nvinfo : EIATTR_PARAM_CBANK
	.align		4
        /*0040*/ 	.byte	0x04, 0x0a
        /*0042*/ 	.short	(.L_682 - .L_681)
	.align		4
.L_681:
        /*0044*/ 	.word	index@(.nv.constant0._ZN7cutlass13device_kernelIN5flash19enable_sm80_to_sm89INS1_16FlashAttnBwdSm80INS1_25CollectiveMainloopBwdSm80ILi2ELi2EN4cute5tupleIJNS5_1CILi128EEES8_NS7_ILi64EEEEEENS_10bfloat16_tEfNS_4arch4Sm80ELb0ELb0ELb1ELb0ELb0ELb0ELb0ELb0ELi2ELi4ELi4ELi4ELb0EEENS1_21CollectiveEpilogueBwdISA_SB_SD_Li256ELb0ELb0ELi2EEENS1_19SingleTileSchedulerILb0ELb0ELb0ELi128EEEEEEEEEvNT_6ParamsE)
        /*0048*/ 	.short	0x0210
        /*004a*/ 	.short	0x0270


	//----- nvinfo : EIATTR_SW_WAR
	.align		4
.L_682:
        /*004c*/ 	.byte	0x04, 0x36
        /*004e*/ 	.short	(.L_684 - .L_683)
.L_683:
        /*0050*/ 	.word	0x00000008
.L_684:


//--------------------- .nv.info._ZN7cutlass13device_kernelIN5flash19enable_sm80_to_sm89INS1_16FlashAttnBwdSm80INS1_25CollectiveMainloopBwdSm80ILi2ELi2EN4cute5tupleIJNS5_1CILi128EEES8_NS7_ILi64EEEEEENS_10bfloat16_tEfNS_4arch4Sm80ELb0ELb0ELb1ELb0ELb1ELb0ELb0ELb0ELi2ELi4ELi4ELi4ELb0EEENS1_21CollectiveEpilogueBwdISA_SB_SD_Li256ELb0ELb0ELi2EEENS1_19SingleTileSchedulerILb0ELb0ELb0ELi128EEEEEEEEEvNT_6ParamsE --------------------------
	.section	.nv.info._ZN7cutlass13device_kernelIN5flash19enable_sm80_to_sm89INS1_16FlashAttnBwdSm80INS1_25CollectiveMainloopBwdSm80ILi2ELi2EN4cute5tupleIJNS5_1CILi128EEES8_NS7_ILi64EEEEEENS_10bfloat16_tEfNS_4arch4Sm80ELb0ELb0ELb1ELb0ELb1ELb0ELb0ELb0ELi2ELi4ELi4ELi4ELb0EEENS1_21CollectiveEpilogueBwdISA_SB_SD_Li256ELb0ELb0ELi2EEENS1_19SingleTileSchedulerILb0ELb0ELb0ELi128EEEEEEEEEvNT_6ParamsE,"",@"SHT_CUDA_INFO"
	.sectionflags	@""
	.align	4


	//----- nvinfo : EIATTR_CUDA_API_VERSION
	.align		4
        /*0000*/ 	.byte	0x04, 0x37
        /*0002*/ 	.short	(.L_686 - .L_685)
.L_685:
        /*0004*/ 	.word	0x00000082


	//----- nvinfo : EIATTR_KPARAM_INFO
	.align		4
.L_686:
        /*0008*/ 	.byte	0x04, 0x17
        /*000a*/ 	.short	(.L_688 - .L_687)
.L_687:
        /*000c*/ 	.word	0x00000000
        /*0010*/ 	.short	0x0000
        /*0012*/ 	.short	0x0000
        /*0014*/ 	.byte	0x00, 0xf0, 0xc1, 0x09


	//----- nvinfo : EIATTR_SPARSE_MMA_MASK
	.align		4
.L_688:
        /*0018*/ 	.byte	0x03, 0x50
        /*001a*/ 	.short	0x0000


	//----- nvinfo : EIATTR_MAXREG_COUNT
	.align		4
        /*001c*/ 	.byte	0x03, 0x1b
        /*001e*/ 	.short	0x00ff


	//----- nvinfo : EIATTR_MERCURY_ISA_VERSION
	.align		4
        /*0020*/ 	.byte	0x03, 0x5f
        /*0022*/ 	.short	0x0101


	//----- nvinfo : EIATTR_EXIT_INSTR_OFFSETS
	.align		4
        /*0024*/ 	.byte	0x04, 0x1c
        /*0026*/ 	.short	(.L_690 - .L_689)


	//   ....[0]....
.L_689:
        /*0028*/ 	.word	0x00000010


	//----- nvinfo : EIATTR_MAX_THREADS
	.align		4
.L_690:
        /*002c*/ 	.byte	0x04, 0x05
        /*002e*/ 	.short	(.L_692 - .L_691)
.L_691:
        /*0030*/ 	.word	0x00000100
        /*0034*/ 	.word	0x00000001
        /*0038*/ 	.word	0x00000001


	//----- nvinfo : EIATTR_CBANK_PARAM_SIZE
	.align		4
.L_692:
        /*003c*/ 	.byte	0x03, 0x19
        /*003e*/ 	.short	0x0270


	//----- nvinfo : EIATTR_PARAM_CBANK
	.align		4
        /*0040*/ 	.byte	0x04, 0x0a
        /*0042*/ 	.short	(.L_694 - .L_693)
	.align		4
.L_693:
        /*0044*/ 	.word	index@(.nv.constant0._ZN7cutlass13device_kernelIN5flash19enable_sm80_to_sm89INS1_16FlashAttnBwdSm80INS1_25CollectiveMainloopBwdSm80ILi2ELi2EN4cute5tupleIJNS5_1CILi128EEES8_NS7_ILi64EEEEEENS_10bfloat16_tEfNS_4arch4Sm80ELb0ELb0ELb1ELb0ELb1ELb0ELb0ELb0ELi2ELi4ELi4ELi4ELb0EEENS1_21CollectiveEpilogueBwdISA_SB_SD_Li256ELb0ELb0ELi2EEENS1_19SingleTileSchedulerILb0ELb0ELb0ELi128EEEEEEEEEvNT_6ParamsE)
        /*0048*/ 	.short	0x0210
        /*004a*/ 	.short	0x0270


	//----- nvinfo : EIATTR_SW_WAR
	.align		4
.L_694:
        /*004c*/ 	.byte	0x04, 0x36
        /*004e*/ 	.short	(.L_696 - .L_695)
.L_695:
        /*0050*/ 	.word	0x00000008
.L_696:


//--------------------- .nv.info._ZN7cutlass13device_kernelIN5flash19enable_sm80_to_sm89INS1_16FlashAttnBwdSm80INS1_25CollectiveMainloopBwdSm80ILi2ELi2EN4cute5tupleIJNS5_1CILi128EEES8_NS7_ILi64EEEEEENS_10bfloat16_tEfNS_4arch4Sm80ELb0ELb0ELb1ELb0ELb0ELb0ELb0ELb0ELi2ELi4ELi4ELi4ELb0EEENS1_24CollectiveEpilogueBwdGQAISA_fSD_Li256ELb0ELb0EEENS1_19SingleTileSchedulerILb0ELb0ELb0ELi128EEEEEEEEEvNT_6ParamsE --------------------------
	.section	.nv.info._ZN7cutlass13device_kernelIN5flash19enable_sm80_to_sm89INS1_16FlashAttnBwdSm80INS1_25CollectiveMainloopBwdSm80ILi2ELi2EN4cute5tupleIJNS5_1CILi128EEES8_NS7_ILi64EEEEEENS_10bfloat16_tEfNS_4arch4Sm80ELb0ELb0ELb1ELb0ELb0ELb0ELb0ELb0ELi2ELi4ELi4ELi4ELb0EEENS1_24CollectiveEpilogueBwdGQAISA_fSD_Li256ELb0ELb0EEENS1_19SingleTileSchedulerILb0ELb0ELb0ELi128EEEEEEEEEvNT_6ParamsE,"",@"SHT_CUDA_INFO"
	.sectionflags	@""
	.align	4


	//----- nvinfo : EIATTR_CUDA_API_VERSION
	.align		4
        /*0000*/ 	.byte	0x04, 0x37
        /*0002*/ 	.short	(.L_698 - .L_697)
.L_697:
        /*0004*/ 	.word	0x00000082


	//----- nvinfo : EIATTR_KPARAM_INFO
	.align		4
.L_698:
        /*0008*/ 	.byte	0x04, 0x17
        /*000a*/ 	.short	(.L_700 - .L_699)
.L_699:
        /*000c*/ 	.word	0x00000000
        /*0010*/ 	.short	0x0000
        /*0012*/ 	.short	0x0000
        /*0014*/ 	.byte	0x00, 0xf0, 0xe1, 0x09


	//----- nvinfo : EIATTR_SPARSE_MMA_MASK
	.align		4
.L_700:
        /*0018*/ 	.byte	0x03, 0x50
        /*001a*/ 	.short	0x0000


	//----- nvinfo : EIATTR_MAXREG_COUNT
	.align		4
        /*001c*/ 	.byte	0x03, 0x1b
        /*001e*/ 	.short	0x00ff


	//----- nvinfo : EIATTR_MERCURY_ISA_VERSION
	.align		4
        /*0020*/ 	.byte	0x03, 0x5f
        /*0022*/ 	.short	0x0101


	//----- nvinfo : EIATTR_EXIT_INSTR_OFFSETS
	.align		4
        /*0024*/ 	.byte	0x04, 0x1c
        /*0026*/ 	.short	(.L_702 - .L_701)


	//   ....[0]....
.L_701:
        /*0028*/ 	.word	0x00000010


	//----- nvinfo : EIATTR_MAX_THREADS
	.align		4
.L_702:
        /*002c*/ 	.byte	0x04, 0x05
        /*002e*/ 	.short	(.L_704 - .L_703)
.L_703:
        /*0030*/ 	.word	0x00000100
        /*0034*/ 	.word	0x00000001
        /*0038*/ 	.word	0x00000001


	//----- nvinfo : EIATTR_CBANK_PARAM_SIZE
	.align		4
.L_704:
        /*003c*/ 	.byte	0x03, 0x19
        /*003e*/ 	.short	0x0278


	//----- nvinfo : EIATTR_PARAM_CBANK
	.align		4
        /*0040*/ 	.byte	0x04, 0x0a
        /*0042*/ 	.short	(.L_706 - .L_705)
	.align		4
.L_705:
        /*0044*/ 	.word	index@(.nv.constant0._ZN7cutlass13device_kernelIN5flash19enable_sm80_to_sm89INS1_16FlashAttnBwdSm80INS1_25CollectiveMainloopBwdSm80ILi2ELi2EN4cute5tupleIJNS5_1CILi128EEES8_NS7_ILi64EEEEEENS_10bfloat16_tEfNS_4arch4Sm80ELb0ELb0ELb1ELb0ELb0ELb0ELb0ELb0ELi2ELi4ELi4ELi4ELb0EEENS1_24CollectiveEpilogueBwdGQAISA_fSD_Li256ELb0ELb0EEENS1_19SingleTileSchedulerILb0ELb0ELb0ELi128EEEEEEEEEvNT_6ParamsE)
        /*0048*/ 	.short	0x0210
        /*004a*/ 	.short	0x0278


	//----- nvinfo : EIATTR_SW_WAR
	.align		4
.L_706:
        /*004c*/ 	.byte	0x04, 0x36
        /*004e*/ 	.short	(.L_708 - .L_707)
.L_707:
        /*0050*/ 	.word	0x00000008
.L_708:


//--------------------- .nv.info._ZN7cutlass13device_kernelIN5flash19enable_sm80_to_sm89INS1_16FlashAttnBwdSm80INS1_25CollectiveMainloopBwdSm80ILi2ELi2EN4cute5tupleIJNS5_1CILi128EEES8_NS7_ILi64EEEEEENS_10bfloat16_tEfNS_4arch4Sm80ELb0ELb0ELb1ELb0ELb1ELb0ELb0ELb0ELi2ELi4ELi4ELi4ELb0EEENS1_24CollectiveEpilogueBwdGQAISA_fSD_Li256ELb0ELb1EEENS1_19SingleTileSchedulerILb0ELb0ELb0ELi128EEEEEEEEEvNT_6ParamsE --------------------------
	.section	.nv.info._ZN7cutlass13device_kernelIN5flash19enable_sm80_to_sm89INS1_16FlashAttnBwdSm80INS1_25CollectiveMainloopBwdSm80ILi2ELi2EN4cute5tupleIJNS5_1CILi128EEES8_NS7_ILi64EEEEEENS_10bfloat16_tEfNS_4arch4Sm80ELb0ELb0ELb1ELb0ELb1ELb0ELb0ELb0ELi2ELi4ELi4ELi4ELb0EEENS1_24CollectiveEpilogueBwdGQAISA_fSD_Li256ELb0ELb1EEENS1_19SingleTileSchedulerILb0ELb0ELb0ELi128EEEEEEEEEvNT_6ParamsE,"",@"SHT_CUDA_INFO"
	.sectionflags	@""
	.align	4


	//----- nvinfo : EIATTR_CUDA_API_VERSION
	.align		4
        /*0000*/ 	.byte	0x04, 0x37
        /*0002*/ 	.short	(.L_710 - .L_709)
.L_709:
        /*0004*/ 	.word	0x00000082


	//----- nvinfo : EIATTR_KPARAM_INFO
	.align		4
.L_710:
        /*0008*/ 	.byte	0x04, 0x17
        /*000a*/ 	.short	(.L_712 - .L_711)
.L_711:
        /*000c*/ 	.word	0x00000000
        /*0010*/ 	.short	0x0000
        /*0012*/ 	.short	0x0000
        /*0014*/ 	.byte	0x00, 0xf0, 0xe1, 0x09


	//----- nvinfo : EIATTR_SPARSE_MMA_MASK
	.align		4
.L_712:
        /*0018*/ 	.byte	0x03, 0x50
        /*001a*/ 	.short	0x0000


	//----- nvinfo : EIATTR_MAXREG_COUNT
	.align		4
        /*001c*/ 	.byte	0x03, 0x1b
        /*001e*/ 	.short	0x00ff


	//----- nvinfo : EIATTR_MERCURY_ISA_VERSION
	.align		4
        /*0020*/ 	.byte	0x03, 0x5f
        /*0022*/ 	.short	0x0101


	//----- nvinfo : EIATTR_EXIT_INSTR_OFFSETS
	.align		4
        /*0024*/ 	.byte	0x04, 0x1c
        /*0026*/ 	.short	(.L_714 - .L_713)


	//   ....[0]....
.L_713:
        /*0028*/ 	.word	0x00000010


	//----- nvinfo : EIATTR_MAX_THREADS
	.align		4
.L_714:
        /*002c*/ 	.byte	0x04, 0x05
        /*002e*/ 	.short	(.L_716 - .L_715)
.L_715:
        /*0030*/ 	.word	0x00000100
        /*0034*/ 	.word	0x00000001
        /*0038*/ 	.word	0x00000001


	//----- nvinfo : EIATTR_CBANK_PARAM_SIZE
	.align		4
.L_716:
        /*003c*/ 	.byte	0x03, 0x19
        /*003e*/ 	.short	0x0278


	//----- nvinfo : EIATTR_PARAM_CBANK
	.align		4
        /*0040*/ 	.byte	0x04, 0x0a
        /*0042*/ 	.short	(.L_718 - .L_717)
	.align		4
.L_717:
        /*0044*/ 	.word	index@(.nv.constant0._ZN7cutlass13device_kernelIN5flash19enable_sm80_to_sm89INS1_16FlashAttnBwdSm80INS1_25CollectiveMainloopBwdSm80ILi2ELi2EN4cute5tupleIJNS5_1CILi128EEES8_NS7_ILi64EEEEEENS_10bfloat16_tEfNS_4arch4Sm80ELb0ELb0ELb1ELb0ELb1ELb0ELb0ELb0ELi2ELi4ELi4ELi4ELb0EEENS1_24CollectiveEpilogueBwdGQAISA_fSD_Li256ELb0ELb1EEENS1_19SingleTileSchedulerILb0ELb0ELb0ELi128EEEEEEEEEvNT_6ParamsE)
        /*0048*/ 	.short	0x0210
        /*004a*/ 	.short	0x0278


	//----- nvinfo : EIATTR_SW_WAR
	.align		4
.L_718:
        /*004c*/ 	.byte	0x04, 0x36
        /*004e*/ 	.short	(.L_720 - .L_719)
.L_719:
        /*0050*/ 	.word	0x00000008
.L_720:


//--------------------- .nv.info._ZN7cutlass13device_kernelIN5flash19enable_sm80_to_sm89INS1_16FlashAttnBwdSm80INS1_25CollectiveMainloopBwdSm80ILi2ELi2EN4cute5tupleIJNS5_1CILi128EEES8_NS7_ILi64EEEEEENS_10bfloat16_tEfNS_4arch4Sm80ELb0ELb0ELb1ELb1ELb0ELb0ELb0ELb0ELi2ELi4ELi4ELi4ELb0EEENS1_21CollectiveEpilogueBwdISA_SB_SD_Li256ELb1ELb0ELi2EEENS1_19SingleTileSchedulerILb1ELb0ELb0ELi128EEEEEEEEEvNT_6ParamsE --------------------------
	.section	.nv.info._ZN7cutlass13device_kernelIN5flash19enable_sm80_to_sm89INS1_16FlashAttnBwdSm80INS1_25CollectiveMainloopBwdSm80ILi2ELi2EN4cute5tupleIJNS5_1CILi128EEES8_NS7_ILi64EEEEEENS_10bfloat16_tEfNS_4arch4Sm80ELb0ELb0ELb1ELb1ELb0ELb0ELb0ELb0ELi2ELi4ELi4ELi4ELb0EEENS1_21CollectiveEpilogueBwdISA_SB_SD_Li256ELb1ELb0ELi2EEENS1_19SingleTileSchedulerILb1ELb0ELb0ELi128EEEEEEEEEvNT_6ParamsE,"",@"SHT_CUDA_INFO"
	.sectionflags	@""
	.align	4


	//----- nvinfo : EIATTR_CUDA_API_VERSION
	.align		4
        /*0000*/ 	.byte	0x04, 0x37
        /*0002*/ 	.short	(.L_722 - .L_721)
.L_721:
        /*0004*/ 	.word	0x00000082


	//----- nvinfo : EIATTR_KPARAM_INFO
	.align		4
.L_722:
        /*0008*/ 	.byte	0x04, 0x17
        /*000a*/ 	.short	(.L_724 - .L_723)
.L_723:
        /*000c*/ 	.word	0x00000000
        /*0010*/ 	.short	0x0000
        /*0012*/ 	.short	0x0000
        /*0014*/ 	.byte	0x00, 0xf0, 0xc1, 0x09


	//----- nvinfo : EIATTR_SPARSE_MMA_MASK
	.align		4
.L_724:
        /*0018*/ 	.byte	0x03, 0x50
        /*001a*/ 	.short	0x0000


	//----- nvinfo : EIATTR_MAXREG_COUNT
	.align		4
        /*001c*/ 	.byte	0x03, 0x1b
        /*001e*/ 	.short	0x00ff


	//----- nvinfo : EIATTR_MERCURY_ISA_VERSION
	.align		4
        /*0020*/ 	.byte	0x03, 0x5f
        /*0022*/ 	.short	0x0101


	//----- nvinfo : EIATTR_EXIT_INSTR_OFFSETS
	.align		4
        /*0024*/ 	.byte	0x04, 0x1c
        /*0026*/ 	.short	(.L_726 - .L_725)


	//   ....[0]....
.L_725:
        /*0028*/ 	.word	0x00000010


	//----- nvinfo : EIATTR_MAX_THREADS
	.align		4
.L_726:
        /*002c*/ 	.byte	0x04, 0x05
        /*002e*/ 	.short	(.L_728 - .L_727)
.L_727:
        /*0030*/ 	.word	0x00000100
        /*0034*/ 	.word	0x00000001
        /*0038*/ 	.word	0x00000001


	//----- nvinfo : EIATTR_CBANK_PARAM_SIZE
	.align		4
.L_728:
        /*003c*/ 	.byte	0x03, 0x19
        /*003e*/ 	.short	0x0270


	//----- nvinfo : EIATTR_PARAM_CBANK
	.align		4
        /*0040*/ 	.byte	0x04, 0x0a
        /*0042*/ 	.short	(.L_730 - .L_729)
	.align		4
.L_729:
        /*0044*/ 	.word	index@(.nv.constant0._ZN7cutlass13device_kernelIN5flash19enable_sm80_to_sm89INS1_16FlashAttnBwdSm80INS1_25CollectiveMainloopBwdSm80ILi2ELi2EN4cute5tupleIJNS5_1CILi128EEES8_NS7_ILi64EEEEEENS_10bfloat16_tEfNS_4arch4Sm80ELb0ELb0ELb1ELb1ELb0ELb0ELb0ELb0ELi2ELi4ELi4ELi4ELb0EEENS1_21CollectiveEpilogueBwdISA_SB_SD_Li256ELb1ELb0ELi2EEENS1_19SingleTileSchedulerILb1ELb0ELb0ELi128EEEEEEEEEvNT_6ParamsE)
        /*0048*/ 	.short	0x0210
        /*004a*/ 	.short	0x0270


	//----- nvinfo : EIATTR_SW_WAR
	.align		4
.L_730:
        /*004c*/ 	.byte	0x04, 0x36
        /*004e*/ 	.short	(.L_732 - .L_731)
.L_731:
        /*0050*/ 	.word	0x00000008
.L_732:


//--------------------- .nv.info._ZN7cutlass13device_kernelIN5flash19enable_sm80_to_sm89INS1_16FlashAttnBwdSm80INS1_25CollectiveMainloopBwdSm80ILi2ELi2EN4cute5tupleIJNS5_1CILi128EEES8_NS7_ILi64EEEEEENS_10bfloat16_tEfNS_4arch4Sm80ELb0ELb0ELb1ELb1ELb1ELb0ELb0ELb0ELi2ELi4ELi4ELi4ELb0EEENS1_21CollectiveEpilogueBwdISA_SB_SD_Li256ELb1ELb0ELi2EEENS1_19SingleTileSchedulerILb1ELb0ELb0ELi128EEEEEEEEEvNT_6ParamsE --------------------------
	.section	.nv.info._ZN7cutlass13device_kernelIN5flash19enable_sm80_to_sm89INS1_16FlashAttnBwdSm80INS1_25CollectiveMainloopBwdSm80ILi2ELi2EN4cute5tupleIJNS5_1CILi128EEES8_NS7_ILi64EEEEEENS_10bfloat16_tEfNS_4arch4Sm80ELb0ELb0ELb1ELb1ELb1ELb0ELb0ELb0ELi2ELi4ELi4ELi4ELb0EEENS1_21CollectiveEpilogueBwdISA_SB_SD_Li256ELb1ELb0ELi2EEENS1_19SingleTileSchedulerILb1ELb0ELb0ELi128EEEEEEEEEvNT_6ParamsE,"",@"SHT_CUDA_INFO"
	.sectionflags	@""
	.align	4


	//----- nvinfo : EIATTR_CUDA_API_VERSION
	.align		4
        /*0000*/ 	.byte	0x04, 0x37
        /*0002*/ 	.short	(.L_734 - .L_733)
.L_733:
        /*0004*/ 	.word	0x00000082


	//----- nvinfo : EIATTR_KPARAM_INFO
	.align		4
.L_734:
        /*0008*/ 	.byte	0x04, 0x17
        /*000a*/ 	.short	(.L_736 - .L_735)
.L_735:
        /*000c*/ 	.word	0x00000000
        /*0010*/ 	.short	0x0000
        /*0012*/ 	.short	0x0000
        /*0014*/ 	.byte	0x00, 0xf0, 0xc1, 0x09


	//----- nvinfo : EIATTR_SPARSE_MMA_MASK
	.align		4
.L_736:
        /*0018*/ 	.byte	0x03, 0x50
        /*001a*/ 	.short	0x0000


	//----- nvinfo : EIATTR_MAXREG_COUNT
	.align		4
        /*001c*/ 	.byte	0x03, 0x1b
        /*001e*/ 	.short	0x00ff


	//----- nvinfo : EIATTR_MERCURY_ISA_VERSION
	.align		4
        /*0020*/ 	.byte	0x03, 0x5f
        /*0022*/ 	.short	0x0101


	//----- nvinfo : EIATTR_EXIT_INSTR_OFFSETS
	.align		4
        /*0024*/ 	.byte	0x04, 0x1c
        /*0026*/ 	.short	(.L_738 - .L_737)


	//   ....[0]....
.L_737:
        /*0028*/ 	.word	0x00000010


	//----- nvinfo : EIATTR_MAX_THREADS
	.align		4
.L_738:
        /*002c*/ 	.byte	0x04, 0x05
        /*002e*/ 	.short	(.L_740 - .L_739)
.L_739:
        /*0030*/ 	.word	0x00000100
        /*0034*/ 	.word	0x00000001
        /*0038*/ 	.word	0x00000001


	//----- nvinfo : EIATTR_CBANK_PARAM_SIZE
	.align		4
.L_740:
        /*003c*/ 	.byte	0x03, 0x19
        /*003e*/ 	.short	0x0270


	//----- nvinfo : EIATTR_PARAM_CBANK
	.align		4
        /*0040*/ 	.byte	0x04, 0x0a
        /*0042*/ 	.short	(.L_742 - .L_741)
	.align		4
.L_741:
        /*0044*/ 	.word	index@(.nv.constant0._ZN7cutlass13device_kernelIN5flash19enable_sm80_to_sm89INS1_16FlashAttnBwdSm80INS1_25CollectiveMainloopBwdSm80ILi2ELi2EN4cute5tupleIJNS5_1CILi128EEES8_NS7_ILi64EEEEEENS_10bfloat16_tEfNS_4arch4Sm80ELb0ELb0ELb1ELb1ELb1ELb0ELb0ELb0ELi2ELi4ELi4ELi4ELb0EEENS1_21CollectiveEpilogueBwdISA_SB_SD_Li256ELb1ELb0ELi2EEENS1_19SingleTileSchedulerILb1ELb0ELb0ELi128EEEEEEEEEvNT_6ParamsE)
        /*0048*/ 	.short	0x0210
        /*004a*/ 	.short	0x0270


	//----- nvinfo : EIATTR_SW_WAR
	.align		4
.L_742:
        /*004c*/ 	.byte	0x04, 0x36
        /*004e*/ 	.short	(.L_744 - .L_743)
.L_743:
        /*0050*/ 	.word	0x00000008
.L_744:


//--------------------- .nv.info._ZN7cutlass13device_kernelIN5flash19enable_sm80_to_sm89INS1_16FlashAttnBwdSm80INS1_25CollectiveMainloopBwdSm80ILi2ELi2EN4cute5tupleIJNS5_1CILi128EEES8_NS7_ILi64EEEEEENS_10bfloat16_tEfNS_4arch4Sm80ELb0ELb0ELb1ELb1ELb0ELb0ELb0ELb0ELi2ELi4ELi4ELi4ELb0EEENS1_24CollectiveEpilogueBwdGQAISA_fSD_Li256ELb1ELb0EEENS1_19SingleTileSchedulerILb1ELb0ELb0ELi128EEEEEEEEEvNT_6ParamsE --------------------------
	.section	.nv.info._ZN7cutlass13device_kernelIN5flash19enable_sm80_to_sm89INS1_16FlashAttnBwdSm80INS1_25CollectiveMainloopBwdSm80ILi2ELi2EN4cute5tupleIJNS5_1CILi128EEES8_NS7_ILi64EEEEEENS_10bfloat16_tEfNS_4arch4Sm80ELb0ELb0ELb1ELb1ELb0ELb0ELb0ELb0ELi2ELi4ELi4ELi4ELb0EEENS1_24CollectiveEpilogueBwdGQAISA_fSD_Li256ELb1ELb0EEENS1_19SingleTileSchedulerILb1ELb0ELb0ELi128EEEEEEEEEvNT_6ParamsE,"",@"SHT_CUDA_INFO"
	.sectionflags	@""
	.align	4


	//----- nvinfo : EIATTR_CUDA_API_VERSION
	.align		4
        /*0000*/ 	.byte	0x04, 0x37
        /*0002*/ 	.short	(.L_746 - .L_745)
.L_745:
        /*0004*/ 	.word	0x00000082


	//----- nvinfo : EIATTR_KPARAM_INFO
	.align		4
.L_746:
        /*0008*/ 	.byte	0x04, 0x17
        /*000a*/ 	.short	(.L_748 - .L_747)
.L_747:
        /*000c*/ 	.word	0x00000000
        /*0010*/ 	.short	0x0000
        /*0012*/ 	.short	0x0000
        /*0014*/ 	.byte	0x00, 0xf0, 0xe1, 0x09


	//----- nvinfo : EIATTR_SPARSE_MMA_MASK
	.align		4
.L_748:
        /*0018*/ 	.byte	0x03, 0x50
        /*001a*/ 	.short	0x0000


	//----- nvinfo : EIATTR_MAXREG_COUNT
	.align		4
        /*001c*/ 	.byte	0x03, 0x1b
        /*001e*/ 	.short	0x00ff


	//----- nvinfo : EIATTR_MERCURY_ISA_VERSION
	.align		4
        /*0020*/ 	.byte	0x03, 0x5f
        /*0022*/ 	.short	0x0101


	//----- nvinfo : EIATTR_EXIT_INSTR_OFFSETS
	.align		4
        /*0024*/ 	.byte	0x04, 0x1c
        /*0026*/ 	.short	(.L_750 - .L_749)


	//   ....[0]....
.L_749:
        /*0028*/ 	.word	0x00000010


	//----- nvinfo : EIATTR_MAX_THREADS
	.align		4
.L_750:
        /*002c*/ 	.byte	0x04, 0x05
        /*002e*/ 	.short	(.L_752 - .L_751)
.L_751:
        /*0030*/ 	.word	0x00000100
        /*0034*/ 	.word	0x00000001
        /*0038*/ 	.word	0x00000001


	//----- nvinfo : EIATTR_CBANK_PARAM_SIZE
	.align		4
.L_752:
        /*003c*/ 	.byte	0x03, 0x19
        /*003e*/ 	.short	0x0278


	//----- nvinfo : EIATTR_PARAM_CBANK
	.align		4
        /*0040*/ 	.byte	0x04, 0x0a
        /*0042*/ 	.short	(.L_754 - .L_753)
	.align		4
.L_753:
        /*0044*/ 	.word	index@(.nv.constant0._ZN7cutlass13device_kernelIN5flash19enable_sm80_to_sm89INS1_16FlashAttnBwdSm80INS1_25CollectiveMainloopBwdSm80ILi2ELi2EN4cute5tupleIJNS5_1CILi128EEES8_NS7_ILi64EEEEEENS_10bfloat16_tEfNS_4arch4Sm80ELb0ELb0ELb1ELb1ELb0ELb0ELb0ELb0ELi2ELi4ELi4ELi4ELb0EEENS1_24CollectiveEpilogueBwdGQAISA_fSD_Li256ELb1ELb0EEENS1_19SingleTileSchedulerILb1ELb0ELb0ELi128EEEEEEEEEvNT_6ParamsE)
        /*0048*/ 	.short	0x0210
        /*004a*/ 	.short	0x0278


	//----- nvinfo : EIATTR_SW_WAR
	.align		4
.L_754:
        /*004c*/ 	.byte	0x04, 0x36
        /*004e*/ 	.short	(.L_756 - .L_755)
.L_755:
        /*0050*/ 	.word	0x00000008
.L_756:


//--------------------- .nv.info._ZN7cutlass13device_kernelIN5flash19enable_sm80_to_sm89INS1_16FlashAttnBwdSm80INS1_25CollectiveMainloopBwdSm80ILi2ELi2EN4cute5tupleIJNS5_1CILi128EEES8_NS7_ILi64EEEEEENS_10bfloat16_tEfNS_4arch4Sm80ELb0ELb0ELb1ELb1ELb1ELb0ELb0ELb0ELi2ELi4ELi4ELi4ELb0EEENS1_24CollectiveEpilogueBwdGQAISA_fSD_Li256ELb1ELb1EEENS1_19SingleTileSchedulerILb1ELb0ELb0ELi128EEEEEEEEEvNT_6ParamsE --------------------------
	.section	.nv.info._ZN7cutlass13device_kernelIN5flash19enable_sm80_to_sm89INS1_16FlashAttnBwdSm80INS1_25CollectiveMainloopBwdSm80ILi2ELi2EN4cute5tupleIJNS5_1CILi128EEES8_NS7_ILi64EEEEEENS_10bfloat16_tEfNS_4arch4Sm80ELb0ELb0ELb1ELb1ELb1ELb0ELb0ELb0ELi2ELi4ELi4ELi4ELb0EEENS1_24CollectiveEpilogueBwdGQAISA_fSD_Li256ELb1ELb1EEENS1_19SingleTileSchedulerILb1ELb0ELb0ELi128EEEEEEEEEvNT_6ParamsE,"",@"SHT_CUDA_INFO"
	.sectionflags	@""
	.align	4


	//----- nvinfo : EIATTR_CUDA_API_VERSION
	.align		4
        /*0000*/ 	.byte	0x04, 0x37
        /*0002*/ 	.short	(.L_758 - .L_757)
.L_757:
        /*0004*/ 	.word	0x00000082


	//----- nvinfo : EIATTR_KPARAM_INFO
	.align		4
.L_758:
        /*0008*/ 	.byte	0x04, 0x17
        /*000a*/ 	.short	(.L_760 - .L_759)
.L_759:
        /*000c*/ 	.word	0x00000000
        /*0010*/ 	.short	0x0000
        /*0012*/ 	.short	0x0000
        /*0014*/ 	.byte	0x00, 0xf0, 0xe1, 0x09


	//----- nvinfo : EIATTR_SPARSE_MMA_MASK
	.align		4
.L_760:
        /*0018*/ 	.byte	0x03, 0x50
        /*001a*/ 	.short	0x0000


	//----- nvinfo : EIATTR_MAXREG_COUNT
	.align		4
        /*001c*/ 	.byte	0x03, 0x1b
        /*001e*/ 	.short	0x00ff


	//----- nvinfo : EIATTR_MERCURY_ISA_VERSION
	.align		4
        /*0020*/ 	.byte	0x03, 0x5f
        /*0022*/ 	.short	0x0101


	//----- nvinfo : EIATTR_EXIT_INSTR_OFFSETS
	.align		4
        /*0024*/ 	.byte	0x04, 0x1c
        /*0026*/ 	.short	(.L_762 - .L_761)


	//   ....[0]....
.L_761:
        /*0028*/ 	.word	0x00000010


	//----- nvinfo : EIATTR_MAX_THREADS
	.align		4
.L_762:
        /*002c*/ 	.byte	0x04, 0x05
        /*002e*/ 	.short	(.L_764 - .L_763)
.L_763:
        /*0030*/ 	.word	0x00000100
        /*0034*/ 	.word	0x00000001
        /*0038*/ 	.word	0x00000001


	//----- nvinfo : EIATTR_CBANK_PARAM_SIZE
	.align		4
.L_764:
        /*003c*/ 	.byte	0x03, 0x19
        /*003e*/ 	.short	0x0278


	//----- nvinfo : EIATTR_PARAM_CBANK
	.align		4
        /*0040*/ 	.byte	0x04, 0x0a
        /*0042*/ 	.short	(.L_766 - .L_765)
	.align		4
.L_765:
        /*0044*/ 	.word	index@(.nv.constant0._ZN7cutlass13device_kernelIN5flash19enable_sm80_to_sm89INS1_16FlashAttnBwdSm80INS1_25CollectiveMainloopBwdSm80ILi2ELi2EN4cute5tupleIJNS5_1CILi128EEES8_NS7_ILi64EEEEEENS_10bfloat16_tEfNS_4arch4Sm80ELb0ELb0ELb1ELb1ELb1ELb0ELb0ELb0ELi2ELi4ELi4ELi4ELb0EEENS1_24CollectiveEpilogueBwdGQAISA_fSD_Li256ELb1ELb1EEENS1_19SingleTileSchedulerILb1ELb0ELb0ELi128EEEEEEEEEvNT_6ParamsE)
        /*0048*/ 	.short	0x0210
        /*004a*/ 	.short	0x0278


	//----- nvinfo : EIATTR_SW_WAR
	.align		4
.L_766:
        /*004c*/ 	.byte	0x04, 0x36
        /*004e*/ 	.short	(.L_768 - .L_767)
.L_767:
        /*0050*/ 	.word	0x00000008
.L_768:


//--------------------- .nv.info._ZN7cutlass13device_kernelIN5flash19enable_sm80_to_sm89INS1_16FlashAttnBwdSm80INS1_25CollectiveMainloopBwdSm80ILi2ELi2EN4cute5tupleIJNS5_1CILi128EEES8_NS7_ILi64EEEEEENS_10bfloat16_tEfNS_4arch4Sm80ELb0ELb1ELb1ELb0ELb0ELb0ELb0ELb0ELi2ELi4ELi4ELi4ELb0EEENS1_21CollectiveEpilogueBwdISA_SB_SD_Li256ELb0ELb0ELi2EEENS1_19SingleTileSchedulerILb0ELb0ELb0ELi128EEEEEEEEEvNT_6ParamsE --------------------------
	.section	.nv.info._ZN7cutlass13device_kernelIN5flash19enable_sm80_to_sm89INS1_16FlashAttnBwdSm80INS1_25CollectiveMainloopBwdSm80ILi2ELi2EN4cute5tupleIJNS5_1CILi128EEES8_NS7_ILi64EEEEEENS_10bfloat16_tEfNS_4arch4Sm80ELb0ELb1ELb1ELb0ELb0ELb0ELb0ELb0ELi2ELi4ELi4ELi4ELb0EEENS1_21CollectiveEpilogueBwdISA_SB_SD_Li256ELb0ELb0ELi2EEENS1_19SingleTileSchedulerILb0ELb0ELb0ELi128EEEEEEEEEvNT_6ParamsE,"",@"SHT_CUDA_INFO"
	.sectionflags	@""
	.align	4


	//----- nvinfo : EIATTR_CUDA_API_VERSION
	.align		4
        /*0000*/ 	.byte	0x04, 0x37
        /*0002*/ 	.short	(.L_770 - .L_769)
.L_769:
        /*0004*/ 	.word	0x00000082


	//----- nvinfo : EIATTR_KPARAM_INFO
	.align		4
.L_770:
        /*0008*/ 	.byte	0x04, 0x17
        /*000a*/ 	.short	(.L_772 - .L_771)
.L_771:
        /*000c*/ 	.word	0x00000000
        /*0010*/ 	.short	0x0000
        /*0012*/ 	.short	0x0000
        /*0014*/ 	.byte	0x00, 0xf0, 0xc1, 0x09


	//----- nvinfo : EIATTR_SPARSE_MMA_MASK
	.align		4
.L_772:
        /*0018*/ 	.byte	0x03, 0x50
        /*001a*/ 	.short	0x0000


	//----- nvinfo : EIATTR_MAXREG_COUNT
	.align		4
        /*001c*/ 	.byte	0x03, 0x1b
        /*001e*/ 	.short	0x00ff


	//----- nvinfo : EIATTR_MERCURY_ISA_VERSION
	.align		4
        /*0020*/ 	.byte	0x03, 0x5f
        /*0022*/ 	.short	0x0101


	//----- nvinfo : EIATTR_EXIT_INSTR_OFFSETS
	.align		4
        /*0024*/ 	.byte	0x04, 0x1c
        /*0026*/ 	.short	(.L_774 - .L_773)


	//   ....[0]....
.L_773:
        /*0028*/ 	.word	0x00000010


	//----- nvinfo : EIATTR_MAX_THREADS
	.align		4
.L_774:
        /*002c*/ 	.byte	0x04, 0x05
        /*002e*/ 	.short	(.L_776 - .L_775)
.L_775:
        /*0030*/ 	.word	0x00000100
        /*0034*/ 	.word	0x00000001
        /*0038*/ 	.word	0x00000001


	//----- nvinfo : EIATTR_CBANK_PARAM_SIZE
	.align		4
.L_776:
        /*003c*/ 	.byte	0x03, 0x19
        /*003e*/ 	.short	0x0270


	//----- nvinfo : EIATTR_PARAM_CBANK
	.align		4
        /*0040*/ 	.byte	0x04, 0x0a
        /*0042*/ 	.short	(.L_778 - .L_777)
	.align		4
.L_777:
        /*0044*/ 	.word	index@(.nv.constant0._ZN7cutlass13device_kernelIN5flash19enable_sm80_to_sm89INS1_16FlashAttnBwdSm80INS1_25CollectiveMainloopBwdSm80ILi2ELi2EN4cute5tupleIJNS5_1CILi128EEES8_NS7_ILi64EEEEEENS_10bfloat16_tEfNS_4arch4Sm80ELb0ELb1ELb1ELb0ELb0ELb0ELb0ELb0ELi2ELi4ELi4ELi4ELb0EEENS1_21CollectiveEpilogueBwdISA_SB_SD_Li256ELb0ELb0ELi2EEENS1_19SingleTileSchedulerILb0ELb0ELb0ELi128EEEEEEEEEvNT_6ParamsE)
        /*0048*/ 	.short	0x0210
        /*004a*/ 	.short	0x0270


	//----- nvinfo : EIATTR_SW_WAR
	.align		4
.L_778:
        /*004c*/ 	.byte	0x04, 0x36
        /*004e*/ 	.short	(.L_780 - .L_779)
.L_779:
        /*0050*/ 	.word	0x00000008
.L_780:


//--------------------- .nv.info._ZN7cutlass13device_kernelIN5flash19enable_sm80_to_sm89INS1_16FlashAttnBwdSm80INS1_25CollectiveMainloopBwdSm80ILi2ELi2EN4cute5tupleIJNS5_1CILi128EEES8_NS7_ILi64EEEEEENS_10bfloat16_tEfNS_4arch4Sm80ELb0ELb1ELb1ELb0ELb1ELb0ELb0ELb0ELi2ELi4ELi4ELi4ELb0EEENS1_21CollectiveEpilogueBwdISA_SB_SD_Li256ELb0ELb0ELi2EEENS1_19SingleTileSchedulerILb0ELb0ELb0ELi128EEEEEEEEEvNT_6ParamsE --------------------------
	.section	.nv.info._ZN7cutlass13device_kernelIN5flash19enable_sm80_to_sm89INS1_16FlashAttnBwdSm80INS1_25CollectiveMainloopBwdSm80ILi2ELi2EN4cute5tupleIJNS5_1CILi128EEES8_NS7_ILi64EEEEEENS_10bfloat16_tEfNS_4arch4Sm80ELb0ELb1ELb1ELb0ELb1ELb0ELb0ELb0ELi2ELi4ELi4ELi4ELb0EEENS1_21CollectiveEpilogueBwdISA_SB_SD_Li256ELb0ELb0ELi2EEENS1_19SingleTileSchedulerILb0ELb0ELb0ELi128EEEEEEEEEvNT_6ParamsE,"",@"SHT_CUDA_INFO"
	.sectionflags	@""
	.align	4


	//----- nvinfo : EIATTR_CUDA_API_VERSION
	.align		4
        /*0000*/ 	.byte	0x04, 0x37
        /*0002*/ 	.short	(.L_782 - .L_781)
.L_781:
        /*0004*/ 	.word	0x00000082


	//----- nvinfo : EIATTR_KPARAM_INFO
	.align		4
.L_782:
        /*0008*/ 	.byte	0x04, 0x17
        /*000a*/ 	.short	(.L_784 - .L_783)
.L_783:
        /*000c*/ 	.word	0x00000000
        /*0010*/ 	.short	0x0000
        /*0012*/ 	.short	0x0000
        /*0014*/ 	.byte	0x00, 0xf0, 0xc1, 0x09


	//----- nvinfo : EIATTR_SPARSE_MMA_MASK
	.align		4
.L_784:
        /*0018*/ 	.byte	0x03, 0x50
        /*001a*/ 	.short	0x0000


	//----- nvinfo : EIATTR_MAXREG_COUNT
	.align		4
        /*001c*/ 	.byte	0x03, 0x1b
        /*001e*/ 	.short	0x00ff


	//----- nvinfo : EIATTR_MERCURY_ISA_VERSION
	.align		4
        /*0020*/ 	.byte	0x03, 0x5f
        /*0022*/ 	.short	0x0101


	//----- nvinfo : EIATTR_EXIT_INSTR_OFFSETS
	.align		4
        /*0024*/ 	.byte	0x04, 0x1c
        /*0026*/ 	.short	(.L_786 - .L_785)


	//   ....[0]....
.L_785:
        /*0028*/ 	.word	0x00000010


	//----- nvinfo : EIATTR_MAX_THREADS
	.align		4
.L_786:
        /*002c*/ 	.byte	0x04, 0x05
        /*002e*/ 	.short	(.L_788 - .L_787)
.L_787:
        /*0030*/ 	.word	0x00000100
        /*0034*/ 	.word	0x00000001
        /*0038*/ 	.word	0x00000001


	//----- nvinfo : EIATTR_CBANK_PARAM_SIZE
	.align		4
.L_788:
        /*003c*/ 	.byte	0x03, 0x19
        /*003e*/ 	.short	0x0270


	//----- nvinfo : EIATTR_PARAM_CBANK
	.align		4
        /*0040*/ 	.byte	0x04, 0x0a
        /*0042*/ 	.short	(.L_790 - .L_789)
	.align		4
.L_789:
        /*0044*/ 	.word	index@(.nv.constant0._ZN7cutlass13device_kernelIN5flash19enable_sm80_to_sm89INS1_16FlashAttnBwdSm80INS1_25CollectiveMainloopBwdSm80ILi2ELi2EN4cute5tupleIJNS5_1CILi128EEES8_NS7_ILi64EEEEEENS_10bfloat16_tEfNS_4arch4Sm80ELb0ELb1ELb1ELb0ELb1ELb0ELb0ELb0ELi2ELi4ELi4ELi4ELb0EEENS1_21CollectiveEpilogueBwdISA_SB_SD_Li256ELb0ELb0ELi2EEENS1_19SingleTileSchedulerILb0ELb0ELb0ELi128EEEEEEEEEvNT_6ParamsE)
        /*0048*/ 	.short	0x0210
        /*004a*/ 	.short	0x0270


	//----- nvinfo : EIATTR_SW_WAR
	.align		4
.L_790:
        /*004c*/ 	.byte	0x04, 0x36
        /*004e*/ 	.short	(.L_792 - .L_791)
.L_791:
        /*0050*/ 	.word	0x00000008
.L_792:


//--------------------- .nv.info._ZN7cutlass13device_kernelIN5flash19enable_sm80_to_sm89INS1_16FlashAttnBwdSm80INS1_25CollectiveMainloopBwdSm80ILi2ELi2EN4cute5tupleIJNS5_1CILi128EEES8_NS7_ILi64EEEEEENS_10bfloat16_tEfNS_4arch4Sm80ELb0ELb1ELb1ELb0ELb0ELb0ELb0ELb0ELi2ELi4ELi4ELi4ELb0EEENS1_24CollectiveEpilogueBwdGQAISA_fSD_Li256ELb0ELb0EEENS1_19SingleTileSchedulerILb0ELb0ELb0ELi128EEEEEEEEEvNT_6ParamsE --------------------------
	.section	.nv.info._ZN7cutlass13device_kernelIN5flash19enable_sm80_to_sm89INS1_16FlashAttnBwdSm80INS1_25CollectiveMainloopBwdSm80ILi2ELi2EN4cute5tupleIJNS5_1CILi128EEES8_NS7_ILi64EEEEEENS_10bfloat16_tEfNS_4arch4Sm80ELb0ELb1ELb1ELb0ELb0ELb0ELb0ELb0ELi2ELi4ELi4ELi4ELb0EEENS1_24CollectiveEpilogueBwdGQAISA_fSD_Li256ELb0ELb0EEENS1_19SingleTileSchedulerILb0ELb0ELb0ELi128EEEEEEEEEvNT_6ParamsE,"",@"SHT_CUDA_INFO"
	.sectionflags	@""
	.align	4


	//----- nvinfo : EIATTR_CUDA_API_VERSION
	.align		4
        /*0000*/ 	.byte	0x04, 0x37
        /*0002*/ 	.short	(.L_794 - .L_793)
.L_793:
        /*0004*/ 	.word	0x00000082


	//----- nvinfo : EIATTR_KPARAM_INFO
	.align		4
.L_794:
        /*0008*/ 	.byte	0x04, 0x17
        /*000a*/ 	.short	(.L_796 - .L_795)
.L_795:
        /*000c*/ 	.word	0x00000000
        /*0010*/ 	.short	0x0000
        /*0012*/ 	.short	0x0000
        /*0014*/ 	.byte	0x00, 0xf0, 0xe1, 0x09


	//----- nvinfo : EIATTR_SPARSE_MMA_MASK
	.align		4
.L_796:
        /*0018*/ 	.byte	0x03, 0x50
        /*001a*/ 	.short	0x0000


	//----- nvinfo : EIATTR_MAXREG_COUNT
	.align		4
        /*001c*/ 	.byte	0x03, 0x1b
        /*001e*/ 	.short	0x00ff


	//----- nvinfo : EIATTR_MERCURY_ISA_VERSION
	.align		4
        /*0020*/ 	.byte	0x03, 0x5f
        /*0022*/ 	.short	0x0101


	//----- nvinfo : EIATTR_EXIT_INSTR_OFFSETS
	.align		4
        /*0024*/ 	.byte	0x04, 0x1c
        /*0026*/ 	.short	(.L_798 - .L_797)


	//   ....[0]....
.L_797:
        /*0028*/ 	.word	0x00000010


	//----- nvinfo : EIATTR_MAX_THREADS
	.align		4
.L_798:
        /*002c*/ 	.byte	0x04, 0x05
        /*002e*/ 	.short	(.L_800 - .L_799)
.L_799:
        /*0030*/ 	.word	0x00000100
        /*0034*/ 	.word	0x00000001
        /*0038*/ 	.word	0x00000001


	//----- nvinfo : EIATTR_CBANK_PARAM_SIZE
	.align		4
.L_800:
        /*003c*/ 	.byte	0x03, 0x19
        /*003e*/ 	.short	0x0278


	//----- nvinfo : EIATTR_PARAM_CBANK
	.align		4
        /*0040*/ 	.byte	0x04, 0x0a
        /*0042*/ 	.short	(.L_802 - .L_801)
	.align		4
.L_801:
        /*0044*/ 	.word	index@(.nv.constant0._ZN7cutlass13device_kernelIN5flash19enable_sm80_to_sm89INS1_16FlashAttnBwdSm80INS1_25CollectiveMainloopBwdSm80ILi2ELi2EN4cute5tupleIJNS5_1CILi128EEES8_NS7_ILi64EEEEEENS_10bfloat16_tEfNS_4arch4Sm80ELb0ELb1ELb1ELb0ELb0ELb0ELb0ELb0ELi2ELi4ELi4ELi4ELb0EEENS1_24CollectiveEpilogueBwdGQAISA_fSD_Li256ELb0ELb0EEENS1_19SingleTileSchedulerILb0ELb0ELb0ELi128EEEEEEEEEvNT_6ParamsE)
        /*0048*/ 	.short	0x0210
        /*004a*/ 	.short	0x0278


	//----- nvinfo : EIATTR_SW_WAR
	.align		4
.L_802:
        /*004c*/ 	.byte	0x04, 0x36
        /*004e*/ 	.short	(.L_804 - .L_803)
.L_803:
        /*0050*/ 	.word	0x00000008
.L_804:


//--------------------- .nv.info._ZN7cutlass13device_kernelIN5flash19enable_sm80_to_sm89INS1_16FlashAttnBwdSm80INS1_25CollectiveMainloopBwdSm80ILi2ELi2EN4cute5tupleIJNS5_1CILi128EEES8_NS7_ILi64EEEEEENS_10bfloat16_tEfNS_4arch4Sm80ELb0ELb1ELb1ELb0ELb1ELb0ELb0ELb0ELi2ELi4ELi4ELi4ELb0EEENS1_24CollectiveEpilogueBwdGQAISA_fSD_Li256ELb0ELb1EEENS1_19SingleTileSchedulerILb0ELb0ELb0ELi128EEEEEEEEEvNT_6ParamsE --------------------------
	.section	.nv.info._ZN7cutlass13device_kernelIN5flash19enable_sm80_to_sm89INS1_16FlashAttnBwdSm80INS1_25CollectiveMainloopBwdSm80ILi2ELi2EN4cute5tupleIJNS5_1CILi128EEES8_NS7_ILi64EEEEEENS_10bfloat16_tEfNS_4arch4Sm80ELb0ELb1ELb1ELb0ELb1ELb0ELb0ELb0ELi2ELi4ELi4ELi4ELb0EEENS1_24CollectiveEpilogueBwdGQAISA_fSD_Li256ELb0ELb1EEENS1_19SingleTileSchedulerILb0ELb0ELb0ELi128EEEEEEEEEvNT_6ParamsE,"",@"SHT_CUDA_INFO"
	.sectionflags	@""
	.align	4


	//----- nvinfo : EIATTR_CUDA_API_VERSION
	.align		4
        /*0000*/ 	.byte	0x04, 0x37
        /*0002*/ 	.short	(.L_806 - .L_805)
.L_805:
        /*0004*/ 	.word	0x00000082


	//----- nvinfo : EIATTR_KPARAM_INFO
	.align		4
.L_806:
        /*0008*/ 	.byte	0x04, 0x17
        /*000a*/ 	.short	(.L_808 - .L_807)
.L_807:
        /*000c*/ 	.word	0x00000000
        /*0010*/ 	.short	0x0000
        /*0012*/ 	.short	0x0000
        /*0014*/ 	.byte	0x00, 0xf0, 0xe1, 0x09


	//----- nvinfo : EIATTR_SPARSE_MMA_MASK
	.align		4
.L_808:
        /*0018*/ 	.byte	0x03, 0x50
        /*001a*/ 	.short	0x0000


	//----- nvinfo : EIATTR_MAXREG_COUNT
	.align		4
        /*001c*/ 	.byte	0x03, 0x1b
        /*001e*/ 	.short	0x00ff


	//----- nvinfo : EIATTR_MERCURY_ISA_VERSION
	.align		4
        /*0020*/ 	.byte	0x03, 0x5f
        /*0022*/ 	.short	0x0101


	//----- nvinfo : EIATTR_EXIT_INSTR_OFFSETS
	.align		4
        /*0024*/ 	.byte	0x04, 0x1c
        /*0026*/ 	.short	(.L_810 - .L_809)


	//   ....[0]....
.L_809:
        /*0028*/ 	.word	0x00000010


	//----- nvinfo : EIATTR_MAX_THREADS
	.align		4
.L_810:
        /*002c*/ 	.byte	0x04, 0x05
        /*002e*/ 	.short	(.L_812 - .L_811)
.L_811:
        /*0030*/ 	.word	0x00000100
        /*0034*/ 	.word	0x00000001
        /*0038*/ 	.word	0x00000001


	//----- nvinfo : EIATTR_CBANK_PARAM_SIZE
	.align		4
.L_812:
        /*003c*/ 	.byte	0x03, 0x19
        /*003e*/ 	.short	0x0278


	//----- nvinfo : EIATTR_PARAM_CBANK
	.align		4
        /*0040*/ 	.byte	0x04, 0x0a
        /*0042*/ 	.short	(.L_814 - .L_813)
	.align		4
.L_813:
        /*0044*/ 	.word	index@(.nv.constant0._ZN7cutlass13device_kernelIN5flash19enable_sm80_to_sm89INS1_16FlashAttnBwdSm80INS1_25CollectiveMainloopBwdSm80ILi2ELi2EN4cute5tupleIJNS5_1CILi128EEES8_NS7_ILi64EEEEEENS_10bfloat16_tEfNS_4arch4Sm80ELb0ELb1ELb1ELb0ELb1ELb0ELb0ELb0ELi2ELi4ELi4ELi4ELb0EEENS1_24CollectiveEpilogueBwdGQAISA_fSD_Li256ELb0ELb1EEENS1_19SingleTileSchedulerILb0ELb0ELb0ELi128EEEEEEEEEvNT_6ParamsE)
        /*0048*/ 	.short	0x0210
        /*004a*/ 	.short	0x0278


	//----- nvinfo : EIATTR_SW_WAR
	.align		4
.L_814:
        /*004c*/ 	.byte	0x04, 0x36
        /*004e*/ 	.short	(.L_816 - .L_815)
.L_815:
        /*0050*/ 	.word	0x00000008
.L_816:


//--------------------- .nv.info._ZN7cutlass13device_kernelIN5flash19enable_sm80_to_sm89INS1_16FlashAttnBwdSm80INS1_25CollectiveMainloopBwdSm80ILi2ELi2EN4cute5tupleIJNS5_1CILi128EEES8_NS7_ILi64EEEEEENS_10bfloat16_tEfNS_4arch4Sm80ELb0ELb1ELb1ELb1ELb0ELb0ELb0ELb0ELi2ELi4ELi4ELi4ELb0EEENS1_21CollectiveEpilogueBwdISA_SB_SD_Li256ELb1ELb0ELi2EEENS1_19SingleTileSchedulerILb1ELb0ELb0ELi128EEEEEEEEEvNT_6ParamsE --------------------------
	.section	.nv.info._ZN7cutlass13device_kernelIN5flash19enable_sm80_to_sm89INS1_16FlashAttnBwdSm80INS1_25CollectiveMainloopBwdSm80ILi2ELi2EN4cute5tupleIJNS5_1CILi128EEES8_NS7_ILi64EEEEEENS_10bfloat16_tEfNS_4arch4Sm80ELb0ELb1ELb1ELb1ELb0ELb0ELb0ELb0ELi2ELi4ELi4ELi4ELb0EEENS1_21CollectiveEpilogueBwdISA_SB_SD_Li256ELb1ELb0ELi2EEENS1_19SingleTileSchedulerILb1ELb0ELb0ELi128EEEEEEEEEvNT_6ParamsE,"",@"SHT_CUDA_INFO"
	.sectionflags	@""
	.align	4


	//----- nvinfo : EIATTR_CUDA_API_VERSION
	.align		4
        /*0000*/ 	.byte	0x04, 0x37
        /*0002*/ 	.short	(.L_818 - .L_817)
.L_817:
        /*0004*/ 	.word	0x00000082


	//----- nvinfo : EIATTR_KPARAM_INFO
	.align		4
.L_818:
        /*0008*/ 	.byte	0x04, 0x17
        /*000a*/ 	.short	(.L_820 - .L_819)
.L_819:
        /*000c*/ 	.word	0x00000000
        /*0010*/ 	.short	0x0000
        /*0012*/ 	.short	0x0000
        /*0014*/ 	.byte	0x00, 0xf0, 0xc1, 0x09


	//----- nvinfo : EIATTR_SPARSE_MMA_MASK
	.align		4
.L_820:
        /*0018*/ 	.byte	0x03, 0x50
        /*001a*/ 	.short	0x0000


	//----- nvinfo : EIATTR_MAXREG_COUNT
	.align		4
        /*001c*/ 	.byte	0x03, 0x1b
        /*001e*/ 	.short	0x00ff


	//----- nvinfo : EIATTR_MERCURY_ISA_VERSION
	.align		4
        /*0020*/ 	.byte	0x03, 0x5f
        /*0022*/ 	.short	0x0101


	//----- nvinfo : EIATTR_EXIT_INSTR_OFFSETS
	.align		4
        /*0024*/ 	.byte	0x04, 0x1c
        /*0026*/ 	.short	(.L_822 - .L_821)


	//   ....[0]....
.L_821:
        /*0028*/ 	.word	0x00000010


	//----- nvinfo : EIATTR_MAX_THREADS
	.align		4
.L_822:
        /*002c*/ 	.byte	0x04, 0x05
        /*002e*/ 	.short	(.L_824 - .L_823)
.L_823:
        /*0030*/ 	.word	0x00000100
        /*0034*/ 	.word	0x00000001
        /*0038*/ 	.word	0x00000001


	//----- nvinfo : EIATTR_CBANK_PARAM_SIZE
	.align		4
.L_824:
        /*003c*/ 	.byte	0x03, 0x19
        /*003e*/ 	.short	0x0270


	//----- nvinfo : EIATTR_PARAM_CBANK
	.align		4
        /*0040*/ 	.byte	0x04, 0x0a
        /*0042*/ 	.short	(.L_826 - .L_825)
	.align		4
.L_825:
        /*0044*/ 	.word	index@(.nv.constant0._ZN7cutlass13device_kernelIN5flash19enable_sm80_to_sm89INS1_16FlashAttnBwdSm80INS1_25CollectiveMainloopBwdSm80ILi2ELi2EN4cute5tupleIJNS5_1CILi128EEES8_NS7_ILi64EEEEEENS_10bfloat16_tEfNS_4arch4Sm80ELb0ELb1ELb1ELb1ELb0ELb0ELb0ELb0ELi2ELi4ELi4ELi4ELb0EEENS1_21CollectiveEpilogueBwdISA_SB_SD_Li256ELb1ELb0ELi2EEENS1_19SingleTileSchedulerILb1ELb0ELb0ELi128EEEEEEEEEvNT_6ParamsE)
        /*0048*/ 	.short	0x0210
        /*004a*/ 	.short	0x0270


	//----- nvinfo : EIATTR_SW_WAR
	.align		4
.L_826:
        /*004c*/ 	.byte	0x04, 0x36
        /*004e*/ 	.short	(.L_828 - .L_827)
.L_827:
        /*0050*/ 	.word	0x00000008
.L_828:


//--------------------- .nv.info._ZN7cutlass13device_kernelIN5flash19enable_sm80_to_sm89INS1_16FlashAttnBwdSm80INS1_25CollectiveMainloopBwdSm80ILi2ELi2EN4cute5tupleIJNS5_1CILi128EEES8_NS7_ILi64EEEEEENS_10bfloat16_tEfNS_4arch4Sm80ELb0ELb1ELb1ELb1ELb1ELb0ELb0ELb0ELi2ELi4ELi4ELi4ELb0EEENS1_21CollectiveEpilogueBwdISA_SB_SD_Li256ELb1ELb0ELi2EEENS1_19SingleTileSchedulerILb1ELb0ELb0ELi128EEEEEEEEEvNT_6ParamsE --------------------------
	.section	.nv.info._ZN7cutlass13device_kernelIN5flash19enable_sm80_to_sm89INS1_16FlashAttnBwdSm80INS1_25CollectiveMainloopBwdSm80ILi2ELi2EN4cute5tupleIJNS5_1CILi128EEES8_NS7_ILi64EEEEEENS_10bfloat16_tEfNS_4arch4Sm80ELb0ELb1ELb1ELb1ELb1ELb0ELb0ELb0ELi2ELi4ELi4ELi4ELb0EEENS1_21CollectiveEpilogueBwdISA_SB_SD_Li256ELb1ELb0ELi2EEENS1_19SingleTileSchedulerILb1ELb0ELb0ELi128EEEEEEEEEvNT_6ParamsE,"",@"SHT_CUDA_INFO"
	.sectionflags	@""
	.align	4


	//----- nvinfo : EIATTR_CUDA_API_VERSION
	.align		4
        /*0000*/ 	.byte	0x04, 0x37
        /*0002*/ 	.short	(.L_830 - .L_829)
.L_829:
        /*0004*/ 	.word	0x00000082


	//----- nvinfo : EIATTR_KPARAM_INFO
	.align		4
.L_830:
        /*0008*/ 	.byte	0x04, 0x17
        /*000a*/ 	.short	(.L_832 - .L_831)
.L_831:
        /*000c*/ 	.word	0x00000000
        /*0010*/ 	.short	0x0000
        /*0012*/ 	.short	0x0000
        /*0014*/ 	.byte	0x00, 0xf0, 0xc1, 0x09


	//----- nvinfo : EIATTR_SPARSE_MMA_MASK
	.align		4
.L_832:
        /*0018*/ 	.byte	0x03, 0x50
        /*001a*/ 	.short	0x0000


	//----- nvinfo : EIATTR_MAXREG_COUNT
	.align		4
        /*001c*/ 	.byte	0x03, 0x1b
        /*001e*/ 	.short	0x00ff


	//----- nvinfo : EIATTR_MERCURY_ISA_VERSION
	.align		4
        /*0020*/ 	.byte	0x03, 0x5f
        /*0022*/ 	.short	0x0101


	//----- nvinfo : EIATTR_EXIT_INSTR_OFFSETS
	.align		4
        /*0024*/ 	.byte	0x04, 0x1c
        /*0026*/ 	.short	(.L_834 - .L_833)


	//   ....[0]....
.L_833:
        /*0028*/ 	.word	0x00000010


	//----- nvinfo : EIATTR_MAX_THREADS
	.align		4
.L_834:
        /*002c*/ 	.byte	0x04, 0x05
        /*002e*/ 	.short	(.L_836 - .L_835)
.L_835:
        /*0030*/ 	.word	0x00000100
        /*0034*/ 	.word	0x00000001
        /*0038*/ 	.word	0x00000001


	//----- nvinfo : EIATTR_CBANK_PARAM_SIZE
	.align		4
.L_836:
        /*003c*/ 	.byte	0x03, 0x19
        /*003e*/ 	.short	0x0270


	//----- nvinfo : EIATTR_PARAM_CBANK
	.align		4
        /*0040*/ 	.byte	0x04, 0x0a
        /*0042*/ 	.short	(.L_838 - .L_837)
	.align		4
.L_837:
        /*0044*/ 	.word	index@(.nv.constant0._ZN7cutlass13device_kernelIN5flash19enable_sm80_to_sm89INS1_16FlashAttnBwdSm80INS1_25CollectiveMainloopBwdSm80ILi2ELi2EN4cute5tupleIJNS5_1CILi128EEES8_NS7_ILi64EEEEEENS_10bfloat16_tEfNS_4arch4Sm80ELb0ELb1ELb1ELb1ELb1ELb0ELb0ELb0ELi2ELi4ELi4ELi4ELb0EEENS1_21CollectiveEpilogueBwdISA_SB_SD_Li256ELb1ELb0ELi2EEENS1_19SingleTileSchedulerILb1ELb0ELb0ELi128EEEEEEEEEvNT_6ParamsE)
        /*0048*/ 	.short	0x0210
        /*004a*/ 	.short	0x0270


	//----- nvinfo : EIATTR_SW_WAR
	.align		4
.L_838:
        /*004c*/ 	.byte	0x04, 0x36
        /*004e*/ 	.short	(.L_840 - .L_839)
.L_839:
        /*0050*/ 	.word	0x00000008
.L_840:


//--------------------- .nv.info._ZN7cutlass13device_kernelIN5flash19enable_sm80_to_sm89INS1_16FlashAttnBwdSm80INS1_25CollectiveMainloopBwdSm80ILi2ELi2EN4cute5tupleIJNS5_1CILi128EEES8_NS7_ILi64EEEEEENS_10bfloat16_tEfNS_4arch4Sm80ELb0ELb1ELb1ELb1ELb0ELb0ELb0ELb0ELi2ELi4ELi4ELi4ELb0EEENS1_24CollectiveEpilogueBwdGQAISA_fSD_Li256ELb1ELb0EEENS1_19SingleTileSchedulerILb1ELb0ELb0ELi128EEEEEEEEEvNT_6ParamsE --------------------------
	.section	.nv.info._ZN7cutlass13device_kernelIN5flash19enable_sm80_to_sm89INS1_16FlashAttnBwdSm80INS1_25CollectiveMainloopBwdSm80ILi2ELi2EN4cute5tupleIJNS5_1CILi128EEES8_NS7_ILi64EEEEEENS_10bfloat16_tEfNS_4arch4Sm80ELb0ELb1ELb1ELb1ELb0ELb0ELb0ELb0ELi2ELi4ELi4ELi4ELb0EEENS1_24CollectiveEpilogueBwdGQAISA_fSD_Li256ELb1ELb0EEENS1_19SingleTileSchedulerILb1ELb0ELb0ELi128EEEEEEEEEvNT_6ParamsE,"",@"SHT_CUDA_INFO"
	.sectionflags	@""
	.align	4


	//----- nvinfo : EIATTR_CUDA_API_VERSION
	.align		4
        /*0000*/ 	.byte	0x04, 0x37
        /*0002*/ 	.short	(.L_842 - .L_841)
.L_841:
        /*0004*/ 	.word	0x00000082


	//----- nvinfo : EIATTR_KPARAM_INFO
	.align		4
.L_842:
        /*0008*/ 	.byte	0x04, 0x17
        /*000a*/ 	.short	(.L_844 - .L_843)
.L_843:
        /*000c*/ 	.word	0x00000000
        /*0010*/ 	.short	0x0000
        /*0012*/ 	.short	0x0000
        /*0014*/ 	.byte	0x00, 0xf0, 0xe1, 0x09


	//----- nvinfo : EIATTR_SPARSE_MMA_MASK
	.align		4
.L_844:
        /*0018*/ 	.byte	0x03, 0x50
        /*001a*/ 	.short	0x0000


	//----- nvinfo : EIATTR_MAXREG_COUNT
	.align		4
        /*001c*/ 	.byte	0x03, 0x1b
        /*001e*/ 	.short	0x00ff


	//----- nvinfo : EIATTR_MERCURY_ISA_VERSION
	.align		4
        /*0020*/ 	.byte	0x03, 0x5f
        /*0022*/ 	.short	0x0101


	//----- nvinfo : EIATTR_EXIT_INSTR_OFFSETS
	.align		4
        /*0024*/ 	.byte	0x04, 0x1c
        /*0026*/ 	.short	(.L_846 - .L_845)


	//   ....[0]....
.L_845:
        /*0028*/ 	.word	0x00000010


	//----- nvinfo : EIATTR_MAX_THREADS
	.align		4
.L_846:
        /*002c*/ 	.byte	0x04, 0x05
        /*002e*/ 	.short	(.L_848 - .L_847)
.L_847:
        /*0030*/ 	.word	0x00000100
        /*0034*/ 	.word	0x00000001
        /*0038*/ 	.word	0x00000001


	//----- nvinfo : EIATTR_CBANK_PARAM_SIZE
	.align		4
.L_848:
        /*003c*/ 	.byte	0x03, 0x19
        /*003e*/ 	.short	0x0278


	//----- nvinfo : EIATTR_PARAM_CBANK
	.align		4
        /*0040*/ 	.byte	0x04, 0x0a
        /*0042*/ 	.short	(.L_850 - .L_849)
	.align		4
.L_849:
        /*0044*/ 	.word	index@(.nv.constant0._ZN7cutlass13device_kernelIN5flash19enable_sm80_to_sm89INS1_16FlashAttnBwdSm80INS1_25CollectiveMainloopBwdSm80ILi2ELi2EN4cute5tupleIJNS5_1CILi128EEES8_NS7_ILi64EEEEEENS_10bfloat16_tEfNS_4arch4Sm80ELb0ELb1ELb1ELb1ELb0ELb0ELb0ELb0ELi2ELi4ELi4ELi4ELb0EEENS1_24CollectiveEpilogueBwdGQAISA_fSD_Li256ELb1ELb0EEENS1_19SingleTileSchedulerILb1ELb0ELb0ELi128EEEEEEEEEvNT_6ParamsE)
        /*0048*/ 	.short	0x0210
        /*004a*/ 	.short	0x0278


	//----- nvinfo : EIATTR_SW_WAR
	.align		4
.L_850:
        /*004c*/ 	.byte	0x04, 0x36
        /*004e*/ 	.short	(.L_852 - .L_851)
.L_851:
        /*0050*/ 	.word	0x00000008
.L_852:


//--------------------- .nv.info._ZN7cutlass13device_kernelIN5flash19enable_sm80_to_sm89INS1_16FlashAttnBwdSm80INS1_25CollectiveMainloopBwdSm80ILi2ELi2EN4cute5tupleIJNS5_1CILi128EEES8_NS7_ILi64EEEEEENS_10bfloat16_tEfNS_4arch4Sm80ELb0ELb1ELb1ELb1ELb1ELb0ELb0ELb0ELi2ELi4ELi4ELi4ELb0EEENS1_24CollectiveEpilogueBwdGQAISA_fSD_Li256ELb1ELb1EEENS1_19SingleTileSchedulerILb1ELb0ELb0ELi128EEEEEEEEEvNT_6ParamsE --------------------------
	.section	.nv.info._ZN7cutlass13device_kernelIN5flash19enable_sm80_to_sm89INS1_16FlashAttnBwdSm80INS1_25CollectiveMainloopBwdSm80ILi2ELi2EN4cute5tupleIJNS5_1CILi128EEES8_NS7_ILi64EEEEEENS_10bfloat16_tEfNS_4arch4Sm80ELb0ELb1ELb1ELb1ELb1ELb0ELb0ELb0ELi2ELi4ELi4ELi4ELb0EEENS1_24CollectiveEpilogueBwdGQAISA_fSD_Li256ELb1ELb1EEENS1_19SingleTileSchedulerILb1ELb0ELb0ELi128EEEEEEEEEvNT_6ParamsE,"",@"SHT_CUDA_INFO"
	.sectionflags	@""
	.align	4


	//----- nvinfo : EIATTR_CUDA_API_VERSION
	.align		4
        /*0000*/ 	.byte	0x04, 0x37
        /*0002*/ 	.short	(.L_854 - .L_853)
.L_853:
        /*0004*/ 	.word	0x00000082


	//----- nvinfo : EIATTR_KPARAM_INFO
	.align		4
.L_854:
        /*0008*/ 	.byte	0x04, 0x17
        /*000a*/ 	.short	(.L_856 - .L_855)
.L_855:
        /*000c*/ 	.word	0x00000000
        /*0010*/ 	.short	0x0000
        /*0012*/ 	.short	0x0000
        /*0014*/ 	.byte	0x00, 0xf0, 0xe1, 0x09


	//----- nvinfo : EIATTR_SPARSE_MMA_MASK
	.align		4
.L_856:
        /*0018*/ 	.byte	0x03, 0x50
        /*001a*/ 	.short	0x0000


	//----- nvinfo : EIATTR_MAXREG_COUNT
	.align		4
        /*001c*/ 	.byte	0x03, 0x1b
        /*001e*/ 	.short	0x00ff


	//----- nvinfo : EIATTR_MERCURY_ISA_VERSION
	.align		4
        /*0020*/ 	.byte	0x03, 0x5f
        /*0022*/ 	.short	0x0101


	//----- nvinfo : EIATTR_EXIT_INSTR_OFFSETS
	.align		4
        /*0024*/ 	.byte	0x04, 0x1c
        /*0026*/ 	.short	(.L_858 - .L_857)


	//   ....[0]....
.L_857:
        /*0028*/ 	.word	0x00000010


	//----- nvinfo : EIATTR_MAX_THREADS
	.align		4
.L_858:
        /*002c*/ 	.byte	0x04, 0x05
        /*002e*/ 	.short	(.L_860 - .L_859)
.L_859:
        /*0030*/ 	.word	0x00000100
        /*0034*/ 	.word	0x00000001
        /*0038*/ 	.word	0x00000001


	//----- nvinfo : EIATTR_CBANK_PARAM_SIZE
	.align		4
.L_860:
        /*003c*/ 	.byte	0x03, 0x19
        /*003e*/ 	.short	0x0278


	//----- nvinfo : EIATTR_PARAM_CBANK
	.align		4
        /*0040*/ 	.byte	0x04, 0x0a
        /*0042*/ 	.short	(.L_862 - .L_861)
	.align		4
.L_861:
        /*0044*/ 	.word	index@(.nv.constant0._ZN7cutlass13device_kernelIN5flash19enable_sm80_to_sm89INS1_16FlashAttnBwdSm80INS1_25CollectiveMainloopBwdSm80ILi2ELi2EN4cute5tupleIJNS5_1CILi128EEES8_NS7_ILi64EEEEEENS_10bfloat16_tEfNS_4arch4Sm80ELb0ELb1ELb1ELb1ELb1ELb0ELb0ELb0ELi2ELi4ELi4ELi4ELb0EEENS1_24CollectiveEpilogueBwdGQAISA_fSD_Li256ELb1ELb1EEENS1_19SingleTileSchedulerILb1ELb0ELb0ELi128EEEEEEEEEvNT_6ParamsE)
        /*0048*/ 	.short	0x0210
        /*004a*/ 	.short	0x0278


	//----- nvinfo : EIATTR_SW_WAR
	.align		4
.L_862:
        /*004c*/ 	.byte	0x04, 0x36
        /*004e*/ 	.short	(.L_864 - .L_863)
.L_863:
        /*0050*/ 	.word	0x00000008
.L_864:


//--------------------- .nv.info._ZN7cutlass13device_kernelIN5flash19enable_sm80_to_sm89INS1_16FlashAttnBwdSm80INS1_25CollectiveMainloopBwdSm80ILi2ELi2EN4cute5tupleIJNS5_1CILi128EEES8_NS7_ILi64EEEEEENS_10bfloat16_tEfNS_4arch4Sm80ELb1ELb0ELb1ELb0ELb0ELb0ELb0ELb0ELi2ELi4ELi4ELi4ELb0EEENS1_21CollectiveEpilogueBwdISA_SB_SD_Li256ELb0ELb0ELi2EEENS1_25SingleTileBwdLPTSchedulerILb0ELi128ELb0EEEEEEEEEvNT_6ParamsE --------------------------
	.section	.nv.info._ZN7cutlass13device_kernelIN5flash19enable_sm80_to_sm89INS1_16FlashAttnBwdSm80INS1_25CollectiveMainloopBwdSm80ILi2ELi2EN4cute5tupleIJNS5_1CILi128EEES8_NS7_ILi64EEEEEENS_10bfloat16_tEfNS_4arch4Sm80ELb1ELb0ELb1ELb0ELb0ELb0ELb0ELb0ELi2ELi4ELi4ELi4ELb0EEENS1_21CollectiveEpilogueBwdISA_SB_SD_Li256ELb0ELb0ELi2EEENS1_25SingleTileBwdLPTSchedulerILb0ELi128ELb0EEEEEEEEEvNT_6ParamsE,"",@"SHT_CUDA_INFO"
	.sectionflags	@""
	.align	4


	//----- nvinfo : EIATTR_CUDA_API_VERSION
	.align		4
        /*0000*/ 	.byte	0x04, 0x37
        /*0002*/ 	.short	(.L_866 - .L_865)
.L_865:
        /*0004*/ 	.word	0x00000082


	//----- nvinfo : EIATTR_KPARAM_INFO
	.align		4
.L_866:
        /*0008*/ 	.byte	0x04, 0x17
        /*000a*/ 	.short	(.L_868 - .L_867)
.L_867:
        /*000c*/ 	.word	0x00000000
        /*0010*/ 	.short	0x0000
        /*0012*/ 	.short	0x0000
        /*0014*/ 	.byte	0x00, 0xf0, 0x21, 0x0a


	//----- nvinfo : EIATTR_SPARSE_MMA_MASK
	.align		4
.L_868:
        /*0018*/ 	.byte	0x03, 0x50
        /*001a*/ 	.short	0x0000


	//----- nvinfo : EIATTR_MAXREG_COUNT
	.align		4
        /*001c*/ 	.byte	0x03, 0x1b
        /*001e*/ 	.short	0x00ff


	//----- nvinfo : EIATTR_MERCURY_ISA_VERSION
	.align		4
        /*0020*/ 	.byte	0x03, 0x5f
        /*0022*/ 	.short	0x0101


	//----- nvinfo : EIATTR_EXIT_INSTR_OFFSETS
	.align		4
        /*0024*/ 	.byte	0x04, 0x1c
        /*0026*/ 	.short	(.L_870 - .L_869)


	//   ....[0]....
.L_869:
        /*0028*/ 	.word	0x00000010


	//----- nvinfo : EIATTR_MAX_THREADS
	.align		4
.L_870:
        /*002c*/ 	.byte	0x04, 0x05
        /*002e*/ 	.short	(.L_872 - .L_871)
.L_871:
        /*0030*/ 	.word	0x00000100
        /*0034*/ 	.word	0x00000001
        /*0038*/ 	.word	0x00000001


	//----- nvinfo : EIATTR_CBANK_PARAM_SIZE
	.align		4
.L_872:
        /*003c*/ 	.byte	0x03, 0x19
        /*003e*/ 	.short	0x0288


	//----- nvinfo : EIATTR_PARAM_CBANK
	.align		4
        /*0040*/ 	.byte	0x04, 0x0a
        /*0042*/ 	.short	(.L_874 - .L_873)
	.align		4
.L_873:
        /*0044*/ 	.word	index@(.nv.constant0._ZN7cutlass13device_kernelIN5flash19enable_sm80_to_sm89INS1_16FlashAttnBwdSm80INS1_25CollectiveMainloopBwdSm80ILi2ELi2EN4cute5tupleIJNS5_1CILi128EEES8_NS7_ILi64EEEEEENS_10bfloat16_tEfNS_4arch4Sm80ELb1ELb0ELb1ELb0ELb0ELb0ELb0ELb0ELi2ELi4ELi4ELi4ELb0EEENS1_21CollectiveEpilogueBwdISA_SB_SD_Li256ELb0ELb0ELi2EEENS1_25SingleTileBwdLPTSchedulerILb0ELi128ELb0EEEEEEEEEvNT_6ParamsE)
        /*0048*/ 	.short	0x0210
        /*004a*/ 	.short	0x0288


	//----- nvinfo : EIATTR_SW_WAR
	.align		4
.L_874:
        /*004c*/ 	.byte	0x04, 0x36
        /*004e*/ 	.short	(.L_876 - .L_875)
.L_875:
        /*0050*/ 	.word	0x00000008
.L_876:


//--------------------- .nv.info._ZN7cutlass13device_kernelIN5flash19enable_sm80_to_sm89INS1_16FlashAttnBwdSm80INS1_25CollectiveMainloopBwdSm80ILi2ELi2EN4cute5tupleIJNS5_1CILi128EEES8_NS7_ILi64EEEEEENS_10bfloat16_tEfNS_4arch4Sm80ELb1ELb0ELb1ELb0ELb1ELb0ELb0ELb0ELi2ELi4ELi4ELi4ELb0EEENS1_21CollectiveEpilogueBwdISA_SB_SD_Li256ELb0ELb0ELi2EEENS1_25SingleTileBwdLPTSchedulerILb0ELi128ELb1EEEEEEEEEvNT_6ParamsE --------------------------
	.section	.nv.info._ZN7cutlass13device_kernelIN5flash19enable_sm80_to_sm89INS1_16FlashAttnBwdSm80INS1_25CollectiveMainloopBwdSm80ILi2ELi2EN4cute5tupleIJNS5_1CILi128EEES8_NS7_ILi64EEEEEENS_10bfloat16_tEfNS_4arch4Sm80ELb1ELb0ELb1ELb0ELb1ELb0ELb0ELb0ELi2ELi4ELi4ELi4ELb0EEENS1_21CollectiveEpilogueBwdISA_SB_SD_Li256ELb0ELb0ELi2EEENS1_25SingleTileBwdLPTSchedulerILb0ELi128ELb1EEEEEEEEEvNT_6ParamsE,"",@"SHT_CUDA_INFO"
	.sectionflags	@""
	.align	4


	//----- nvinfo : EIATTR_CUDA_API_VERSION
	.align		4
        /*0000*/ 	.byte	0x04, 0x37
        /*0002*/ 	.short	(.L_878 - .L_877)
.L_877:
        /*0004*/ 	.word	0x00000082


	//----- nvinfo : EIATTR_KPARAM_INFO
	.align		4
.L_878:
        /*0008*/ 	.byte	0x04, 0x17
        /*000a*/ 	.short	(.L_880 - .L_879)
.L_879:
        /*000c*/ 	.word	0x00000000
        /*0010*/ 	.short	0x0000
        /*0012*/ 	.short	0x0000
        /*0014*/ 	.byte	0x00, 0xf0, 0x21, 0x0a


	//----- nvinfo : EIATTR_SPARSE_MMA_MASK
	.align		4
.L_880:
        /*0018*/ 	.byte	0x03, 0x50
        /*001a*/ 	.short	0x0000


	//----- nvinfo : EIATTR_MAXREG_COUNT
	.align		4
        /*001c*/ 	.byte	0x03, 0x1b
        /*001e*/ 	.short	0x00ff


	//----- nvinfo : EIATTR_MERCURY_ISA_VERSION
	.align		4
        /*0020*/ 	.byte	0x03, 0x5f
        /*0022*/ 	.short	0x0101


	//----- nvinfo : EIATTR_EXIT_INSTR_OFFSETS
	.align		4
        /*0024*/ 	.byte	0x04, 0x1c
        /*0026*/ 	.short	(.L_882 - .L_881)


	//   ....[0]....
.L_881:
        /*0028*/ 	.word	0x00000010


	//----- nvinfo : EIATTR_MAX_THREADS
	.align		4
.L_882:
        /*002c*/ 	.byte	0x04, 0x05
        /*002e*/ 	.short	(.L_884 - .L_883)
.L_883:
        /*0030*/ 	.word	0x00000100
        /*0034*/ 	.word	0x00000001
        /*0038*/ 	.word	0x00000001


	//----- nvinfo : EIATTR_CBANK_PARAM_SIZE
	.align		4
.L_884:
        /*003c*/ 	.byte	0x03, 0x19
        /*003e*/ 	.short	0x0288


	//----- nvinfo : EIATTR_PARAM_CBANK
	.align		4
        /*0040*/ 	.byte	0x04, 0x0a
        /*0042*/ 	.short	(.L_886 - .L_885)
	.align		4
.L_885:
        /*0044*/ 	.word	index@(.nv.constant0._ZN7cutlass13device_kernelIN5flash19enable_sm80_to_sm89INS1_16FlashAttnBwdSm80INS1_25CollectiveMainloopBwdSm80ILi2ELi2EN4cute5tupleIJNS5_1CILi128EEES8_NS7_ILi64EEEEEENS_10bfloat16_tEfNS_4arch4Sm80ELb1ELb0ELb1ELb0ELb1ELb0ELb0ELb0ELi2ELi4ELi4ELi4ELb0EEENS1_21CollectiveEpilogueBwdISA_SB_SD_Li256ELb0ELb0ELi2EEENS1_25SingleTileBwdLPTSchedulerILb0ELi128ELb1EEEEEEEEEvNT_6ParamsE)
        /*0048*/ 	.short	0x0210
        /*004a*/ 	.short	0x0288


	//----- nvinfo : EIATTR_SW_WAR
	.align		4
.L_886:
        /*004c*/ 	.byte	0x04, 0x36
        /*004e*/ 	.short	(.L_888 - .L_887)
.L_887:
        /*0050*/ 	.word	0x00000008
.L_888:


//--------------------- .nv.info._ZN7cutlass13device_kernelIN5flash19enable_sm80_to_sm89INS1_16FlashAttnBwdSm80INS1_25CollectiveMainloopBwdSm80ILi2ELi2EN4cute5tupleIJNS5_1CILi128EEES8_NS7_ILi64EEEEEENS_10bfloat16_tEfNS_4arch4Sm80ELb1ELb0ELb1ELb0ELb0ELb0ELb0ELb0ELi2ELi4ELi4ELi4ELb0EEENS1_24CollectiveEpilogueBwdGQAISA_fSD_Li256ELb0ELb0EEENS1_25SingleTileBwdLPTSchedulerILb0ELi128ELb0EEEEEEEEEvNT_6ParamsE --------------------------
	.section	.nv.info._ZN7cutlass13device_kernelIN5flash19enable_sm80_to_sm89INS1_16FlashAttnBwdSm80INS1_25CollectiveMainloopBwdSm80ILi2ELi2EN4cute5tupleIJNS5_1CILi128EEES8_NS7_ILi64EEEEEENS_10bfloat16_tEfNS_4arch4Sm80ELb1ELb0ELb1ELb0ELb0ELb0ELb0ELb0ELi2ELi4ELi4ELi4ELb0EEENS1_24CollectiveEpilogueBwdGQAISA_fSD_Li256ELb0ELb0EEENS1_25SingleTileBwdLPTSchedulerILb0ELi128ELb0EEEEEEEEEvNT_6ParamsE,"",@"SHT_CUDA_INFO"
	.sectionflags	@""
	.align	4


	//----- nvinfo : EIATTR_CUDA_API_VERSION
	.align		4
        /*0000*/ 	.byte	0x04, 0x37
        /*0002*/ 	.short	(.L_890 - .L_889)
.L_889:
        /*0004*/ 	.word	0x00000082


	//----- nvinfo : EIATTR_KPARAM_INFO
	.align		4
.L_890:
        /*0008*/ 	.byte	0x04, 0x17
        /*000a*/ 	.short	(.L_892 - .L_891)
.L_891:
        /*000c*/ 	.word	0x00000000
        /*0010*/ 	.short	0x0000
        /*0012*/ 	.short	0x0000
        /*0014*/ 	.byte	0x00, 0xf0, 0x41, 0x0a


	//----- nvinfo : EIATTR_SPARSE_MMA_MASK
	.align		4
.L_892:
        /*0018*/ 	.byte	0x03, 0x50
        /*001a*/ 	.short	0x0000


	//----- nvinfo : EIATTR_MAXREG_COUNT
	.align		4
        /*001c*/ 	.byte	0x03, 0x1b
        /*001e*/ 	.short	0x00ff


	//----- nvinfo : EIATTR_MERCURY_ISA_VERSION
	.align		4
        /*0020*/ 	.byte	0x03, 0x5f
        /*0022*/ 	.short	0x0101


	//----- nvinfo : EIATTR_EXIT_INSTR_OFFSETS
	.align		4
        /*0024*/ 	.byte	0x04, 0x1c
        /*0026*/ 	.short	(.L_894 - .L_893)


	//   ....[0]....
.L_893:
        /*0028*/ 	.word	0x00000010


	//----- nvinfo : EIATTR_MAX_THREADS
	.align		4
.L_894:
        /*002c*/ 	.byte	0x04, 0x05
        /*002e*/ 	.short	(.L_896 - .L_895)
.L_895:
        /*0030*/ 	.word	0x00000100
        /*0034*/ 	.word	0x00000001
        /*0038*/ 	.word	0x00000001


	//----- nvinfo : EIATTR_CBANK_PARAM_SIZE
	.align		4
.L_896:
        /*003c*/ 	.byte	0x03, 0x19
        /*003e*/ 	.short	0x0290


	//----- nvinfo : EIATTR_PARAM_CBANK
	.align		4
        /*0040*/ 	.byte	0x04, 0x0a
        /*0042*/ 	.short	(.L_898 - .L_897)
	.align		4
.L_897:
        /*0044*/ 	.word	index@(.nv.constant0._ZN7cutlass13device_kernelIN5flash19enable_sm80_to_sm89INS1_16FlashAttnBwdSm80INS1_25CollectiveMainloopBwdSm80ILi2ELi2EN4cute5tupleIJNS5_1CILi128EEES8_NS7_ILi64EEEEEENS_10bfloat16_tEfNS_4arch4Sm80ELb1ELb0ELb1ELb0ELb0ELb0ELb0ELb0ELi2ELi4ELi4ELi4ELb0EEENS1_24CollectiveEpilogueBwdGQAISA_fSD_Li256ELb0ELb0EEENS1_25SingleTileBwdLPTSchedulerILb0ELi128ELb0EEEEEEEEEvNT_6ParamsE)
        /*0048*/ 	.short	0x0210
        /*004a*/ 	.short	0x0290


	//----- nvinfo : EIATTR_SW_WAR
	.align		4
.L_898:
        /*004c*/ 	.byte	0x04, 0x36
        /*004e*/ 	.short	(.L_900 - .L_899)
.L_899:
        /*0050*/ 	.word	0x00000008
.L_900:


//--------------------- .nv.info._ZN7cutlass13device_kernelIN5flash19enable_sm80_to_sm89INS1_16FlashAttnBwdSm80INS1_25CollectiveMainloopBwdSm80ILi2ELi2EN4cute5tupleIJNS5_1CILi128EEES8_NS7_ILi64EEEEEENS_10bfloat16_tEfNS_4arch4Sm80ELb1ELb0ELb1ELb0ELb1ELb0ELb0ELb0ELi2ELi4ELi4ELi4ELb0EEENS1_24CollectiveEpilogueBwdGQAISA_fSD_Li256ELb0ELb1EEENS1_25SingleTileBwdLPTSchedulerILb0ELi128ELb1EEEEEEEEEvNT_6ParamsE --------------------------
	.section	.nv.info._ZN7cutlass13device_kernelIN5flash19enable_sm80_to_sm89INS1_16FlashAttnBwdSm80INS1_25CollectiveMainloopBwdSm80ILi2ELi2EN4cute5tupleIJNS5_1CILi128EEES8_NS7_ILi64EEEEEENS_10bfloat16_tEfNS_4arch4Sm80ELb1ELb0ELb1ELb0ELb1ELb0ELb0ELb0ELi2ELi4ELi4ELi4ELb0EEENS1_24CollectiveEpilogueBwdGQAISA_fSD_Li256ELb0ELb1EEENS1_25SingleTileBwdLPTSchedulerILb0ELi128ELb1EEEEEEEEEvNT_6ParamsE,"",@"SHT_CUDA_INFO"
	.sectionflags	@""
	.align	4


	//----- nvinfo : EIATTR_CUDA_API_VERSION
	.align		4
        /*0000*/ 	.byte	0x04, 0x37
        /*0002*/ 	.short	(.L_902 - .L_901)
.L_901:
        /*0004*/ 	.word	0x00000082


	//----- nvinfo : EIATTR_KPARAM_INFO
	.align		4
.L_902:
        /*0008*/ 	.byte	0x04, 0x17
        /*000a*/ 	.short	(.L_904 - .L_903)
.L_903:
        /*000c*/ 	.word	0x00000000
        /*0010*/ 	.short	0x0000
        /*0012*/ 	.short	0x0000
        /*0014*/ 	.byte	0x00, 0xf0, 0x41, 0x0a


	//----- nvinfo : EIATTR_SPARSE_MMA_MASK
	.align		4
.L_904:
        /*0018*/ 	.byte	0x03, 0x50
        /*001a*/ 	.short	0x0000


	//----- nvinfo : EIATTR_MAXREG_COUNT
	.align		4
        /*001c*/ 	.byte	0x03, 0x1b
        /*001e*/ 	.short	0x00ff


	//----- nvinfo : EIATTR_MERCURY_ISA_VERSION
	.align		4
        /*0020*/ 	.byte	0x03, 0x5f
        /*0022*/ 	.short	0x0101


	//----- nvinfo : EIATTR_EXIT_INSTR_OFFSETS
	.align		4
        /*0024*/ 	.byte	0x04, 0x1c
        /*0026*/ 	.short	(.L_906 - .L_905)


	//   ....[0]....
.L_905:
        /*0028*/ 	.word	0x00000010


	//----- nvinfo : EIATTR_MAX_THREADS
	.align		4
.L_906:
        /*002c*/ 	.byte	0x04, 0x05
        /*002e*/ 	.short	(.L_908 - .L_907)
.L_907:
        /*0030*/ 	.word	0x00000100
        /*0034*/ 	.word	0x00000001
        /*0038*/ 	.word	0x00000001


	//----- nvinfo : EIATTR_CBANK_PARAM_SIZE
	.align		4
.L_908:
        /*003c*/ 	.byte	0x03, 0x19
        /*003e*/ 	.short	0x0290


	//----- nvinfo : EIATTR_PARAM_CBANK
	.align		4
        /*0040*/ 	.byte	0x04, 0x0a
        /*0042*/ 	.short	(.L_910 - .L_909)
	.align		4
.L_909:
        /*0044*/ 	.word	index@(.nv.constant0._ZN7cutlass13device_kernelIN5flash19enable_sm80_to_sm89INS1_16FlashAttnBwdSm80INS1_25CollectiveMainloopBwdSm80ILi2ELi2EN4cute5tupleIJNS5_1CILi128EEES8_NS7_ILi64EEEEEENS_10bfloat16_tEfNS_4arch4Sm80ELb1ELb0ELb1ELb0ELb1ELb0ELb0ELb0ELi2ELi4ELi4ELi4ELb0EEENS1_24CollectiveEpilogueBwdGQAISA_fSD_Li256ELb0ELb1EEENS1_25SingleTileBwdLPTSchedulerILb0ELi128ELb1EEEEEEEEEvNT_6ParamsE)
        /*0048*/ 	.short	0x0210
        /*004a*/ 	.short	0x0290


	//----- nvinfo : EIATTR_SW_WAR
	.align		4
.L_910:
        /*004c*/ 	.byte	0x04, 0x36
        /*004e*/ 	.short	(.L_912 - .L_911)
.L_911:
        /*0050*/ 	.word	0x00000008
.L_912:


//--------------------- .nv.info._ZN7cutlass13device_kernelIN5flash22FlashAttnBwdPreprocessIN4cute5tupleIJNS3_1CILi128EEENS5_ILi64EEEEEENS_10bfloat16_tEfNS_4arch4Sm80ELb1ELb0EEEEEvNT_6ParamsE --------------------------
	.section	.nv.info._ZN7cutlass13device_kernelIN5flash22FlashAttnBwdPreprocessIN4cute5tupleIJNS3_1CILi128EEENS5_ILi64EEEEEENS_10bfloat16_tEfNS_4arch4Sm80ELb1ELb0EEEEEvNT_6ParamsE,"",@"SHT_CUDA_INFO"
	.sectionflags	@""
	.align	4


	//----- nvinfo : EIATTR_CUDA_API_VERSION
	.align		4
        /*0000*/ 	.byte	0x04, 0x37
        /*0002*/ 	.short	(.L_914 - .L_913)
.L_913:
        /*0004*/ 	.word	0x00000082


	//----- nvinfo : EIATTR_KPARAM_INFO
	.align		4
.L_914:
        /*0008*/ 	.byte	0x04, 0x17
        /*000a*/ 	.short	(.L_916 - .L_915)
.L_915:
        /*000c*/ 	.word	0x00000000
        /*0010*/ 	.short	0x0000
        /*0012*/ 	.short	0x0000
        /*0014*/ 	.byte	0x00, 0xf0, 0xc1, 0x03


	//----- nvinfo : EIATTR_SPARSE_MMA_MASK
	.align		4
.L_916:
        /*0018*/ 	.byte	0x03, 0x50
        /*001a*/ 	.short	0x0000


	//----- nvinfo : EIATTR_MAXREG_COUNT
	.align		4
        /*001c*/ 	.byte	0x03, 0x1b
        /*001e*/ 	.short	0x0080


	//----- nvinfo : EIATTR_MERCURY_ISA_VERSION
	.align		4
        /*0020*/ 	.byte	0x03, 0x5f
        /*0022*/ 	.short	0x0101


	//----- nvinfo : EIATTR_COOP_GROUP_MASK_REGIDS
	.align		4
        /*0024*/ 	.byte	0x04, 0x29
        /*0026*/ 	.short	(.L_918 - .L_917)


	//   ....[0]....
.L_917:
        /*0028*/ 	.word	0xffffffff


	//   ....[1]....
        /*002c*/ 	.word	0xffffffff


	//   ....[2]....
        /*0030*/ 	.word	0xffffffff


	//   ....[3]....
        /*0034*/ 	.word	0xffffffff


	//   ....[4]....
        /*0038*/ 	.word	0xffffffff


	//   ....[5]....
        /*003c*/ 	.word	0xffffffff


	//   ....[6]....
        /*0040*/ 	.word	0xffffffff


	//   ....[7]....
        /*0044*/ 	.word	0xffffffff


	//   ....[8]....
        /*0048*/ 	.word	0xffffffff


	//   ....[9]....
        /*004c*/ 	.word	0xffffffff


	//   ....[10]....
        /*0050*/ 	.word	0xffffffff


	//   ....[11]....
        /*0054*/ 	.word	0xffffffff


	//----- nvinfo : EIATTR_COOP_GROUP_INSTR_OFFSETS
	.align		4
.L_918:
        /*0058*/ 	.byte	0x04, 0x28
        /*005a*/ 	.short	(.L_920 - .L_919)


	//   ....[0]....
.L_919:
        /*005c*/ 	.word	0x00001110


	//   ....[1]....
        /*0060*/ 	.word	0x00001120


	//   ....[2]....
        /*0064*/ 	.word	0x00001130


	//   ....[3]....
        /*0068*/ 	.word	0x00001140


	//   ....[4]....
        /*006c*/ 	.word	0x00001190


	//   ....[5]....
        /*0070*/ 	.word	0x000011a0


	//   ....[6]....
        /*0074*/ 	.word	0x000011b0


	//   ....[7]....
        /*0078*/ 	.word	0x000011c0


	//   ....[8]....
        /*007c*/ 	.word	0x00001230


	//   ....[9]....
        /*0080*/ 	.word	0x00001250


	//   ....[10]....
        /*0084*/ 	.word	0x00001260


	//   ....[11]....
        /*0088*/ 	.word	0x00001280


	//----- nvinfo : EIATTR_EXIT_INSTR_OFFSETS
	.align		4
.L_920:
        /*008c*/ 	.byte	0x04, 0x1c
        /*008e*/ 	.short	(.L_922 - .L_921)


	//   ....[0]....
.L_921:
        /*0090*/ 	.word	0x00001840


	//   ....[1]....
        /*0094*/ 	.word	0x000018c0


	//----- nvinfo : EIATTR_MAX_THREADS
	.align		4
.L_922:
        /*0098*/ 	.byte	0x04, 0x05
        /*009a*/ 	.short	(.L_924 - .L_923)
.L_923:
        /*009c*/ 	.word	0x00000100
        /*00a0*/ 	.word	0x00000001
        /*00a4*/ 	.word	0x00000001


	//----- nvinfo : EIATTR_CRS_STACK_SIZE
	.align		4
.L_924:
        /*00a8*/ 	.byte	0x04, 0x1e
        /*00aa*/ 	.short	(.L_926 - .L_925)
.L_925:
        /*00ac*/ 	.word	0x00000000


	//----- nvinfo : EIATTR_CBANK_PARAM_SIZE
	.align		4
.L_926:
        /*00b0*/ 	.byte	0x03, 0x19
        /*00b2*/ 	.short	0x00f0


	//----- nvinfo : EIATTR_PARAM_CBANK
	.align		4
        /*00b4*/ 	.byte	0x04, 0x0a
        /*00b6*/ 	.short	(.L_928 - .L_927)
	.align		4
.L_927:
        /*00b8*/ 	.word	index@(.nv.constant0._ZN7cutlass13device_kernelIN5flash22FlashAttnBwdPreprocessIN4cute5tupleIJNS3_1CILi128EEENS5_ILi64EEEEEENS_10bfloat16_tEfNS_4arch4Sm80ELb1ELb0EEEEEvNT_6ParamsE)
        /*00bc*/ 	.short	0x0210
        /*00be*/ 	.short	0x00f0


	//----- nvinfo : EIATTR_SW_WAR
	.align		4
.L_928:
        /*00c0*/ 	.byte	0x04, 0x36
        /*00c2*/ 	.short	(.L_930 - .L_929)
.L_929:
        /*00c4*/ 	.word	0x00000008
.L_930:


//--------------------- .nv.info._ZN7cutlass13device_kernelIN5flash19enable_sm80_to_sm89INS1_16FlashAttnBwdSm80INS1_25CollectiveMainloopBwdSm80ILi2ELi2EN4cute5tupleIJNS5_1CILi128EEES8_NS7_ILi64EEEEEENS_10bfloat16_tEfNS_4arch4Sm80ELb1ELb0ELb1ELb1ELb0ELb0ELb0ELb0ELi2ELi4ELi4ELi4ELb0EEENS1_21CollectiveEpilogueBwdISA_SB_SD_Li256ELb1ELb0ELi2EEENS1_25SingleTileBwdLPTSchedulerILb1ELi128ELb0EEEEEEEEEvNT_6ParamsE --------------------------
	.section	.nv.info._ZN7cutlass13device_kernelIN5flash19enable_sm80_to_sm89INS1_16FlashAttnBwdSm80INS1_25CollectiveMainloopBwdSm80ILi2ELi2EN4cute5tupleIJNS5_1CILi128EEES8_NS7_ILi64EEEEEENS_10bfloat16_tEfNS_4arch4Sm80ELb1ELb0ELb1ELb1ELb0ELb0ELb0ELb0ELi2ELi4ELi4ELi4ELb0EEENS1_21CollectiveEpilogueBwdISA_SB_SD_Li256ELb1ELb0ELi2EEENS1_25SingleTileBwdLPTSchedulerILb1ELi128ELb0EEEEEEEEEvNT_6ParamsE,"",@"SHT_CUDA_INFO"
	.sectionflags	@""
	.align	4


	//----- nvinfo : EIATTR_CUDA_API_VERSION
	.align		4
        /*0000*/ 	.byte	0x04, 0x37
        /*0002*/ 	.short	(.L_932 - .L_931)
.L_931:
        /*0004*/ 	.word	0x00000082


	//----- nvinfo : EIATTR_KPARAM_INFO
	.align		4
.L_932:
        /*0008*/ 	.byte	0x04, 0x17
        /*000a*/ 	.short	(.L_934 - .L_933)
.L_933:
        /*000c*/ 	.word	0x00000000
        /*0010*/ 	.short	0x0000
        /*0012*/ 	.short	0x0000
        /*0014*/ 	.byte	0x00, 0xf0, 0x21, 0x0a


	//----- nvinfo : EIATTR_SPARSE_MMA_MASK
	.align		4
.L_934:
        /*0018*/ 	.byte	0x03, 0x50
        /*001a*/ 	.short	0x0000


	//----- nvinfo : EIATTR_MAXREG_COUNT
	.align		4
        /*001c*/ 	.byte	0x03, 0x1b
        /*001e*/ 	.short	0x00ff


	//----- nvinfo : EIATTR_MERCURY_ISA_VERSION
	.align		4
        /*0020*/ 	.byte	0x03, 0x5f
        /*0022*/ 	.short	0x0101


	//----- nvinfo : EIATTR_EXIT_INSTR_OFFSETS
	.align		4
        /*0024*/ 	.byte	0x04, 0x1c
        /*0026*/ 	.short	(.L_936 - .L_935)


	//   ....[0]....
.L_935:
        /*0028*/ 	.word	0x00000010


	//----- nvinfo : EIATTR_MAX_THREADS
	.align		4
.L_936:
        /*002c*/ 	.byte	0x04, 0x05
        /*002e*/ 	.short	(.L_938 - .L_937)
.L_937:
        /*0030*/ 	.word	0x00000100
        /*0034*/ 	.word	0x00000001
        /*0038*/ 	.word	0x00000001


	//----- nvinfo : EIATTR_CBANK_PARAM_SIZE
	.align		4
.L_938:
        /*003c*/ 	.byte	0x03, 0x19
        /*003e*/ 	.short	0x0288


	//----- nvinfo : EIATTR_PARAM_CBANK
	.align		4
        /*0040*/ 	.byte	0x04, 0x0a
        /*0042*/ 	.short	(.L_940 - .L_939)
	.align		4
.L_939:
        /*0044*/ 	.word	index@(.nv.constant0._ZN7cutlass13device_kernelIN5flash19enable_sm80_to_sm89INS1_16FlashAttnBwdSm80INS1_25CollectiveMainloopBwdSm80ILi2ELi2EN4cute5tupleIJNS5_1CILi128EEES8_NS7_ILi64EEEEEENS_10bfloat16_tEfNS_4arch4Sm80ELb1ELb0ELb1ELb1ELb0ELb0ELb0ELb0ELi2ELi4ELi4ELi4ELb0EEENS1_21CollectiveEpilogueBwdISA_SB_SD_Li256ELb1ELb0ELi2EEENS1_25SingleTileBwdLPTSchedulerILb1ELi128ELb0EEEEEEEEEvNT_6ParamsE)
        /*0048*/ 	.short	0x0210
        /*004a*/ 	.short	0x0288


	//----- nvinfo : EIATTR_SW_WAR
	.align		4
.L_940:
        /*004c*/ 	.byte	0x04, 0x36
        /*004e*/ 	.short	(.L_942 - .L_941)
.L_941:
        /*0050*/ 	.word	0x00000008
.L_942:


//--------------------- .nv.info._ZN7cutlass13device_kernelIN5flash19enable_sm80_to_sm89INS1_16FlashAttnBwdSm80INS1_25CollectiveMainloopBwdSm80ILi2ELi2EN4cute5tupleIJNS5_1CILi128EEES8_NS7_ILi64EEEEEENS_10bfloat16_tEfNS_4arch4Sm80ELb1ELb0ELb1ELb1ELb1ELb0ELb0ELb0ELi2ELi4ELi4ELi4ELb0EEENS1_21CollectiveEpilogueBwdISA_SB_SD_Li256ELb1ELb0ELi2EEENS1_25SingleTileBwdLPTSchedulerILb1ELi128ELb1EEEEEEEEEvNT_6ParamsE --------------------------
	.section	.nv.info._ZN7cutlass13device_kernelIN5flash19enable_sm80_to_sm89INS1_16FlashAttnBwdSm80INS1_25CollectiveMainloopBwdSm80ILi2ELi2EN4cute5tupleIJNS5_1CILi128EEES8_NS7_ILi64EEEEEENS_10bfloat16_tEfNS_4arch4Sm80ELb1ELb0ELb1ELb1ELb1ELb0ELb0ELb0ELi2ELi4ELi4ELi4ELb0EEENS1_21CollectiveEpilogueBwdISA_SB_SD_Li256ELb1ELb0ELi2EEENS1_25SingleTileBwdLPTSchedulerILb1ELi128ELb1EEEEEEEEEvNT_6ParamsE,"",@"SHT_CUDA_INFO"
	.sectionflags	@""
	.align	4


	//----- nvinfo : EIATTR_CUDA_API_VERSION
	.align		4
        /*0000*/ 	.byte	0x04, 0x37
        /*0002*/ 	.short	(.L_944 - .L_943)
.L_943:
        /*0004*/ 	.word	0x00000082


	//----- nvinfo : EIATTR_KPARAM_INFO
	.align		4
.L_944:
        /*0008*/ 	.byte	0x04, 0x17
        /*000a*/ 	.short	(.L_946 - .L_945)
.L_945:
        /*000c*/ 	.word	0x00000000
        /*0010*/ 	.short	0x0000
        /*0012*/ 	.short	0x0000
        /*0014*/ 	.byte	0x00, 0xf0, 0x21, 0x0a


	//----- nvinfo : EIATTR_SPARSE_MMA_MASK
	.align		4
.L_946:
        /*0018*/ 	.byte	0x03, 0x50
        /*001a*/ 	.short	0x0000


	//----- nvinfo : EIATTR_MAXREG_COUNT
	.align		4
        /*001c*/ 	.byte	0x03, 0x1b
        /*001e*/ 	.short	0x00ff


	//----- nvinfo : EIATTR_MERCURY_ISA_VERSION
	.align		4
        /*0020*/ 	.byte	0x03, 0x5f
        /*0022*/ 	.short	0x0101


	//----- nvinfo : EIATTR_EXIT_INSTR_OFFSETS
	.align		4
        /*0024*/ 	.byte	0x04, 0x1c
        /*0026*/ 	.short	(.L_948 - .L_947)


	//   ....[0]....
.L_947:
        /*0028*/ 	.word	0x00000010


	//----- nvinfo : EIATTR_MAX_THREADS
	.align		4
.L_948:
        /*002c*/ 	.byte	0x04, 0x05
        /*002e*/ 	.short	(.L_950 - .L_949)
.L_949:
        /*0030*/ 	.word	0x00000100
        /*0034*/ 	.word	0x00000001
        /*0038*/ 	.word	0x00000001


	//----- nvinfo : EIATTR_CBANK_PARAM_SIZE
	.align		4
.L_950:
        /*003c*/ 	.byte	0x03, 0x19
        /*003e*/ 	.short	0x0288


	//----- nvinfo : EIATTR_PARAM_CBANK
	.align		4
        /*0040*/ 	.byte	0x04, 0x0a
        /*0042*/ 	.short	(.L_952 - .L_951)
	.align		4
.L_951:
        /*0044*/ 	.word	index@(.nv.constant0._ZN7cutlass13device_kernelIN5flash19enable_sm80_to_sm89INS1_16FlashAttnBwdSm80INS1_25CollectiveMainloopBwdSm80ILi2ELi2EN4cute5tupleIJNS5_1CILi128EEES8_NS7_ILi64EEEEEENS_10bfloat16_tEfNS_4arch4Sm80ELb1ELb0ELb1ELb1ELb1ELb0ELb0ELb0ELi2ELi4ELi4ELi4ELb0EEENS1_21CollectiveEpilogueBwdISA_SB_SD_Li256ELb1ELb0ELi2EEENS1_25SingleTileBwdLPTSchedulerILb1ELi128ELb1EEEEEEEEEvNT_6ParamsE)
        /*0048*/ 	.short	0x0210
        /*004a*/ 	.short	0x0288


	//----- nvinfo : EIATTR_SW_WAR
	.align		4
.L_952:
        /*004c*/ 	.byte	0x04, 0x36
        /*004e*/ 	.short	(.L_954 - .L_953)
.L_953:
        /*0050*/ 	.word	0x00000008
.L_954:


//--------------------- .nv.info._ZN7cutlass13device_kernelIN5flash19enable_sm80_to_sm89INS1_16FlashAttnBwdSm80INS1_25CollectiveMainloopBwdSm80ILi2ELi2EN4cute5tupleIJNS5_1CILi128EEES8_NS7_ILi64EEEEEENS_10bfloat16_tEfNS_4arch4Sm80ELb1ELb0ELb1ELb1ELb0ELb0ELb0ELb0ELi2ELi4ELi4ELi4ELb0EEENS1_24CollectiveEpilogueBwdGQAISA_fSD_Li256ELb1ELb0EEENS1_25SingleTileBwdLPTSchedulerILb1ELi128ELb0EEEEEEEEEvNT_6ParamsE --------------------------
	.section	.nv.info._ZN7cutlass13device_kernelIN5flash19enable_sm80_to_sm89INS1_16FlashAttnBwdSm80INS1_25CollectiveMainloopBwdSm80ILi2ELi2EN4cute5tupleIJNS5_1CILi128EEES8_NS7_ILi64EEEEEENS_10bfloat16_tEfNS_4arch4Sm80ELb1ELb0ELb1ELb1ELb0ELb0ELb0ELb0ELi2ELi4ELi4ELi4ELb0EEENS1_24CollectiveEpilogueBwdGQAISA_fSD_Li256ELb1ELb0EEENS1_25SingleTileBwdLPTSchedulerILb1ELi128ELb0EEEEEEEEEvNT_6ParamsE,"",@"SHT_CUDA_INFO"
	.sectionflags	@""
	.align	4


	//----- nvinfo : EIATTR_CUDA_API_VERSION
	.align		4
        /*0000*/ 	.byte	0x04, 0x37
        /*0002*/ 	.short	(.L_956 - .L_955)
.L_955:
        /*0004*/ 	.word	0x00000082


	//----- nvinfo : EIATTR_KPARAM_INFO
	.align		4
.L_956:
        /*0008*/ 	.byte	0x04, 0x17
        /*000a*/ 	.short	(.L_958 - .L_957)
.L_957:
        /*000c*/ 	.word	0x00000000
        /*0010*/ 	.short	0x0000
        /*0012*/ 	.short	0x0000
        /*0014*/ 	.byte	0x00, 0xf0, 0x41, 0x0a


	//----- nvinfo : EIATTR_SPARSE_MMA_MASK
	.align		4
.L_958:
        /*0018*/ 	.byte	0x03, 0x50
        /*001a*/ 	.short	0x0000


	//----- nvinfo : EIATTR_MAXREG_COUNT
	.align		4
        /*001c*/ 	.byte	0x03, 0x1b
        /*001e*/ 	.short	0x00ff


	//----- nvinfo : EIATTR_MERCURY_ISA_VERSION
	.align		4
        /*0020*/ 	.byte	0x03, 0x5f
        /*0022*/ 	.short	0x0101


	//----- nvinfo : EIATTR_EXIT_INSTR_OFFSETS
	.align		4
        /*0024*/ 	.byte	0x04, 0x1c
        /*0026*/ 	.short	(.L_960 - .L_959)


	//   ....[0]....
.L_959:
        /*0028*/ 	.word	0x00000010


	//----- nvinfo : EIATTR_MAX_THREADS
	.align		4
.L_960:
        /*002c*/ 	.byte	0x04, 0x05
        /*002e*/ 	.short	(.L_962 - .L_961)
.L_961:
        /*0030*/ 	.word	0x00000100
        /*0034*/ 	.word	0x00000001
        /*0038*/ 	.word	0x00000001


	//----- nvinfo : EIATTR_CBANK_PARAM_SIZE
	.align		4
.L_962:
        /*003c*/ 	.byte	0x03, 0x19
        /*003e*/ 	.short	0x0290


	//----- nvinfo : EIATTR_PARAM_CBANK
	.align		4
        /*0040*/ 	.byte	0x04, 0x0a
        /*0042*/ 	.short	(.L_964 - .L_963)
	.align		4
.L_963:
        /*0044*/ 	.word	index@(.nv.constant0._ZN7cutlass13device_kernelIN5flash19enable_sm80_to_sm89INS1_16FlashAttnBwdSm80INS1_25CollectiveMainloopBwdSm80ILi2ELi2EN4cute5tupleIJNS5_1CILi128EEES8_NS7_ILi64EEEEEENS_10bfloat16_tEfNS_4arch4Sm80ELb1ELb0ELb1ELb1ELb0ELb0ELb0ELb0ELi2ELi4ELi4ELi4ELb0EEENS1_24CollectiveEpilogueBwdGQAISA_fSD_Li256ELb1ELb0EEENS1_25SingleTileBwdLPTSchedulerILb1ELi128ELb0EEEEEEEEEvNT_6ParamsE)
        /*0048*/ 	.short	0x0210
        /*004a*/ 	.short	0x0290


	//----- nvinfo : EIATTR_SW_WAR
	.align		4
.L_964:
        /*004c*/ 	.byte	0x04, 0x36
        /*004e*/ 	.short	(.L_966 - .L_965)
.L_965:
        /*0050*/ 	.word	0x00000008
.L_966:


//--------------------- .nv.info._ZN7cutlass13device_kernelIN5flash32FlashAttnBwdPostprocessConvertdQIN4cute5tupleIJNS3_1CILi128EEENS5_ILi64EEEEEENS_10bfloat16_tEfNS_4arch4Sm80ELi256ENS3_8TiledMMAINS3_8MMA_AtomIJNS3_30SM80_16x8x16_F32BF16BF16F32_TNEEEENS3_6LayoutINS4_IJNS5_ILi4EEENS5_ILi2EEENS5_ILi1EEEEEENS4_IJSJ_SH_NS5_ILi0EEEEEEEENS4_IJS7_NS5_ILi32EEENS5_ILi16EEEEEEEELb0EEEEEvNT_6ParamsE --------------------------
	.section	.nv.info._ZN7cutlass13device_kernelIN5flash32FlashAttnBwdPostprocessConvertdQIN4cute5tupleIJNS3_1CILi128EEENS5_ILi64EEEEEENS_10bfloat16_tEfNS_4arch4Sm80ELi256ENS3_8TiledMMAINS3_8MMA_AtomIJNS3_30SM80_16x8x16_F32BF16BF16F32_TNEEEENS3_6LayoutINS4_IJNS5_ILi4EEENS5_ILi2EEENS5_ILi1EEEEEENS4_IJSJ_SH_NS5_ILi0EEEEEEEENS4_IJS7_NS5_ILi32EEENS5_ILi16EEEEEEEELb0EEEEEvNT_6ParamsE,"",@"SHT_CUDA_INFO"
	.sectionflags	@""
	.align	4


	//----- nvinfo : EIATTR_CUDA_API_VERSION
	.align		4
        /*0000*/ 	.byte	0x04, 0x37
        /*0002*/ 	.short	(.L_968 - .L_967)
.L_967:
        /*0004*/ 	.word	0x00000082


	//----- nvinfo : EIATTR_KPARAM_INFO
	.align		4
.L_968:
        /*0008*/ 	.byte	0x04, 0x17
        /*000a*/ 	.short	(.L_970 - .L_969)
.L_969:
        /*000c*/ 	.word	0x00000000
        /*0010*/ 	.short	0x0000
        /*0012*/ 	.short	0x0000
        /*0014*/ 	.byte	0x00, 0xf0, 0xc1, 0x01


	//----- nvinfo : EIATTR_SPARSE_MMA_MASK
	.align		4
.L_970:
        /*0018*/ 	.byte	0x03, 0x50
        /*001a*/ 	.short	0x0000


	//----- nvinfo : EIATTR_MAXREG_COUNT
	.align		4
        /*001c*/ 	.byte	0x03, 0x1b
        /*001e*/ 	.short	0x0080


	//----- nvinfo : EIATTR_NUM_BARRIERS
	.align		4
        /*0020*/ 	.byte	0x02, 0x4c
        /*0022*/ 	.byte	0x01
	.zero		1


	//----- nvinfo : EIATTR_MERCURY_ISA_VERSION
	.align		4
        /*0024*/ 	.byte	0x03, 0x5f
        /*0026*/ 	.short	0x0101


	//----- nvinfo : EIATTR_EXIT_INSTR_OFFSETS
	.align		4
        /*0028*/ 	.byte	0x04, 0x1c
        /*002a*/ 	.short	(.L_972 - .L_971)


	//   ....[0]....
.L_971:
        /*002c*/ 	.word	0x000001b0


	//   ....[1]....
        /*0030*/ 	.word	0x00001370


	//   ....[2]....
        /*0034*/ 	.word	0x00001440


	//----- nvinfo : EIATTR_MAX_THREADS
	.align		4
.L_972:
        /*0038*/ 	.byte	0x04, 0x05
        /*003a*/ 	.short	(.L_974 - .L_973)
.L_973:
        /*003c*/ 	.word	0x00000100
        /*0040*/ 	.word	0x00000001
        /*0044*/ 	.word	0x00000001


	//----- nvinfo : EIATTR_CRS_STACK_SIZE
	.align		4
.L_974:
        /*0048*/ 	.byte	0x04, 0x1e
        /*004a*/ 	.short	(.L_976 - .L_975)
.L_975:
        /*004c*/ 	.word	0x00000000


	//----- nvinfo : EIATTR_CBANK_PARAM_SIZE
	.align		4
.L_976:
        /*0050*/ 	.byte	0x03, 0x19
        /*0052*/ 	.short	0x0070


	//----- nvinfo : EIATTR_PARAM_CBANK
	.align		4
        /*0054*/ 	.byte	0x04, 0x0a
        /*0056*/ 	.short	(.L_978 - .L_977)
	.align		4
.L_977:
        /*0058*/ 	.word	index@(.nv.constant0._ZN7cutlass13device_kernelIN5flash32FlashAttnBwdPostprocessConvertdQIN4cute5tupleIJNS3_1CILi128EEENS5_ILi64EEEEEENS_10bfloat16_tEfNS_4arch4Sm80ELi256ENS3_8TiledMMAINS3_8MMA_AtomIJNS3_30SM80_16x8x16_F32BF16BF16F32_TNEEEENS3_6LayoutINS4_IJNS5_ILi4EEENS5_ILi2EEENS5_ILi1EEEEEENS4_IJSJ_SH_NS5_ILi0EEEEEEEENS4_IJS7_NS5_ILi32EEENS5_ILi16EEEEEEEELb0EEEEEvNT_6ParamsE)
        /*005c*/ 	.short	0x0210
        /*005e*/ 	.short	0x0070


	//----- nvinfo : EIATTR_SW_WAR
	.align		4
.L_978:
        /*0060*/ 	.byte	0x04, 0x36
        /*0062*/ 	.short	(.L_980 - .L_979)
.L_979:
        /*0064*/ 	.word	0x00000008
.L_980:


//--------------------- .nv.info._ZN7cutlass13device_kernelIN5flash19enable_sm80_to_sm89INS1_16FlashAttnBwdSm80INS1_25CollectiveMainloopBwdSm80ILi2ELi2EN4cute5tupleIJNS5_1CILi128EEES8_NS7_ILi64EEEEEENS_10bfloat16_tEfNS_4arch4Sm80ELb1ELb0ELb1ELb1ELb1ELb0ELb0ELb0ELi2ELi4ELi4ELi4ELb0EEENS1_24CollectiveEpilogueBwdGQAISA_fSD_Li256ELb1ELb1EEENS1_25SingleTileBwdLPTSchedulerILb1ELi128ELb1EEEEEEEEEvNT_6ParamsE --------------------------
	.section	.nv.info._ZN7cutlass13device_kernelIN5flash19enable_sm80_to_sm89INS1_16FlashAttnBwdSm80INS1_25CollectiveMainloopBwdSm80ILi2ELi2EN4cute5tupleIJNS5_1CILi128EEES8_NS7_ILi64EEEEEENS_10bfloat16_tEfNS_4arch4Sm80ELb1ELb0ELb1ELb1ELb1ELb0ELb0ELb0ELi2ELi4ELi4ELi4ELb0EEENS1_24CollectiveEpilogueBwdGQAISA_fSD_Li256ELb1ELb1EEENS1_25SingleTileBwdLPTSchedulerILb1ELi128ELb1EEEEEEEEEvNT_6ParamsE,"",@"SHT_CUDA_INFO"
	.sectionflags	@""
	.align	4


	//----- nvinfo : EIATTR_CUDA_API_VERSION
	.align		4
        /*0000*/ 	.byte	0x04, 0x37
        /*0002*/ 	.short	(.L_982 - .L_981)
.L_981:
        /*0004*/ 	.word	0x00000082


	//----- nvinfo : EIATTR_KPARAM_INFO
	.align		4
.L_982:
        /*0008*/ 	.byte	0x04, 0x17
        /*000a*/ 	.short	(.L_984 - .L_983)
.L_983:
        /*000c*/ 	.word	0x00000000
        /*0010*/ 	.short	0x0000
        /*0012*/ 	.short	0x0000
        /*0014*/ 	.byte	0x00, 0xf0, 0x41, 0x0a


	//----- nvinfo : EIATTR_SPARSE_MMA_MASK
	.align		4
.L_984:
        /*0018*/ 	.byte	0x03, 0x50
        /*001a*/ 	.short	0x0000


	//----- nvinfo : EIATTR_MAXREG_COUNT
	.align		4
        /*001c*/ 	.byte	0x03, 0x1b
        /*001e*/ 	.short	0x00ff


	//----- nvinfo : EIATTR_MERCURY_ISA_VERSION
	.align		4
        /*0020*/ 	.byte	0x03, 0x5f
        /*0022*/ 	.short	0x0101


	//----- nvinfo : EIATTR_EXIT_INSTR_OFFSETS
	.align		4
        /*0024*/ 	.byte	0x04, 0x1c
        /*0026*/ 	.short	(.L_986 - .L_985)


	//   ....[0]....
.L_985:
        /*0028*/ 	.word	0x00000010


	//----- nvinfo : EIATTR_MAX_THREADS
	.align		4
.L_986:
        /*002c*/ 	.byte	0x04, 0x05
        /*002e*/ 	.short	(.L_988 - .L_987)
.L_987:
        /*0030*/ 	.word	0x00000100
        /*0034*/ 	.word	0x00000001
        /*0038*/ 	.word	0x00000001


	//----- nvinfo : EIATTR_CBANK_PARAM_SIZE
	.align		4
.L_988:
        /*003c*/ 	.byte	0x03, 0x19
        /*003e*/ 	.short	0x0290


	//----- nvinfo : EIATTR_PARAM_CBANK
	.align		4
        /*0040*/ 	.byte	0x04, 0x0a
        /*0042*/ 	.short	(.L_990 - .L_989)
	.align		4
.L_989:
        /*0044*/ 	.word	index@(.nv.constant0._ZN7cutlass13device_kernelIN5flash19enable_sm80_to_sm89INS1_16FlashAttnBwdSm80INS1_25CollectiveMainloopBwdSm80ILi2ELi2EN4cute5tupleIJNS5_1CILi128EEES8_NS7_ILi64EEEEEENS_10bfloat16_tEfNS_4arch4Sm80ELb1ELb0ELb1ELb1ELb1ELb0ELb0ELb0ELi2ELi4ELi4ELi4ELb0EEENS1_24CollectiveEpilogueBwdGQAISA_fSD_Li256ELb1ELb1EEENS1_25SingleTileBwdLPTSchedulerILb1ELi128ELb1EEEEEEEEEvNT_6ParamsE)
        /*0048*/ 	.short	0x0210
        /*004a*/ 	.short	0x0290


	//----- nvinfo : EIATTR_SW_WAR
	.align		4
.L_990:
        /*004c*/ 	.byte	0x04, 0x36
        /*004e*/ 	.short	(.L_992 - .L_991)
.L_991:
        /*0050*/ 	.word	0x00000008
.L_992:


//--------------------- .nv.info._ZN7cutlass13device_kernelIN5flash22FlashAttnBwdPreprocessIN4cute5tupleIJNS3_1CILi128EEENS5_ILi64EEEEEENS_10bfloat16_tEfNS_4arch4Sm80ELb1ELb1EEEEEvNT_6ParamsE --------------------------
	.section	.nv.info._ZN7cutlass13device_kernelIN5flash22FlashAttnBwdPreprocessIN4cute5tupleIJNS3_1CILi128EEENS5_ILi64EEEEEENS_10bfloat16_tEfNS_4arch4Sm80ELb1ELb1EEEEEvNT_6ParamsE,"",@"SHT_CUDA_INFO"
	.sectionflags	@""
	.align	4


	//----- nvinfo : EIATTR_CUDA_API_VERSION
	.align		4
        /*0000*/ 	.byte	0x04, 0x37
        /*0002*/ 	.short	(.L_994 - .L_993)
.L_993:
        /*0004*/ 	.word	0x00000082


	//----- nvinfo : EIATTR_KPARAM_INFO
	.align		4
.L_994:
        /*0008*/ 	.byte	0x04, 0x17
        /*000a*/ 	.short	(.L_996 - .L_995)
.L_995:
        /*000c*/ 	.word	0x00000000
        /*0010*/ 	.short	0x0000
        /*0012*/ 	.short	0x0000
        /*0014*/ 	.byte	0x00, 0xf0, 0xc1, 0x03


	//----- nvinfo : EIATTR_SPARSE_MMA_MASK
	.align		4
.L_996:
        /*0018*/ 	.byte	0x03, 0x50
        /*001a*/ 	.short	0x0000


	//----- nvinfo : EIATTR_MAXREG_COUNT
	.align		4
        /*001c*/ 	.byte	0x03, 0x1b
        /*001e*/ 	.short	0x0080


	//----- nvinfo : EIATTR_MERCURY_ISA_VERSION
	.align		4
        /*0020*/ 	.byte	0x03, 0x5f
        /*0022*/ 	.short	0x0101


	//----- nvinfo : EIATTR_COOP_GROUP_MASK_REGIDS
	.align		4
        /*0024*/ 	.byte	0x04, 0x29
        /*0026*/ 	.short	(.L_998 - .L_997)


	//   ....[0]....
.L_997:
        /*0028*/ 	.word	0xffffffff


	//   ....[1]....
        /*002c*/ 	.word	0xffffffff


	//   ....[2]....
        /*0030*/ 	.word	0xffffffff


	//   ....[3]....
        /*0034*/ 	.word	0xffffffff


	//   ....[4]....
        /*0038*/ 	.word	0xffffffff


	//   ....[5]....
        /*003c*/ 	.word	0xffffffff


	//   ....[6]....
        /*0040*/ 	.word	0xffffffff


	//   ....[7]....
        /*0044*/ 	.word	0xffffffff


	//   ....[8]....
        /*0048*/ 	.word	0xffffffff


	//   ....[9]....
        /*004c*/ 	.word	0xffffffff


	//   ....[10]....
        /*0050*/ 	.word	0xffffffff


	//   ....[11]....
        /*0054*/ 	.word	0xffffffff


	//----- nvinfo : EIATTR_COOP_GROUP_INSTR_OFFSETS
	.align		4
.L_998:
        /*0058*/ 	.byte	0x04, 0x28
        /*005a*/ 	.short	(.L_1000 - .L_999)


	//   ....[0]....
.L_999:
        /*005c*/ 	.word	0x000013a0


	//   ....[1]....
        /*0060*/ 	.word	0x000013b0


	//   ....[2]....
        /*0064*/ 	.word	0x000013c0


	//   ....[3]....
        /*0068*/ 	.word	0x000013d0


	//   ....[4]....
        /*006c*/ 	.word	0x00001420


	//   ....[5]....
        /*0070*/ 	.word	0x00001430


	//   ....[6]....
        /*0074*/ 	.word	0x00001440


	//   ....[7]....
        /*0078*/ 	.word	0x00001450


	//   ....[8]....
        /*007c*/ 	.word	0x000014b0


	//   ....[9]....
        /*0080*/ 	.word	0x000014c0


	//   ....[10]....
        /*0084*/ 	.word	0x000014d0


	//   ....[11]....
        /*0088*/ 	.word	0x000014e0


	//----- nvinfo : EIATTR_EXIT_INSTR_OFFSETS
	.align		4
.L_1000:
        /*008c*/ 	.byte	0x04, 0x1c
        /*008e*/ 	.short	(.L_1002 - .L_1001)


	//   ....[0]....
.L_1001:
        /*0090*/ 	.word	0x000001c0


	//   ....[1]....
        /*0094*/ 	.word	0x00001b30


	//   ....[2]....
        /*0098*/ 	.word	0x00001bb0


	//----- nvinfo : EIATTR_MAX_THREADS
	.align		4
.L_1002:
        /*009c*/ 	.byte	0x04, 0x05
        /*009e*/ 	.short	(.L_1004 - .L_1003)
.L_1003:
        /*00a0*/ 	.word	0x00000100
        /*00a4*/ 	.word	0x00000001
        /*00a8*/ 	.word	0x00000001


	//----- nvinfo : EIATTR_CRS_STACK_SIZE
	.align		4
.L_1004:
        /*00ac*/ 	.byte	0x04, 0x1e
        /*00ae*/ 	.short	(.L_1006 - .L_1005)
.L_1005:
        /*00b0*/ 	.word	0x00000000


	//----- nvinfo : EIATTR_CBANK_PARAM_SIZE
	.align		4
.L_1006:
        /*00b4*/ 	.byte	0x03, 0x19
        /*00b6*/ 	.short	0x00f0


	//----- nvinfo : EIATTR_PARAM_CBANK
	.align		4
        /*00b8*/ 	.byte	0x04, 0x0a
        /*00ba*/ 	.short	(.L_1008 - .L_1007)
	.align		4
.L_1007:
        /*00bc*/ 	.word	index@(.nv.constant0._ZN7cutlass13device_kernelIN5flash22FlashAttnBwdPreprocessIN4cute5tupleIJNS3_1CILi128EEENS5_ILi64EEEEEENS_10bfloat16_tEfNS_4arch4Sm80ELb1ELb1EEEEEvNT_6ParamsE)
        /*00c0*/ 	.short	0x0210
        /*00c2*/ 	.short	0x00f0


	//----- nvinfo : EIATTR_SW_WAR
	.align		4
.L_1008:
        /*00c4*/ 	.byte	0x04, 0x36
        /*00c6*/ 	.short	(.L_1010 - .L_1009)
.L_1009:
        /*00c8*/ 	.word	0x00000008
.L_1010:


//--------------------- .nv.callgraph             --------------------------
	.section	.nv.callgraph,"",@"SHT_CUDA_CALLGRAPH"
	.align	4
	.sectionentsize	8
	.align		4
        /*0000*/ 	.word	0x00000000
	.align		4
        /*0004*/ 	.word	0xffffffff
	.align		4
        /*0008*/ 	.word	0x00000000
	.align		4
        /*000c*/ 	.word	0xfffffffe
	.align		4
        /*0010*/ 	.word	0x00000000
	.align		4
        /*0014*/ 	.word	0xfffffffd
	.align		4
        /*0018*/ 	.word	0x00000000
	.align		4
        /*001c*/ 	.word	0xfffffffc


//--------------------- .nv.constant4             --------------------------
	.section	.nv.constant4,"a",@progbits
	.align	8
	.align		8
.nv.constant4:
        /*0000*/ 	.dword	_ZN73_INTERNAL_24fd9406_37_flash_bwd_hdim64_bf16_softcap_sm80_cu_3fbc093a_28174cuda3std3__45__cpo5beginE
	.align		8
        /*0008*/ 	.dword	_ZN73_INTERNAL_24fd9406_37_flash_bwd_hdim64_bf16_softcap_sm80_cu_3fbc093a_28174cuda3std3__45__cpo3endE
	.align		8
        /*0010*/ 	.dword	_ZN73_INTERNAL_24fd9406_37_flash_bwd_hdim64_bf16_softcap_sm80_cu_3fbc093a_28174cuda3std3__45__cpo6cbeginE
	.align		8
        /*0018*/ 	.dword	_ZN73_INTERNAL_24fd9406_37_flash_bwd_hdim64_bf16_softcap_sm80_cu_3fbc093a_28174cuda3std3__45__cpo4cendE
	.align		8
        /*0020*/ 	.dword	_ZN73_INTERNAL_24fd9406_37_flash_bwd_hdim64_bf16_softcap_sm80_cu_3fbc093a_28174cuda3std3__475_GLOBAL__N__24fd9406_37_flash_bwd_hdim64_bf16_softcap_sm80_cu_3fbc093a_28176ignoreE
	.align		8
        /*0028*/ 	.dword	_ZN73_INTERNAL_24fd9406_37_flash_bwd_hdim64_bf16_softcap_sm80_cu_3fbc093a_28174cuda3std3__419piecewise_constructE
	.align		8
        /*0030*/ 	.dword	_ZN73_INTERNAL_24fd9406_37_flash_bwd_hdim64_bf16_softcap_sm80_cu_3fbc093a_28174cuda3std3__48in_placeE
	.align		8
        /*0038*/ 	.dword	_ZN73_INTERNAL_24fd9406_37_flash_bwd_hdim64_bf16_softcap_sm80_cu_3fbc093a_28174cuda3std6ranges3__45__cpo4swapE
	.align		8
        /*0040*/ 	.dword	_ZN73_INTERNAL_24fd9406_37_flash_bwd_hdim64_bf16_softcap_sm80_cu_3fbc093a_28174cuda3std6ranges3__45__cpo9iter_moveE
	.align		8
        /*0048*/ 	.dword	_ZN73_INTERNAL_24fd9406_37_flash_bwd_hdim64_bf16_softcap_sm80_cu_3fbc093a_28174cute7productE
	.align		8
        /*0050*/ 	.dword	_ZN73_INTERNAL_24fd9406_37_flash_bwd_hdim64_bf16_softcap_sm80_cu_3fbc093a_28174cute1_E


//--------------------- .text._ZN7cutlass13device_kernelIN5flash19enable_sm80_to_sm89INS1_16FlashAttnBwdSm80INS1_25CollectiveMainloopBwdSm80ILi2ELi2EN4cute5tupleIJNS5_1CILi64EEENS7_ILi128EEES8_EEENS_10bfloat16_tEfNS_4arch4Sm80ELb0ELb0ELb1ELb0ELb0ELb0ELb0ELb0ELi2ELi2ELi4ELi2ELb1EEENS1_21CollectiveEpilogueBwdISA_SB_SD_Li256ELb0ELb0ELi2EEENS1_19SingleTileSchedulerILb0ELb0ELb0ELi128EEEEEEEEEvNT_6ParamsE --------------------------
	.section	.text._ZN7cutlass13device_kernelIN5flash19enable_sm80_to_sm89INS1_16FlashAttnBwdSm80INS1_25CollectiveMainloopBwdSm80ILi2ELi2EN4cute5tupleIJNS5_1CILi64EEENS7_ILi128EEES8_EEENS_10bfloat16_tEfNS_4arch4Sm80ELb0ELb0ELb1ELb0ELb0ELb0ELb0ELb0ELi2ELi2ELi4ELi2ELb1EEENS1_21CollectiveEpilogueBwdISA_SB_SD_Li256ELb0ELb0ELi2EEENS1_19SingleTileSchedulerILb0ELb0ELb0ELi128EEEEEEEEEvNT_6ParamsE,"ax",@progbits
	.align	128
.text._ZN7cutlass13device_kernelIN5flash19enable_sm80_to_sm89INS1_16FlashAttnBwdSm80INS1_25CollectiveMainloopBwdSm80ILi2ELi2EN4cute5tupleIJNS5_1CILi64EEENS7_ILi128EEES8_EEENS_10bfloat16_tEfNS_4arch4Sm80ELb0ELb0ELb1ELb0ELb0ELb0ELb0ELb0ELi2ELi2ELi4ELi2ELb1EEENS1_21CollectiveEpilogueBwdISA_SB_SD_Li256ELb0ELb0ELi2EEENS1_19SingleTileSchedulerILb0ELb0ELb0ELi128EEEEEEEEEvNT_6ParamsE:
        .type           _ZN7cutlass13device_kernelIN5flash19enable_sm80_to_sm89INS1_16FlashAttnBwdSm80INS1_25CollectiveMainloopBwdSm80ILi2ELi2EN4cute5tupleIJNS5_1CILi64EEENS7_ILi128EEES8_EEENS_10bfloat16_tEfNS_4arch4Sm80ELb0ELb0ELb1ELb0ELb0ELb0ELb0ELb0ELi2ELi2ELi4ELi2ELb1EEENS1_21CollectiveEpilogueBwdISA_SB_SD_Li256ELb0ELb0ELi2EEENS1_19SingleTileSchedulerILb0ELb0ELb0ELi128EEEEEEEEEvNT_6ParamsE,@function
        .size           _ZN7cutlass13device_kernelIN5flash19enable_sm80_to_sm89INS1_16FlashAttnBwdSm80INS1_25CollectiveMainloopBwdSm80ILi2ELi2EN4cute5tupleIJNS5_1CILi64EEENS7_ILi128EEES8_EEENS_10bfloat16_tEfNS_4arch4Sm80ELb0ELb0ELb1ELb0ELb0ELb0ELb0ELb0ELi2ELi2ELi4ELi2ELb1EEENS1_21CollectiveEpilogueBwdISA_SB_SD_Li256ELb0ELb0ELi2EEENS1_19SingleTileSchedulerILb0ELb0ELb0ELi128EEEEEEEEEvNT_6ParamsE,(.L_x_86 - _ZN7cutlass13device_kernelIN5flash19enable_sm80_to_sm89INS1_16FlashAttnBwdSm80INS1_25CollectiveMainloopBwdSm80ILi2ELi2EN4cute5tupleIJNS5_1CILi64EEENS7_ILi128EEES8_EEENS_10bfloat16_tEfNS_4arch4Sm80ELb0ELb0ELb1ELb0ELb0ELb0ELb0ELb0ELi2ELi2ELi4ELi2ELb1EEENS1_21CollectiveEpilogueBwdISA_SB_SD_Li256ELb0ELb0ELi2EEENS1_19SingleTileSchedulerILb0ELb0ELb0ELi128EEEEEEEEEvNT_6ParamsE)
        .other          _ZN7cutlass13device_kernelIN5flash19enable_sm80_to_sm89INS1_16FlashAttnBwdSm80INS1_25CollectiveMainloopBwdSm80ILi2ELi2EN4cute5tupleIJNS5_1CILi64EEENS7_ILi128EEES8_EEENS_10bfloat16_tEfNS_4arch4Sm80ELb0ELb0ELb1ELb0ELb0ELb0ELb0ELb0ELi2ELi2ELi4ELi2ELb1EEENS1_21CollectiveEpilogueBwdISA_SB_SD_Li256ELb0ELb0ELi2EEENS1_19SingleTileSchedulerILb0ELb0ELb0ELi128EEEEEEEEEvNT_6ParamsE,@"STO_CUDA_ENTRY STV_DEFAULT"
_ZN7cutlass13device_kernelIN5flash19enable_sm80_to_sm89INS1_16FlashAttnBwdSm80INS1_25CollectiveMainloopBwdSm80ILi2ELi2EN4cute5tupleIJNS5_1CILi64EEENS7_ILi128EEES8_EEENS_10bfloat16_tEfNS_4arch4Sm80ELb0ELb0ELb1ELb0ELb0ELb0ELb0ELb0ELi2ELi2ELi4ELi2ELb1EEENS1_21CollectiveEpilogueBwdISA_SB_SD_Li256ELb0ELb0ELi2EEENS1_19SingleTileSchedulerILb0ELb0ELb0ELi128EEEEEEEEEvNT_6ParamsE:
[----:B------:R-:W-:Y:S01]  /*0000*/  LDC R1, c[0x0][0x28] ;  /* 0x00000a00ff017b82 */ /* 0x000fe20000000800 */
[----:B------:R-:W-:Y:S05]  /*0010*/  EXIT ;  /* 0x000000000000794d */ /* 0x000fea0003800000 */
.L_x_0:
[----:B------:R-:W-:-:S00]  /*0020*/  BRA `(.L_x_0) ;  /* 0xfffffffc00fc7947 */ /* 0x000fc0000383ffff */
[----:B------:R-:W-:-:S00]  /*0030*/  NOP ;  /* 0x0000000000007918 */ /* 0x000fc00000000000 */
        /* <DEDUP_REMOVED lines=12> */
.L_x_86:


//--------------------- .text._ZN7cutlass13device_kernelIN5flash19enable_sm80_to_sm89INS1_16FlashAttnBwdSm80INS1_25CollectiveMainloopBwdSm80ILi2ELi2EN4cute5tupleIJNS5_1CILi64EEENS7_ILi128EEES8_EEENS_10bfloat16_tEfNS_4arch4Sm80ELb0ELb0ELb1ELb0ELb1ELb0ELb0ELb0ELi2ELi2ELi4ELi2ELb1EEENS1_21CollectiveEpilogueBwdISA_SB_SD_Li256ELb0ELb0ELi2EEENS1_19SingleTileSchedulerILb0ELb0ELb0ELi128EEEEEEEEEvNT_6ParamsE --------------------------
	.section	.text._ZN7cutlass13device_kernelIN5flash19enable_sm80_to_sm89INS1_16FlashAttnBwdSm80INS1_25CollectiveMainloopBwdSm80ILi2ELi2EN4cute5tupleIJNS5_1CILi64EEENS7_ILi128EEES8_EEENS_10bfloat16_tEfNS_4arch4Sm80ELb0ELb0ELb1ELb0ELb1ELb0ELb0ELb0ELi2ELi2ELi4ELi2ELb1EEENS1_21CollectiveEpilogueBwdISA_SB_SD_Li256ELb0ELb0ELi2EEENS1_19SingleTileSchedulerILb0ELb0ELb0ELi128EEEEEEEEEvNT_6ParamsE,"ax",@progbits
	.align	128
.text._ZN7cutlass13device_kernelIN5flash19enable_sm80_to_sm89INS1_16FlashAttnBwdSm80INS1_25CollectiveMainloopBwdSm80ILi2ELi2EN4cute5tupleIJNS5_1CILi64EEENS7_ILi128EEES8_EEENS_10bfloat16_tEfNS_4arch4Sm80ELb0ELb0ELb1ELb0ELb1ELb0ELb0ELb0ELi2ELi2ELi4ELi2ELb1EEENS1_21CollectiveEpilogueBwdISA_SB_SD_Li256ELb0ELb0ELi2EEENS1_19SingleTileSchedulerILb0ELb0ELb0ELi128EEEEEEEEEvNT_6ParamsE:
        .type           _ZN7cutlass13device_kernelIN5flash19enable_sm80_to_sm89INS1_16FlashAttnBwdSm80INS1_25CollectiveMainloopBwdSm80ILi2ELi2EN4cute5tupleIJNS5_1CILi64EEENS7_ILi128EEES8_EEENS_10bfloat16_tEfNS_4arch4Sm80ELb0ELb0ELb1ELb0ELb1ELb0ELb0ELb0ELi2ELi2ELi4ELi2ELb1EEENS1_21CollectiveEpilogueBwdISA_SB_SD_Li256ELb0ELb0ELi2EEENS1_19SingleTileSchedulerILb0ELb0ELb0ELi128EEEEEEEEEvNT_6ParamsE,@function
        .size           _ZN7cutlass13device_kernelIN5flash19enable_sm80_to_sm89INS1_16FlashAttnBwdSm80INS1_25CollectiveMainloopBwdSm80ILi2ELi2EN4cute5tupleIJNS5_1CILi64EEENS7_ILi128EEES8_EEENS_10bfloat16_tEfNS_4arch4Sm80ELb0ELb0ELb1ELb0ELb1ELb0ELb0ELb0ELi2ELi2ELi4ELi2ELb1EEENS1_21CollectiveEpilogueBwdISA_SB_SD_Li256ELb0ELb0ELi2EEENS1_19SingleTileSchedulerILb0ELb0ELb0ELi128EEEEEEEEEvNT_6ParamsE,(.L_x_87 - _ZN7cutlass13device_kernelIN5flash19enable_sm80_to_sm89INS1_16FlashAttnBwdSm80INS1_25CollectiveMainloopBwdSm80ILi2ELi2EN4cute5tupleIJNS5_1CILi64EEENS7_ILi128EEES8_EEENS_10bfloat16_tEfNS_4arch4Sm80ELb0ELb0ELb1ELb0ELb1ELb0ELb0ELb0ELi2ELi2ELi4ELi2ELb1EEENS1_21CollectiveEpilogueBwdISA_SB_SD_Li256ELb0ELb0ELi2EEENS1_19SingleTileSchedulerILb0ELb0ELb0ELi128EEEEEEEEEvNT_6ParamsE)
        .other          _ZN7cutlass13device_kernelIN5flash19enable_sm80_to_sm89INS1_16FlashAttnBwdSm80INS1_25CollectiveMainloopBwdSm80ILi2ELi2EN4cute5tupleIJNS5_1CILi64EEENS7_ILi128EEES8_EEENS_10bfloat16_tEfNS_4arch4Sm80ELb0ELb0ELb1ELb0ELb1ELb0ELb0ELb0ELi2ELi2ELi4ELi2ELb1EEENS1_21CollectiveEpilogueBwdISA_SB_SD_Li256ELb0ELb0ELi2EEENS1_19SingleTileSchedulerILb0ELb0ELb0ELi128EEEEEEEEEvNT_6ParamsE,@"STO_CUDA_ENTRY STV_DEFAULT"
_ZN7cutlass13device_kernelIN5flash19enable_sm80_to_sm89INS1_16FlashAttnBwdSm80INS1_25CollectiveMainloopBwdSm80ILi2ELi2EN4cute5tupleIJNS5_1CILi64EEENS7_ILi128EEES8_EEENS_10bfloat16_tEfNS_4arch4Sm80ELb0ELb0ELb1ELb0ELb1ELb0ELb0ELb0ELi2ELi2ELi4ELi2ELb1EEENS1_21CollectiveEpilogueBwdISA_SB_SD_Li256ELb0ELb0ELi2EEENS1_19SingleTileSchedulerILb0ELb0ELb0ELi128EEEEEEEEEvNT_6ParamsE:
[----:B------:R-:W-:Y:S01]  /*0000*/  LDC R1, c[0x0][0x28] ;  /* 0x00000a00ff017b82 */ /* 0x000fe20000000800 */
[----:B------:R-:W-:Y:S05]  /*0010*/  EXIT ;  /* 0x000000000000794d */ /* 0x000fea0003800000 */
.L_x_1:
        /* <DEDUP_REMOVED lines=14> */
.L_x_87:


//--------------------- .text._ZN7cutlass13device_kernelIN5flash19enable_sm80_to_sm89INS1_16FlashAttnBwdSm80INS1_25CollectiveMainloopBwdSm80ILi2ELi2EN4cute5tupleIJNS5_1CILi64EEENS7_ILi128EEES8_EEENS_10bfloat16_tEfNS_4arch4Sm80ELb0ELb0ELb1ELb0ELb0ELb0ELb0ELb0ELi2ELi2ELi4ELi2ELb1EEENS1_24CollectiveEpilogueBwdGQAISA_fSD_Li256ELb0ELb0EEENS1_19SingleTileSchedulerILb0ELb0ELb0ELi128EEEEEEEEEvNT_6ParamsE --------------------------
	.section	.text._ZN7cutlass13device_kernelIN5flash19enable_sm80_to_sm89INS1_16FlashAttnBwdSm80INS1_25CollectiveMainloopBwdSm80ILi2ELi2EN4cute5tupleIJNS5_1CILi64EEENS7_ILi128EEES8_EEENS_10bfloat16_tEfNS_4arch4Sm80ELb0ELb0ELb1ELb0ELb0ELb0ELb0ELb0ELi2ELi2ELi4ELi2ELb1EEENS1_24CollectiveEpilogueBwdGQAISA_fSD_Li256ELb0ELb0EEENS1_19SingleTileSchedulerILb0ELb0ELb0ELi128EEEEEEEEEvNT_6ParamsE,"ax",@progbits
	.align	128
.text._ZN7cutlass13device_kernelIN5flash19enable_sm80_to_sm89INS1_16FlashAttnBwdSm80INS1_25CollectiveMainloopBwdSm80ILi2ELi2EN4cute5tupleIJNS5_1CILi64EEENS7_ILi128EEES8_EEENS_10bfloat16_tEfNS_4arch4Sm80ELb0ELb0ELb1ELb0ELb0ELb0ELb0ELb0ELi2ELi2ELi4ELi2ELb1EEENS1_24CollectiveEpilogueBwdGQAISA_fSD_Li256ELb0ELb0EEENS1_19SingleTileSchedulerILb0ELb0ELb0ELi128EEEEEEEEEvNT_6ParamsE:
        .type           _ZN7cutlass13device_kernelIN5flash19enable_sm80_to_sm89INS1_16FlashAttnBwdSm80INS1_25CollectiveMainloopBwdSm80ILi2ELi2EN4cute5tupleIJNS5_1CILi64EEENS7_ILi128EEES8_EEENS_10bfloat16_tEfNS_4arch4Sm80ELb0ELb0ELb1ELb0ELb0ELb0ELb0ELb0ELi2ELi2ELi4ELi2ELb1EEENS1_24CollectiveEpilogueBwdGQAISA_fSD_Li256ELb0ELb0EEENS1_19SingleTileSchedulerILb0ELb0ELb0ELi128EEEEEEEEEvNT_6ParamsE,@function
        .size           _ZN7cutlass13device_kernelIN5flash19enable_sm80_to_sm89INS1_16FlashAttnBwdSm80INS1_25CollectiveMainloopBwdSm80ILi2ELi2EN4cute5tupleIJNS5_1CILi64EEENS7_ILi128EEES8_EEENS_10bfloat16_tEfNS_4arch4Sm80ELb0ELb0ELb1ELb0ELb0ELb0ELb0ELb0ELi2ELi2ELi4ELi2ELb1EEENS1_24CollectiveEpilogueBwdGQAISA_fSD_Li256ELb0ELb0EEENS1_19SingleTileSchedulerILb0ELb0ELb0ELi128EEEEEEEEEvNT_6ParamsE,(.L_x_88 - _ZN7cutlass13device_kernelIN5flash19enable_sm80_to_sm89INS1_16FlashAttnBwdSm80INS1_25CollectiveMainloopBwdSm80ILi2ELi2EN4cute5tupleIJNS5_1CILi64EEENS7_ILi128EEES8_EEENS_10bfloat16_tEfNS_4arch4Sm80ELb0ELb0ELb1ELb0ELb0ELb0ELb0ELb0ELi2ELi2ELi4ELi2ELb1EEENS1_24CollectiveEpilogueBwdGQAISA_fSD_Li256ELb0ELb0EEENS1_19SingleTileSchedulerILb0ELb0ELb0ELi128EEEEEEEEEvNT_6ParamsE)
        .other          _ZN7cutlass13device_kernelIN5flash19enable_sm80_to_sm89INS1_16FlashAttnBwdSm80INS1_25CollectiveMainloopBwdSm80ILi2ELi2EN4cute5tupleIJNS5_1CILi64EEENS7_ILi128EEES8_EEENS_10bfloat16_tEfNS_4arch4Sm80ELb0ELb0ELb1ELb0ELb0ELb0ELb0ELb0ELi2ELi2ELi4ELi2ELb1EEENS1_24CollectiveEpilogueBwdGQAISA_fSD_Li256ELb0ELb0EEENS1_19SingleTileSchedulerILb0ELb0ELb0ELi128EEEEEEEEEvNT_6ParamsE,@"STO_CUDA_ENTRY STV_DEFAULT"
_ZN7cutlass13device_kernelIN5flash19enable_sm80_to_sm89INS1_16FlashAttnBwdSm80INS1_25CollectiveMainloopBwdSm80ILi2ELi2EN4cute5tupleIJNS5_1CILi64EEENS7_ILi128EEES8_EEENS_10bfloat16_tEfNS_4arch4Sm80ELb0ELb0ELb1ELb0ELb0ELb0ELb0ELb0ELi2ELi2ELi4ELi2ELb1EEENS1_24CollectiveEpilogueBwdGQAISA_fSD_Li256ELb0ELb0EEENS1_19SingleTileSchedulerILb0ELb0ELb0ELi128EEEEEEEEEvNT_6ParamsE:
[----:B------:R-:W-:Y:S01]  /*0000*/  LDC R1, c[0x0][0x28] ;  /* 0x00000a00ff017b82 */ /* 0x000fe20000000800 */
[----:B------:R-:W-:Y:S05]  /*0010*/  EXIT ;  /* 0x000000000000794d */ /* 0x000fea0003800000 */
.L_x_2:
        /* <DEDUP_REMOVED lines=14> */
.L_x_88:


//--------------------- .text._ZN7cutlass13device_kernelIN5flash19enable_sm80_to_sm89INS1_16FlashAttnBwdSm80INS1_25CollectiveMainloopBwdSm80ILi2ELi2EN4cute5tupleIJNS5_1CILi64EEENS7_ILi128EEES8_EEENS_10bfloat16_tEfNS_4arch4Sm80ELb0ELb0ELb1ELb0ELb1ELb0ELb0ELb0ELi2ELi2ELi4ELi2ELb1EEENS1_24CollectiveEpilogueBwdGQAISA_fSD_Li256ELb0ELb1EEENS1_19SingleTileSchedulerILb0ELb0ELb0ELi128EEEEEEEEEvNT_6ParamsE --------------------------
	.section	.text._ZN7cutlass13device_kernelIN5flash19enable_sm80_to_sm89INS1_16FlashAttnBwdSm80INS1_25CollectiveMainloopBwdSm80ILi2ELi2EN4cute5tupleIJNS5_1CILi64EEENS7_ILi128EEES8_EEENS_10bfloat16_tEfNS_4arch4Sm80ELb0ELb0ELb1ELb0ELb1ELb0ELb0ELb0ELi2ELi2ELi4ELi2ELb1EEENS1_24CollectiveEpilogueBwdGQAISA_fSD_Li256ELb0ELb1EEENS1_19SingleTileSchedulerILb0ELb0ELb0ELi128EEEEEEEEEvNT_6ParamsE,"ax",@progbits
	.align	128
.text._ZN7cutlass13device_kernelIN5flash19enable_sm80_to_sm89INS1_16FlashAttnBwdSm80INS1_25CollectiveMainloopBwdSm80ILi2ELi2EN4cute5tupleIJNS5_1CILi64EEENS7_ILi128EEES8_EEENS_10bfloat16_tEfNS_4arch4Sm80ELb0ELb0ELb1ELb0ELb1ELb0ELb0ELb0ELi2ELi2ELi4ELi2ELb1EEENS1_24CollectiveEpilogueBwdGQAISA_fSD_Li256ELb0ELb1EEENS1_19SingleTileSchedulerILb0ELb0ELb0ELi128EEEEEEEEEvNT_6ParamsE:
        .type           _ZN7cutlass13device_kernelIN5flash19enable_sm80_to_sm89INS1_16FlashAttnBwdSm80INS1_25CollectiveMainloopBwdSm80ILi2ELi2EN4cute5tupleIJNS5_1CILi64EEENS7_ILi128EEES8_EEENS_10bfloat16_tEfNS_4arch4Sm80ELb0ELb0ELb1ELb0ELb1ELb0ELb0ELb0ELi2ELi2ELi4ELi2ELb1EEENS1_24CollectiveEpilogueBwdGQAISA_fSD_Li256ELb0ELb1EEENS1_19SingleTileSchedulerILb0ELb0ELb0ELi128EEEEEEEEEvNT_6ParamsE,@function
        .size           _ZN7cutlass13device_kernelIN5flash19enable_sm80_to_sm89INS1_16FlashAttnBwdSm80INS1_25CollectiveMainloopBwdSm80ILi2ELi2EN4cute5tupleIJNS5_1CILi64EEENS7_ILi128EEES8_EEENS_10bfloat16_tEfNS_4arch4Sm80ELb0ELb0ELb1ELb0ELb1ELb0ELb0ELb0ELi2ELi2ELi4ELi2ELb1EEENS1_24CollectiveEpilogueBwdGQAISA_fSD_Li256ELb0ELb1EEENS1_19SingleTileSchedulerILb0ELb0ELb0ELi128EEEEEEEEEvNT_6ParamsE,(.L_x_89 - _ZN7cutlass13device_kernelIN5flash19enable_sm80_to_sm89INS1_16FlashAttnBwdSm80INS1_25CollectiveMainloopBwdSm80ILi2ELi2EN4cute5tupleIJNS5_1CILi64EEENS7_ILi128EEES8_EEENS_10bfloat16_tEfNS_4arch4Sm80ELb0ELb0ELb1ELb0ELb1ELb0ELb0ELb0ELi2ELi2ELi4ELi2ELb1EEENS1_24CollectiveEpilogueBwdGQAISA_fSD_Li256ELb0ELb1EEENS1_19SingleTileSchedulerILb0ELb0ELb0ELi128EEEEEEEEEvNT_6ParamsE)
        .other          _ZN7cutlass13device_kernelIN5flash19enable_sm80_to_sm89INS1_16FlashAttnBwdSm80INS1_25CollectiveMainloopBwdSm80ILi2ELi2EN4cute5tupleIJNS5_1CILi64EEENS7_ILi128EEES8_EEENS_10bfloat16_tEfNS_4arch4Sm80ELb0ELb0ELb1ELb0ELb1ELb0ELb0ELb0ELi2ELi2ELi4ELi2ELb1EEENS1_24CollectiveEpilogueBwdGQAISA_fSD_Li256ELb0ELb1EEENS1_19SingleTileSchedulerILb0ELb0ELb0ELi128EEEEEEEEEvNT_6ParamsE,@"STO_CUDA_ENTRY STV_DEFAULT"
_ZN7cutlass13device_kernelIN5flash19enable_sm80_to_sm89INS1_16FlashAttnBwdSm80INS1_25CollectiveMainloopBwdSm80ILi2ELi2EN4cute5tupleIJNS5_1CILi64EEENS7_ILi128EEES8_EEENS_10bfloat16_tEfNS_4arch4Sm80ELb0ELb0ELb1ELb0ELb1ELb0ELb0ELb0ELi2ELi2ELi4ELi2ELb1EEENS1_24CollectiveEpilogueBwdGQAISA_fSD_Li256ELb0ELb1EEENS1_19SingleTileSchedulerILb0ELb0ELb0ELi128EEEEEEEEEvNT_6ParamsE:
[----:B------:R-:W-:Y:S01]  /*0000*/  LDC R1, c[0x0][0x28] ;  /* 0x00000a00ff017b82 */ /* 0x000fe20000000800 */
[----:B------:R-:W-:Y:S05]  /*0010*/  EXIT ;  /* 0x000000000000794d */ /* 0x000fea0003800000 */
.L_x_3:
        /* <DEDUP_REMOVED lines=14> */
.L_x_89:


//--------------------- .text._ZN7cutlass13device_kernelIN5flash19enable_sm80_to_sm89INS1_16FlashAttnBwdSm80INS1_25CollectiveMainloopBwdSm80ILi2ELi2EN4cute5tupleIJNS5_1CILi64EEENS7_ILi128EEES8_EEENS_10bfloat16_tEfNS_4arch4Sm80ELb0ELb0ELb1ELb1ELb0ELb0ELb0ELb0ELi2ELi2ELi4ELi2ELb1EEENS1_21CollectiveEpilogueBwdISA_SB_SD_Li256ELb1ELb0ELi2EEENS1_19SingleTileSchedulerILb1ELb0ELb0ELi128EEEEEEEEEvNT_6ParamsE --------------------------
	.section	.text._ZN7cutlass13device_kernelIN5flash19enable_sm80_to_sm89INS1_16FlashAttnBwdSm80INS1_25CollectiveMainloopBwdSm80ILi2ELi2EN4cute5tupleIJNS5_1CILi64EEENS7_ILi128EEES8_EEENS_10bfloat16_tEfNS_4arch4Sm80ELb0ELb0ELb1ELb1ELb0ELb0ELb0ELb0ELi2ELi2ELi4ELi2ELb1EEENS1_21CollectiveEpilogueBwdISA_SB_SD_Li256ELb1ELb0ELi2EEENS1_19SingleTileSchedulerILb1ELb0ELb0ELi128EEEEEEEEEvNT_6ParamsE,"ax",@progbits
	.align	128
.text._ZN7cutlass13device_kernelIN5flash19enable_sm80_to_sm89INS1_16FlashAttnBwdSm80INS1_25CollectiveMainloopBwdSm80ILi2ELi2EN4cute5tupleIJNS5_1CILi64EEENS7_ILi128EEES8_EEENS_10bfloat16_tEfNS_4arch4Sm80ELb0ELb0ELb1ELb1ELb0ELb0ELb0ELb0ELi2ELi2ELi4ELi2ELb1EEENS1_21CollectiveEpilogueBwdISA_SB_SD_Li256ELb1ELb0ELi2EEENS1_19SingleTileSchedulerILb1ELb0ELb0ELi128EEEEEEEEEvNT_6ParamsE:
        .type           _ZN7cutlass13device_kernelIN5flash19enable_sm80_to_sm89INS1_16FlashAttnBwdSm80INS1_25CollectiveMainloopBwdSm80ILi2ELi2EN4cute5tupleIJNS5_1CILi64EEENS7_ILi128EEES8_EEENS_10bfloat16_tEfNS_4arch4Sm80ELb0ELb0ELb1ELb1ELb0ELb0ELb0ELb0ELi2ELi2ELi4ELi2ELb1EEENS1_21CollectiveEpilogueBwdISA_SB_SD_Li256ELb1ELb0ELi2EEENS1_19SingleTileSchedulerILb1ELb0ELb0ELi128EEEEEEEEEvNT_6ParamsE,@function
        .size           _ZN7cutlass13device_kernelIN5flash19enable_sm80_to_sm89INS1_16FlashAttnBwdSm80INS1_25CollectiveMainloopBwdSm80ILi2ELi2EN4cute5tupleIJNS5_1CILi64EEENS7_ILi128EEES8_EEENS_10bfloat16_tEfNS_4arch4Sm80ELb0ELb0ELb1ELb1ELb0ELb0ELb0ELb0ELi2ELi2ELi4ELi2ELb1EEENS1_21CollectiveEpilogueBwdISA_SB_SD_Li256ELb1ELb0ELi2EEENS1_19SingleTileSchedulerILb1ELb0ELb0ELi128EEEEEEEEEvNT_6ParamsE,(.L_x_90 - _ZN7cutlass13device_kernelIN5flash19enable_sm80_to_sm89INS1_16FlashAttnBwdSm80INS1_25CollectiveMainloopBwdSm80ILi2ELi2EN4cute5tupleIJNS5_1CILi64EEENS7_ILi128EEES8_EEENS_10bfloat16_tEfNS_4arch4Sm80ELb0ELb0ELb1ELb1ELb0ELb0ELb0ELb0ELi2ELi2ELi4ELi2ELb1EEENS1_21CollectiveEpilogueBwdISA_SB_SD_Li256ELb1ELb0ELi2EEENS1_19SingleTileSchedulerILb1ELb0ELb0ELi128EEEEEEEEEvNT_6ParamsE)
        .other          _ZN7cutlass13device_kernelIN5flash19enable_sm80_to_sm89INS1_16FlashAttnBwdSm80INS1_25CollectiveMainloopBwdSm80ILi2ELi2EN4cute5tupleIJNS5_1CILi64EEENS7_ILi128EEES8_EEENS_10bfloat16_tEfNS_4arch4Sm80ELb0ELb0ELb1ELb1ELb0ELb0ELb0ELb0ELi2ELi2ELi4ELi2ELb1EEENS1_21CollectiveEpilogueBwdISA_SB_SD_Li256ELb1ELb0ELi2EEENS1_19SingleTileSchedulerILb1ELb0ELb0ELi128EEEEEEEEEvNT_6ParamsE,@"STO_CUDA_ENTRY STV_DEFAULT"
_ZN7cutlass13device_kernelIN5flash19enable_sm80_to_sm89INS1_16FlashAttnBwdSm80INS1_25CollectiveMainloopBwdSm80ILi2ELi2EN4cute5tupleIJNS5_1CILi64EEENS7_ILi128EEES8_EEENS_10bfloat16_tEfNS_4arch4Sm80ELb0ELb0ELb1ELb1ELb0ELb0ELb0ELb0ELi2ELi2ELi4ELi2ELb1EEENS1_21CollectiveEpilogueBwdISA_SB_SD_Li256ELb1ELb0ELi2EEENS1_19SingleTileSchedulerILb1ELb0ELb0ELi128EEEEEEEEEvNT_6ParamsE:
[----:B------:R-:W-:Y:S01]  /*0000*/  LDC R1, c[0x0][0x28] ;  /* 0x00000a00ff017b82 */ /* 0x000fe20000000800 */
[----:B------:R-:W-:Y:S05]  /*0010*/  EXIT ;  /* 0x000000000000794d */ /* 0x000fea0003800000 */
.L_x_4:
        /* <DEDUP_REMOVED lines=14> */
.L_x_90:


//--------------------- .text._ZN7cutlass13device_kernelIN5flash19enable_sm80_to_sm89INS1_16FlashAttnBwdSm80INS1_25CollectiveMainloopBwdSm80ILi2ELi2EN4cute5tupleIJNS5_1CILi64EEENS7_ILi128EEES8_EEENS_10bfloat16_tEfNS_4arch4Sm80ELb0ELb0ELb1ELb1ELb1ELb0ELb0ELb0ELi2ELi2ELi4ELi2ELb1EEENS1_21CollectiveEpilogueBwdISA_SB_SD_Li256ELb1ELb0ELi2EEENS1_19SingleTileSchedulerILb1ELb0ELb0ELi128EEEEEEEEEvNT_6ParamsE --------------------------
	.section	.text._ZN7cutlass13device_kernelIN5flash19enable_sm80_to_sm89INS1_16FlashAttnBwdSm80INS1_25CollectiveMainloopBwdSm80ILi2ELi2EN4cute5tupleIJNS5_1CILi64EEENS7_ILi128EEES8_EEENS_10bfloat16_tEfNS_4arch4Sm80ELb0ELb0ELb1ELb1ELb1ELb0ELb0ELb0ELi2ELi2ELi4ELi2ELb1EEENS1_21CollectiveEpilogueBwdISA_SB_SD_Li256ELb1ELb0ELi2EEENS1_19SingleTileSchedulerILb1ELb0ELb0ELi128EEEEEEEEEvNT_6ParamsE,"ax",@progbits
	.align	128
.text._ZN7cutlass13device_kernelIN5flash19enable_sm80_to_sm89INS1_16FlashAttnBwdSm80INS1_25CollectiveMainloopBwdSm80ILi2ELi2EN4cute5tupleIJNS5_1CILi64EEENS7_ILi128EEES8_EEENS_10bfloat16_tEfNS_4arch4Sm80ELb0ELb0ELb1ELb1ELb1ELb0ELb0ELb0ELi2ELi2ELi4ELi2ELb1EEENS1_21CollectiveEpilogueBwdISA_SB_SD_Li256ELb1ELb0ELi2EEENS1_19SingleTileSchedulerILb1ELb0ELb0ELi128EEEEEEEEEvNT_6ParamsE:
        .type           _ZN7cutlass13device_kernelIN5flash19enable_sm80_to_sm89INS1_16FlashAttnBwdSm80INS1_25CollectiveMainloopBwdSm80ILi2ELi2EN4cute5tupleIJNS5_1CILi64EEENS7_ILi128EEES8_EEENS_10bfloat16_tEfNS_4arch4Sm80ELb0ELb0ELb1ELb1ELb1ELb0ELb0ELb0ELi2ELi2ELi4ELi2ELb1EEENS1_21CollectiveEpilogueBwdISA_SB_SD_Li256ELb1ELb0ELi2EEENS1_19SingleTileSchedulerILb1ELb0ELb0ELi128EEEEEEEEEvNT_6ParamsE,@function
        .size           _ZN7cutlass13device_kernelIN5flash19enable_sm80_to_sm89INS1_16FlashAttnBwdSm80INS1_25CollectiveMainloopBwdSm80ILi2ELi2EN4cute5tupleIJNS5_1CILi64EEENS7_ILi128EEES8_EEENS_10bfloat16_tEfNS_4arch4Sm80ELb0ELb0ELb1ELb1ELb1ELb0ELb0ELb0ELi2ELi2ELi4ELi2ELb1EEENS1_21CollectiveEpilogueBwdISA_SB_SD_Li256ELb1ELb0ELi2EEENS1_19SingleTileSchedulerILb1ELb0ELb0ELi128EEEEEEEEEvNT_6ParamsE,(.L_x_91 - _ZN7cutlass13device_kernelIN5flash19enable_sm80_to_sm89INS1_16FlashAttnBwdSm80INS1_25CollectiveMainloopBwdSm80ILi2ELi2EN4cute5tupleIJNS5_1CILi64EEENS7_ILi128EEES8_EEENS_10bfloat16_tEfNS_4arch4Sm80ELb0ELb0ELb1ELb1ELb1ELb0ELb0ELb0ELi2ELi2ELi4ELi2ELb1EEENS1_21CollectiveEpilogueBwdISA_SB_SD_Li256ELb1ELb0ELi2EEENS1_19SingleTileSchedulerILb1ELb0ELb0ELi128EEEEEEEEEvNT_6ParamsE)
        .other          _ZN7cutlass13device_kernelIN5flash19enable_sm80_to_sm89INS1_16FlashAttnBwdSm80INS1_25CollectiveMainloopBwdSm80ILi2ELi2EN4cute5tupleIJNS5_1CILi64EEENS7_ILi128EEES8_EEENS_10bfloat16_tEfNS_4arch4Sm80ELb0ELb0ELb1ELb1ELb1ELb0ELb0ELb0ELi2ELi2ELi4ELi2ELb1EEENS1_21CollectiveEpilogueBwdISA_SB_SD_Li256ELb1ELb0ELi2EEENS1_19SingleTileSchedulerILb1ELb0ELb0ELi128EEEEEEEEEvNT_6ParamsE,@"STO_CUDA_ENTRY STV_DEFAULT"
_ZN7cutlass13device_kernelIN5flash19enable_sm80_to_sm89INS1_16FlashAttnBwdSm80INS1_25CollectiveMainloopBwdSm80ILi2ELi2EN4cute5tupleIJNS5_1CILi64EEENS7_ILi128EEES8_EEENS_10bfloat16_tEfNS_4arch4Sm80ELb0ELb0ELb1ELb1ELb1ELb0ELb0ELb0ELi2ELi2ELi4ELi2ELb1EEENS1_21CollectiveEpilogueBwdISA_SB_SD_Li256ELb1ELb0ELi2EEENS1_19SingleTileSchedulerILb1ELb0ELb0ELi128EEEEEEEEEvNT_6ParamsE:
[----:B------:R-:W-:Y:S01]  /*0000*/  LDC R1, c[0x0][0x28] ;  /* 0x00000a00ff017b82 */ /* 0x000fe20000000800 */
[----:B------:R-:W-:Y:S05]  /*0010*/  EXIT ;  /* 0x000000000000794d */ /* 0x000fea0003800000 */
.L_x_5:
        /* <DEDUP_REMOVED lines=14> */
.L_x_91:


//--------------------- .text._ZN7cutlass13device_kernelIN5flash19enable_sm80_to_sm89INS1_16FlashAttnBwdSm80INS1_25CollectiveMainloopBwdSm80ILi2ELi2EN4cute5tupleIJNS5_1CILi64EEENS7_ILi128EEES8_EEENS_10bfloat16_tEfNS_4arch4Sm80ELb0ELb0ELb1ELb1ELb0ELb0ELb0ELb0ELi2ELi2ELi4ELi2ELb1EEENS1_24CollectiveEpilogueBwdGQAISA_fSD_Li256ELb1ELb0EEENS1_19SingleTileSchedulerILb1ELb0ELb0ELi128EEEEEEEEEvNT_6ParamsE --------------------------
	.section	.text._ZN7cutlass13device_kernelIN5flash19enable_sm80_to_sm89INS1_16FlashAttnBwdSm80INS1_25CollectiveMainloopBwdSm80ILi2ELi2EN4cute5tupleIJNS5_1CILi64EEENS7_ILi128EEES8_EEENS_10bfloat16_tEfNS_4arch4Sm80ELb0ELb0ELb1ELb1ELb0ELb0ELb0ELb0ELi2ELi2ELi4ELi2ELb1EEENS1_24CollectiveEpilogueBwdGQAISA_fSD_Li256ELb1ELb0EEENS1_19SingleTileSchedulerILb1ELb0ELb0ELi128EEEEEEEEEvNT_6ParamsE,"ax",@progbits
	.align	128
.text._ZN7cutlass13device_kernelIN5flash19enable_sm80_to_sm89INS1_16FlashAttnBwdSm80INS1_25CollectiveMainloopBwdSm80ILi2ELi2EN4cute5tupleIJNS5_1CILi64EEENS7_ILi128EEES8_EEENS_10bfloat16_tEfNS_4arch4Sm80ELb0ELb0ELb1ELb1ELb0ELb0ELb0ELb0ELi2ELi2ELi4ELi2ELb1EEENS1_24CollectiveEpilogueBwdGQAISA_fSD_Li256ELb1ELb0EEENS1_19SingleTileSchedulerILb1ELb0ELb0ELi128EEEEEEEEEvNT_6ParamsE:
        .type           _ZN7cutlass13device_kernelIN5flash19enable_sm80_to_sm89INS1_16FlashAttnBwdSm80INS1_25CollectiveMainloopBwdSm80ILi2ELi2EN4cute5tupleIJNS5_1CILi64EEENS7_ILi128EEES8_EEENS_10bfloat16_tEfNS_4arch4Sm80ELb0ELb0ELb1ELb1ELb0ELb0ELb0ELb0ELi2ELi2ELi4ELi2ELb1EEENS1_24CollectiveEpilogueBwdGQAISA_fSD_Li256ELb1ELb0EEENS1_19SingleTileSchedulerILb1ELb0ELb0ELi128EEEEEEEEEvNT_6ParamsE,@function
        .size           _ZN7cutlass13device_kernelIN5flash19enable_sm80_to_sm89INS1_16FlashAttnBwdSm80INS1_25CollectiveMainloopBwdSm80ILi2ELi2EN4cute5tupleIJNS5_1CILi64EEENS7_ILi128EEES8_EEENS_10bfloat16_tEfNS_4arch4Sm80ELb0ELb0ELb1ELb1ELb0ELb0ELb0ELb0ELi2ELi2ELi4ELi2ELb1EEENS1_24CollectiveEpilogueBwdGQAISA_fSD_Li256ELb1ELb0EEENS1_19SingleTileSchedulerILb1ELb0ELb0ELi128EEEEEEEEEvNT_6ParamsE,(.L_x_92 - _ZN7cutlass13device_kernelIN5flash19enable_sm80_to_sm89INS1_16FlashAttnBwdSm80INS1_25CollectiveMainloopBwdSm80ILi2ELi2EN4cute5tupleIJNS5_1CILi64EEENS7_ILi128EEES8_EEENS_10bfloat16_tEfNS_4arch4Sm80ELb0ELb0ELb1ELb1ELb0ELb0ELb0ELb0ELi2ELi2ELi4ELi2ELb1EEENS1_24CollectiveEpilogueBwdGQAISA_fSD_Li256ELb1ELb0EEENS1_19SingleTileSchedulerILb1ELb0ELb0ELi128EEEEEEEEEvNT_6ParamsE)
        .other          _ZN7cutlass13device_kernelIN5flash19enable_sm80_to_sm89INS1_16FlashAttnBwdSm80INS1_25CollectiveMainloopBwdSm80ILi2ELi2EN4cute5tupleIJNS5_1CILi64EEENS7_ILi128EEES8_EEENS_10bfloat16_tEfNS_4arch4Sm80ELb0ELb0ELb1ELb1ELb0ELb0ELb0ELb0ELi2ELi2ELi4ELi2ELb1EEENS1_24CollectiveEpilogueBwdGQAISA_fSD_Li256ELb1ELb0EEENS1_19SingleTileSchedulerILb1ELb0ELb0ELi128EEEEEEEEEvNT_6ParamsE,@"STO_CUDA_ENTRY STV_DEFAULT"
_ZN7cutlass13device_kernelIN5flash19enable_sm80_to_sm89INS1_16FlashAttnBwdSm80INS1_25CollectiveMainloopBwdSm80ILi2ELi2EN4cute5tupleIJNS5_1CILi64EEENS7_ILi128EEES8_EEENS_10bfloat16_tEfNS_4arch4Sm80ELb0ELb0ELb1ELb1ELb0ELb0ELb0ELb0ELi2ELi2ELi4ELi2ELb1EEENS1_24CollectiveEpilogueBwdGQAISA_fSD_Li256ELb1ELb0EEENS1_19SingleTileSchedulerILb1ELb0ELb0ELi128EEEEEEEEEvNT_6ParamsE:
[----:B------:R-:W-:Y:S01]  /*0000*/  LDC R1, c[0x0][0x28] ;  /* 0x00000a00ff017b82 */ /* 0x000fe20000000800 */
[----:B------:R-:W-:Y:S05]  /*0010*/  EXIT ;  /* 0x000000000000794d */ /* 0x000fea0003800000 */
.L_x_6:
        /* <DEDUP_REMOVED lines=14> */
.L_x_92:


//--------------------- .text._ZN7cutlass13device_kernelIN5flash19enable_sm80_to_sm89INS1_16FlashAttnBwdSm80INS1_25CollectiveMainloopBwdSm80ILi2ELi2EN4cute5tupleIJNS5_1CILi64EEENS7_ILi128EEES8_EEENS_10bfloat16_tEfNS_4arch4Sm80ELb0ELb0ELb1ELb1ELb1ELb0ELb0ELb0ELi2ELi2ELi4ELi2ELb1EEENS1_24CollectiveEpilogueBwdGQAISA_fSD_Li256ELb1ELb1EEENS1_19SingleTileSchedulerILb1ELb0ELb0ELi128EEEEEEEEEvNT_6ParamsE --------------------------
	.section	.text._ZN7cutlass13device_kernelIN5flash19enable_sm80_to_sm89INS1_16FlashAttnBwdSm80INS1_25CollectiveMainloopBwdSm80ILi2ELi2EN4cute5tupleIJNS5_1CILi64EEENS7_ILi128EEES8_EEENS_10bfloat16_tEfNS_4arch4Sm80ELb0ELb0ELb1ELb1ELb1ELb0ELb0ELb0ELi2ELi2ELi4ELi2ELb1EEENS1_24CollectiveEpilogueBwdGQAISA_fSD_Li256ELb1ELb1EEENS1_19SingleTileSchedulerILb1ELb0ELb0ELi128EEEEEEEEEvNT_6ParamsE,"ax",@progbits
	.align	128
.text._ZN7cutlass13device_kernelIN5flash19enable_sm80_to_sm89INS1_16FlashAttnBwdSm80INS1_25CollectiveMainloopBwdSm80ILi2ELi2EN4cute5tupleIJNS5_1CILi64EEENS7_ILi128EEES8_EEENS_10bfloat16_tEfNS_4arch4Sm80ELb0ELb0ELb1ELb1ELb1ELb0ELb0ELb0ELi2ELi2ELi4ELi2ELb1EEENS1_24CollectiveEpilogueBwdGQAISA_fSD_Li256ELb1ELb1EEENS1_19SingleTileSchedulerILb1ELb0ELb0ELi128EEEEEEEEEvNT_6ParamsE:
        .type           _ZN7cutlass13device_kernelIN5flash19enable_sm80_to_sm89INS1_16FlashAttnBwdSm80INS1_25CollectiveMainloopBwdSm80ILi2ELi2EN4cute5tupleIJNS5_1CILi64EEENS7_ILi128EEES8_EEENS_10bfloat16_tEfNS_4arch4Sm80ELb0ELb0ELb1ELb1ELb1ELb0ELb0ELb0ELi2ELi2ELi4ELi2ELb1EEENS1_24CollectiveEpilogueBwdGQAISA_fSD_Li256ELb1ELb1EEENS1_19SingleTileSchedulerILb1ELb0ELb0ELi128EEEEEEEEEvNT_6ParamsE,@function
        .size           _ZN7cutlass13device_kernelIN5flash19enable_sm80_to_sm89INS1_16FlashAttnBwdSm80INS1_25CollectiveMainloopBwdSm80ILi2ELi2EN4cute5tupleIJNS5_1CILi64EEENS7_ILi128EEES8_EEENS_10bfloat16_tEfNS_4arch4Sm80ELb0ELb0ELb1ELb1ELb1ELb0ELb0ELb0ELi2ELi2ELi4ELi2ELb1EEENS1_24CollectiveEpilogueBwdGQAISA_fSD_Li256ELb1ELb1EEENS1_19SingleTileSchedulerILb1ELb0ELb0ELi128EEEEEEEEEvNT_6ParamsE,(.L_x_93 - _ZN7cutlass13device_kernelIN5flash19enable_sm80_to_sm89INS1_16FlashAttnBwdSm80INS1_25CollectiveMainloopBwdSm80ILi2ELi2EN4cute5tupleIJNS5_1CILi64EEENS7_ILi128EEES8_EEENS_10bfloat16_tEfNS_4arch4Sm80ELb0ELb0ELb1ELb1ELb1ELb0ELb0ELb0ELi2ELi2ELi4ELi2ELb1EEENS1_24CollectiveEpilogueBwdGQAISA_fSD_Li256ELb1ELb1EEENS1_19SingleTileSchedulerILb1ELb0ELb0ELi128EEEEEEEEEvNT_6ParamsE)
        .other          _ZN7cutlass13device_kernelIN5flash19enable_sm80_to_sm89INS1_16FlashAttnBwdSm80INS1_25CollectiveMainloopBwdSm80ILi2ELi2EN4cute5tupleIJNS5_1CILi64EEENS7_ILi128EEES8_EEENS_10bfloat16_tEfNS_4arch4Sm80ELb0ELb0ELb1ELb1ELb1ELb0ELb0ELb0ELi2ELi2ELi4ELi2ELb1EEENS1_24CollectiveEpilogueBwdGQAISA_fSD_Li256ELb1ELb1EEENS1_19SingleTileSchedulerILb1ELb0ELb0ELi128EEEEEEEEEvNT_6ParamsE,@"STO_CUDA_ENTRY STV_DEFAULT"
_ZN7cutlass13device_kernelIN5flash19enable_sm80_to_sm89INS1_16FlashAttnBwdSm80INS1_25CollectiveMainloopBwdSm80ILi2ELi2EN4cute5tupleIJNS5_1CILi64EEENS7_ILi128EEES8_EEENS_10bfloat16_tEfNS_4arch4Sm80ELb0ELb0ELb1ELb1ELb1ELb0ELb0ELb0ELi2ELi2ELi4ELi2ELb1EEENS1_24CollectiveEpilogueBwdGQAISA_fSD_Li256ELb1ELb1EEENS1_19SingleTileSchedulerILb1ELb0ELb0ELi128EEEEEEEEEvNT_6ParamsE:
[----:B------:R-:W-:Y:S01]  /*0000*/  LDC R1, c[0x0][0x28] ;  /* 0x00000a00ff017b82 */ /* 0x000fe20000000800 */
[----:B------:R-:W-:Y:S05]  /*0010*/  EXIT ;  /* 0x000000000000794d */ /* 0x000fea0003800000 */
.L_x_7:
        /* <DEDUP_REMOVED lines=14> */
.L_x_93:


//--------------------- .text._ZN7cutlass13device_kernelIN5flash19enable_sm80_to_sm89INS1_16FlashAttnBwdSm80INS1_25CollectiveMainloopBwdSm80ILi2ELi2EN4cute5tupleIJNS5_1CILi64EEENS7_ILi128EEES8_EEENS_10bfloat16_tEfNS_4arch4Sm80ELb0ELb1ELb1ELb0ELb0ELb0ELb0ELb0ELi2ELi2ELi4ELi2ELb1EEENS1_21CollectiveEpilogueBwdISA_SB_SD_Li256ELb0ELb0ELi2EEENS1_19SingleTileSchedulerILb0ELb0ELb0ELi128EEEEEEEEEvNT_6ParamsE --------------------------
	.section	.text._ZN7cutlass13device_kernelIN5flash19enable_sm80_to_sm89INS1_16FlashAttnBwdSm80INS1_25CollectiveMainloopBwdSm80ILi2ELi2EN4cute5tupleIJNS5_1CILi64EEENS7_ILi128EEES8_EEENS_10bfloat16_tEfNS_4arch4Sm80ELb0ELb1ELb1ELb0ELb0ELb0ELb0ELb0ELi2ELi2ELi4ELi2ELb1EEENS1_21CollectiveEpilogueBwdISA_SB_SD_Li256ELb0ELb0ELi2EEENS1_19SingleTileSchedulerILb0ELb0ELb0ELi128EEEEEEEEEvNT_6ParamsE,"ax",@progbits
	.align	128
.text._ZN7cutlass13device_kernelIN5flash19enable_sm80_to_sm89INS1_16FlashAttnBwdSm80INS1_25CollectiveMainloopBwdSm80ILi2ELi2EN4cute5tupleIJNS5_1CILi64EEENS7_ILi128EEES8_EEENS_10bfloat16_tEfNS_4arch4Sm80ELb0ELb1ELb1ELb0ELb0ELb0ELb0ELb0ELi2ELi2ELi4ELi2ELb1EEENS1_21CollectiveEpilogueBwdISA_SB_SD_Li256ELb0ELb0ELi2EEENS1_19SingleTileSchedulerILb0ELb0ELb0ELi128EEEEEEEEEvNT_6ParamsE:
        .type           _ZN7cutlass13device_kernelIN5flash19enable_sm80_to_sm89INS1_16FlashAttnBwdSm80INS1_25CollectiveMainloopBwdSm80ILi2ELi2EN4cute5tupleIJNS5_1CILi64EEENS7_ILi128EEES8_EEENS_10bfloat16_tEfNS_4arch4Sm80ELb0ELb1ELb1ELb0ELb0ELb0ELb0ELb0ELi2ELi2ELi4ELi2ELb1EEENS1_21CollectiveEpilogueBwdISA_SB_SD_Li256ELb0ELb0ELi2EEENS1_19SingleTileSchedulerILb0ELb0ELb0ELi128EEEEEEEEEvNT_6ParamsE,@function
        .size           _ZN7cutlass13device_kernelIN5flash19enable_sm80_to_sm89INS1_16FlashAttnBwdSm80INS1_25CollectiveMainloopBwdSm80ILi2ELi2EN4cute5tupleIJNS5_1CILi64EEENS7_ILi128EEES8_EEENS_10bfloat16_tEfNS_4arch4Sm80ELb0ELb1ELb1ELb0ELb0ELb0ELb0ELb0ELi2ELi2ELi4ELi2ELb1EEENS1_21CollectiveEpilogueBwdISA_SB_SD_Li256ELb0ELb0ELi2EEENS1_19SingleTileSchedulerILb0ELb0ELb0ELi128EEEEEEEEEvNT_6ParamsE,(.L_x_94 - _ZN7cutlass13device_kernelIN5flash19enable_sm80_to_sm89INS1_16FlashAttnBwdSm80INS1_25CollectiveMainloopBwdSm80ILi2ELi2EN4cute5tupleIJNS5_1CILi64EEENS7_ILi128EEES8_EEENS_10bfloat16_tEfNS_4arch4Sm80ELb0ELb1ELb1ELb0ELb0ELb0ELb0ELb0ELi2ELi2ELi4ELi2ELb1EEENS1_21CollectiveEpilogueBwdISA_SB_SD_Li256ELb0ELb0ELi2EEENS1_19SingleTileSchedulerILb0ELb0ELb0ELi128EEEEEEEEEvNT_6ParamsE)
        .other          _ZN7cutlass13device_kernelIN5flash19enable_sm80_to_sm89INS1_16FlashAttnBwdSm80INS1_25CollectiveMainloopBwdSm80ILi2ELi2EN4cute5tupleIJNS5_1CILi64EEENS7_ILi128EEES8_EEENS_10bfloat16_tEfNS_4arch4Sm80ELb0ELb1ELb1ELb0ELb0ELb0ELb0ELb0ELi2ELi2ELi4ELi2ELb1EEENS1_21CollectiveEpilogueBwdISA_SB_SD_Li256ELb0ELb0ELi2EEENS1_19SingleTileSchedulerILb0ELb0ELb0ELi128EEEEEEEEEvNT_6ParamsE,@"STO_CUDA_ENTRY STV_DEFAULT"
_ZN7cutlass13device_kernelIN5flash19enable_sm80_to_sm89INS1_16FlashAttnBwdSm80INS1_25CollectiveMainloopBwdSm80ILi2ELi2EN4cute5tupleIJNS5_1CILi64EEENS7_ILi128EEES8_EEENS_10bfloat16_tEfNS_4arch4Sm80ELb0ELb1ELb1ELb0ELb0ELb0ELb0ELb0ELi2ELi2ELi4ELi2ELb1EEENS1_21CollectiveEpilogueBwdISA_SB_SD_Li256ELb0ELb0ELi2EEENS1_19SingleTileSchedulerILb0ELb0ELb0ELi128EEEEEEEEEvNT_6ParamsE:
[----:B------:R-:W-:Y:S01]  /*0000*/  LDC R1, c[0x0][0x28] ;  /* 0x00000a00ff017b82 */ /* 0x000fe20000000800 */
[----:B------:R-:W-:Y:S05]  /*0010*/  EXIT ;  /* 0x000000000000794d */ /* 0x000fea0003800000 */
.L_x_8:
        /* <DEDUP_REMOVED lines=14> */
.L_x_94:


//--------------------- .text._ZN7cutlass13device_kernelIN5flash19enable_sm80_to_sm89INS1_16FlashAttnBwdSm80INS1_25CollectiveMainloopBwdSm80ILi2ELi2EN4cute5tupleIJNS5_1CILi64EEENS7_ILi128EEES8_EEENS_10bfloat16_tEfNS_4arch4Sm80ELb0ELb1ELb1ELb0ELb1ELb0ELb0ELb0ELi2ELi2ELi4ELi2ELb1EEENS1_21CollectiveEpilogueBwdISA_SB_SD_Li256ELb0ELb0ELi2EEENS1_19SingleTileSchedulerILb0ELb0ELb0ELi128EEEEEEEEEvNT_6ParamsE --------------------------
	.section	.text._ZN7cutlass13device_kernelIN5flash19enable_sm80_to_sm89INS1_16FlashAttnBwdSm80INS1_25CollectiveMainloopBwdSm80ILi2ELi2EN4cute5tupleIJNS5_1CILi64EEENS7_ILi128EEES8_EEENS_10bfloat16_tEfNS_4arch4Sm80ELb0ELb1ELb1ELb0ELb1ELb0ELb0ELb0ELi2ELi2ELi4ELi2ELb1EEENS1_21CollectiveEpilogueBwdISA_SB_SD_Li256ELb0ELb0ELi2EEENS1_19SingleTileSchedulerILb0ELb0ELb0ELi128EEEEEEEEEvNT_6ParamsE,"ax",@progbits
	.align	128
.text._ZN7cutlass13device_kernelIN5flash19enable_sm80_to_sm89INS1_16FlashAttnBwdSm80INS1_25CollectiveMainloopBwdSm80ILi2ELi2EN4cute5tupleIJNS5_1CILi64EEENS7_ILi128EEES8_EEENS_10bfloat16_tEfNS_4arch4Sm80ELb0ELb1ELb1ELb0ELb1ELb0ELb0ELb0ELi2ELi2ELi4ELi2ELb1EEENS1_21CollectiveEpilogueBwdISA_SB_SD_Li256ELb0ELb0ELi2EEENS1_19SingleTileSchedulerILb0ELb0ELb0ELi128EEEEEEEEEvNT_6ParamsE:
        .type           _ZN7cutlass13device_kernelIN5flash19enable_sm80_to_sm89INS1_16FlashAttnBwdSm80INS1_25CollectiveMainloopBwdSm80ILi2ELi2EN4cute5tupleIJNS5_1CILi64EEENS7_ILi128EEES8_EEENS_10bfloat16_tEfNS_4arch4Sm80ELb0ELb1ELb1ELb0ELb1ELb0ELb0ELb0ELi2ELi2ELi4ELi2ELb1EEENS1_21CollectiveEpilogueBwdISA_SB_SD_Li256ELb0ELb0ELi2EEENS1_19SingleTileSchedulerILb0ELb0ELb0ELi128EEEEEEEEEvNT_6ParamsE,@function
        .size           _ZN7cutlass13device_kernelIN5flash19enable_sm80_to_sm89INS1_16FlashAttnBwdSm80INS1_25CollectiveMainloopBwdSm80ILi2ELi2EN4cute5tupleIJNS5_1CILi64EEENS7_ILi128EEES8_EEENS_10bfloat16_tEfNS_4arch4Sm80ELb0ELb1ELb1ELb0ELb1ELb0ELb0ELb0ELi2ELi2ELi4ELi2ELb1EEENS1_21CollectiveEpilogueBwdISA_SB_SD_Li256ELb0ELb0ELi2EEENS1_19SingleTileSchedulerILb0ELb0ELb0ELi128EEEEEEEEEvNT_6ParamsE,(.L_x_95 - _ZN7cutlass13device_kernelIN5flash19enable_sm80_to_sm89INS1_16FlashAttnBwdSm80INS1_25CollectiveMainloopBwdSm80ILi2ELi2EN4cute5tupleIJNS5_1CILi64EEENS7_ILi128EEES8_EEENS_10bfloat16_tEfNS_4arch4Sm80ELb0ELb1ELb1ELb0ELb1ELb0ELb0ELb0ELi2ELi2ELi4ELi2ELb1EEENS1_21CollectiveEpilogueBwdISA_SB_SD_Li256ELb0ELb0ELi2EEENS1_19SingleTileSchedulerILb0ELb0ELb0ELi128EEEEEEEEEvNT_6ParamsE)
        .other          _ZN7cutlass13device_kernelIN5flash19enable_sm80_to_sm89INS1_16FlashAttnBwdSm80INS1_25CollectiveMainloopBwdSm80ILi2ELi2EN4cute5tupleIJNS5_1CILi64EEENS7_ILi128EEES8_EEENS_10bfloat16_tEfNS_4arch4Sm80ELb0ELb1ELb1ELb0ELb1ELb0ELb0ELb0ELi2ELi2ELi4ELi2ELb1EEENS1_21CollectiveEpilogueBwdISA_SB_SD_Li256ELb0ELb0ELi2EEENS1_19SingleTileSchedulerILb0ELb0ELb0ELi128EEEEEEEEEvNT_6ParamsE,@"STO_CUDA_ENTRY STV_DEFAULT"
_ZN7cutlass13device_kernelIN5flash19enable_sm80_to_sm89INS1_16FlashAttnBwdSm80INS1_25CollectiveMainloopBwdSm80ILi2ELi2EN4cute5tupleIJNS5_1CILi64EEENS7_ILi128EEES8_EEENS_10bfloat16_tEfNS_4arch4Sm80ELb0ELb1ELb1ELb0ELb1ELb0ELb0ELb0ELi2ELi2ELi4ELi2ELb1EEENS1_21CollectiveEpilogueBwdISA_SB_SD_Li256ELb0ELb0ELi2EEENS1_19SingleTileSchedulerILb0ELb0ELb0ELi128EEEEEEEEEvNT_6ParamsE:
[----:B------:R-:W-:Y:S01]  /*0000*/  LDC R1, c[0x0][0x28] ;  /* 0x00000a00ff017b82 */ /* 0x000fe20000000800 */
[----:B------:R-:W-:Y:S05]  /*0010*/  EXIT ;  /* 0x000000000000794d */ /* 0x000fea0003800000 */
.L_x_9:
        /* <DEDUP_REMOVED lines=14> */
.L_x_95:


//--------------------- .text._ZN7cutlass13device_kernelIN5flash19enable_sm80_to_sm89INS1_16FlashAttnBwdSm80INS1_25CollectiveMainloopBwdSm80ILi2ELi2EN4cute5tupleIJNS5_1CILi64EEENS7_ILi128EEES8_EEENS_10bfloat16_tEfNS_4arch4Sm80ELb0ELb1ELb1ELb0ELb0ELb0ELb0ELb0ELi2ELi2ELi4ELi2ELb1EEENS1_24CollectiveEpilogueBwdGQAISA_fSD_Li256ELb0ELb0EEENS1_19SingleTileSchedulerILb0ELb0ELb0ELi128EEEEEEEEEvNT_6ParamsE --------------------------
	.section	.text._ZN7cutlass13device_kernelIN5flash19enable_sm80_to_sm89INS1_16FlashAttnBwdSm80INS1_25CollectiveMainloopBwdSm80ILi2ELi2EN4cute5tupleIJNS5_1CILi64EEENS7_ILi128EEES8_EEENS_10bfloat16_tEfNS_4arch4Sm80ELb0ELb1ELb1ELb0ELb0ELb0ELb0ELb0ELi2ELi2ELi4ELi2ELb1EEENS1_24CollectiveEpilogueBwdGQAISA_fSD_Li256ELb0ELb0EEENS1_19SingleTileSchedulerILb0ELb0ELb0ELi128EEEEEEEEEvNT_6ParamsE,"ax",@progbits
	.align	128
.text._ZN7cutlass13device_kernelIN5flash19enable_sm80_to_sm89INS1_16FlashAttnBwdSm80INS1_25CollectiveMainloopBwdSm80ILi2ELi2EN4cute5tupleIJNS5_1CILi64EEENS7_ILi128EEES8_EEENS_10bfloat16_tEfNS_4arch4Sm80ELb0ELb1ELb1ELb0ELb0ELb0ELb0ELb0ELi2ELi2ELi4ELi2ELb1EEENS1_24CollectiveEpilogueBwdGQAISA_fSD_Li256ELb0ELb0EEENS1_19SingleTileSchedulerILb0ELb0ELb0ELi128EEEEEEEEEvNT_6ParamsE:
        .type           _ZN7cutlass13device_kernelIN5flash19enable_sm80_to_sm89INS1_16FlashAttnBwdSm80INS1_25CollectiveMainloopBwdSm80ILi2ELi2EN4cute5tupleIJNS5_1CILi64EEENS7_ILi128EEES8_EEENS_10bfloat16_tEfNS_4arch4Sm80ELb0ELb1ELb1ELb0ELb0ELb0ELb0ELb0ELi2ELi2ELi4ELi2ELb1EEENS1_24CollectiveEpilogueBwdGQAISA_fSD_Li256ELb0ELb0EEENS1_19SingleTileSchedulerILb0ELb0ELb0ELi128EEEEEEEEEvNT_6ParamsE,@function
        .size           _ZN7cutlass13device_kernelIN5flash19enable_sm80_to_sm89INS1_16FlashAttnBwdSm80INS1_25CollectiveMainloopBwdSm80ILi2ELi2EN4cute5tupleIJNS5_1CILi64EEENS7_ILi128EEES8_EEENS_10bfloat16_tEfNS_4arch4Sm80ELb0ELb1ELb1ELb0ELb0ELb0ELb0ELb0ELi2ELi2ELi4ELi2ELb1EEENS1_24CollectiveEpilogueBwdGQAISA_fSD_Li256ELb0ELb0EEENS1_19SingleTileSchedulerILb0ELb0ELb0ELi128EEEEEEEEEvNT_6ParamsE,(.L_x_96 - _ZN7cutlass13device_kernelIN5flash19enable_sm80_to_sm89INS1_16FlashAttnBwdSm80INS1_25CollectiveMainloopBwdSm80ILi2ELi2EN4cute5tupleIJNS5_1CILi64EEENS7_ILi128EEES8_EEENS_10bfloat16_tEfNS_4arch4Sm80ELb0ELb1ELb1ELb0ELb0ELb0ELb0ELb0ELi2ELi2ELi4ELi2ELb1EEENS1_24CollectiveEpilogueBwdGQAISA_fSD_Li256ELb0ELb0EEENS1_19SingleTileSchedulerILb0ELb0ELb0ELi128EEEEEEEEEvNT_6ParamsE)
        .other          _ZN7cutlass13device_kernelIN5flash19enable_sm80_to_sm89INS1_16FlashAttnBwdSm80INS1_25CollectiveMainloopBwdSm80ILi2ELi2EN4cute5tupleIJNS5_1CILi64EEENS7_ILi128EEES8_EEENS_10bfloat16_tEfNS_4arch4Sm80ELb0ELb1ELb1ELb0ELb0ELb0ELb0ELb0ELi2ELi2ELi4ELi2ELb1EEENS1_24CollectiveEpilogueBwdGQAISA_fSD_Li256ELb0ELb0EEENS1_19SingleTileSchedulerILb0ELb0ELb0ELi128EEEEEEEEEvNT_6ParamsE,@"STO_CUDA_ENTRY STV_DEFAULT"
_ZN7cutlass13device_kernelIN5flash19enable_sm80_to_sm89INS1_16FlashAttnBwdSm80INS1_25CollectiveMainloopBwdSm80ILi2ELi2EN4cute5tupleIJNS5_1CILi64EEENS7_ILi128EEES8_EEENS_10bfloat16_tEfNS_4arch4Sm80ELb0ELb1ELb1ELb0ELb0ELb0ELb0ELb0ELi2ELi2ELi4ELi2ELb1EEENS1_24CollectiveEpilogueBwdGQAISA_fSD_Li256ELb0ELb0EEENS1_19SingleTileSchedulerILb0ELb0ELb0ELi128EEEEEEEEEvNT_6ParamsE:
[----:B------:R-:W-:Y:S01]  /*0000*/  LDC R1, c[0x0][0x28] ;  /* 0x00000a00ff017b82 */ /* 0x000fe20000000800 */
[----:B------:R-:W-:Y:S05]  /*0010*/  EXIT ;  /* 0x000000000000794d */ /* 0x000fea0003800000 */
.L_x_10:
        /* <DEDUP_REMOVED lines=14> */
.L_x_96:


//--------------------- .text._ZN7cutlass13device_kernelIN5flash19enable_sm80_to_sm89INS1_16FlashAttnBwdSm80INS1_25CollectiveMainloopBwdSm80ILi2ELi2EN4cute5tupleIJNS5_1CILi64EEENS7_ILi128EEES8_EEENS_10bfloat16_tEfNS_4arch4Sm80ELb0ELb1ELb1ELb0ELb1ELb0ELb0ELb0ELi2ELi2ELi4ELi2ELb1EEENS1_24CollectiveEpilogueBwdGQAISA_fSD_Li256ELb0ELb1EEENS1_19SingleTileSchedulerILb0ELb0ELb0ELi128EEEEEEEEEvNT_6ParamsE --------------------------
	.section	.text._ZN7cutlass13device_kernelIN5flash19enable_sm80_to_sm89INS1_16FlashAttnBwdSm80INS1_25CollectiveMainloopBwdSm80ILi2ELi2EN4cute5tupleIJNS5_1CILi64EEENS7_ILi128EEES8_EEENS_10bfloat16_tEfNS_4arch4Sm80ELb0ELb1ELb1ELb0ELb1ELb0ELb0ELb0ELi2ELi2ELi4ELi2ELb1EEENS1_24CollectiveEpilogueBwdGQAISA_fSD_Li256ELb0ELb1EEENS1_19SingleTileSchedulerILb0ELb0ELb0ELi128EEEEEEEEEvNT_6ParamsE,"ax",@progbits
	.align	128
.text._ZN7cutlass13device_kernelIN5flash19enable_sm80_to_sm89INS1_16FlashAttnBwdSm80INS1_25CollectiveMainloopBwdSm80ILi2ELi2EN4cute5tupleIJNS5_1CILi64EEENS7_ILi128EEES8_EEENS_10bfloat16_tEfNS_4arch4Sm80ELb0ELb1ELb1ELb0ELb1ELb0ELb0ELb0ELi2ELi2ELi4ELi2ELb1EEENS1_24CollectiveEpilogueBwdGQAISA_fSD_Li256ELb0ELb1EEENS1_19SingleTileSchedulerILb0ELb0ELb0ELi128EEEEEEEEEvNT_6ParamsE:
        .type           _ZN7cutlass13device_kernelIN5flash19enable_sm80_to_sm89INS1_16FlashAttnBwdSm80INS1_25CollectiveMainloopBwdSm80ILi2ELi2EN4cute5tupleIJNS5_1CILi64EEENS7_ILi128EEES8_EEENS_10bfloat16_tEfNS_4arch4Sm80ELb0ELb1ELb1ELb0ELb1ELb0ELb0ELb0ELi2ELi2ELi4ELi2ELb1EEENS1_24CollectiveEpilogueBwdGQAISA_fSD_Li256ELb0ELb1EEENS1_19SingleTileSchedulerILb0ELb0ELb0ELi128EEEEEEEEEvNT_6ParamsE,@function
        .size           _ZN7cutlass13device_kernelIN5flash19enable_sm80_to_sm89INS1_16FlashAttnBwdSm80INS1_25CollectiveMainloopBwdSm80ILi2ELi2EN4cute5tupleIJNS5_1CILi64EEENS7_ILi128EEES8_EEENS_10bfloat16_tEfNS_4arch4Sm80ELb0ELb1ELb1ELb0ELb1ELb0ELb0ELb0ELi2ELi2ELi4ELi2ELb1EEENS1_24CollectiveEpilogueBwdGQAISA_fSD_Li256ELb0ELb1EEENS1_19SingleTileSchedulerILb0ELb0ELb0ELi128EEEEEEEEEvNT_6ParamsE,(.L_x_97 - _ZN7cutlass13device_kernelIN5flash19enable_sm80_to_sm89INS1_16FlashAttnBwdSm80INS1_25CollectiveMainloopBwdSm80ILi2ELi2EN4cute5tupleIJNS5_1CILi64EEENS7_ILi128EEES8_EEENS_10bfloat16_tEfNS_4arch4Sm80ELb0ELb1ELb1ELb0ELb1ELb0ELb0ELb0ELi2ELi2ELi4ELi2ELb1EEENS1_24CollectiveEpilogueBwdGQAISA_fSD_Li256ELb0ELb1EEENS1_19SingleTileSchedulerILb0ELb0ELb0ELi128EEEEEEEEEvNT_6ParamsE)
        .other          _ZN7cutlass13device_kernelIN5flash19enable_sm80_to_sm89INS1_16FlashAttnBwdSm80INS1_25CollectiveMainloopBwdSm80ILi2ELi2EN4cute5tupleIJNS5_1CILi64EEENS7_ILi128EEES8_EEENS_10bfloat16_tEfNS_4arch4Sm80ELb0ELb1ELb1ELb0ELb1ELb0ELb0ELb0ELi2ELi2ELi4ELi2ELb1EEENS1_24CollectiveEpilogueBwdGQAISA_fSD_Li256ELb0ELb1EEENS1_19SingleTileSchedulerILb0ELb0ELb0ELi128EEEEEEEEEvNT_6ParamsE,@"STO_CUDA_ENTRY STV_DEFAULT"
_ZN7cutlass13device_kernelIN5flash19enable_sm80_to_sm89INS1_16FlashAttnBwdSm80INS1_25CollectiveMainloopBwdSm80ILi2ELi2EN4cute5tupleIJNS5_1CILi64EEENS7_ILi128EEES8_EEENS_10bfloat16_tEfNS_4arch4Sm80ELb0ELb1ELb1ELb0ELb1ELb0ELb0ELb0ELi2ELi2ELi4ELi2ELb1EEENS1_24CollectiveEpilogueBwdGQAISA_fSD_Li256ELb0ELb1EEENS1_19SingleTileSchedulerILb0ELb0ELb0ELi128EEEEEEEEEvNT_6ParamsE:
[----:B------:R-:W-:Y:S01]  /*0000*/  LDC R1, c[0x0][0x28] ;  /* 0x00000a00ff017b82 */ /* 0x000fe20000000800 */
[----:B------:R-:W-:Y:S05]  /*0010*/  EXIT ;  /* 0x000000000000794d */ /* 0x000fea0003800000 */
.L_x_11:
        /* <DEDUP_REMOVED lines=14> */
.L_x_97:


//--------------------- .text._ZN7cutlass13device_kernelIN5flash19enable_sm80_to_sm89INS1_16FlashAttnBwdSm80INS1_25CollectiveMainloopBwdSm80ILi2ELi2EN4cute5tupleIJNS5_1CILi64EEENS7_ILi128EEES8_EEENS_10bfloat16_tEfNS_4arch4Sm80ELb0ELb1ELb1ELb1ELb0ELb0ELb0ELb0ELi2ELi2ELi4ELi2ELb1EEENS1_21CollectiveEpilogueBwdISA_SB_SD_Li256ELb1ELb0ELi2EEENS1_19SingleTileSchedulerILb1ELb0ELb0ELi128EEEEEEEEEvNT_6ParamsE --------------------------
	.section	.text._ZN7cutlass13device_kernelIN5flash19enable_sm80_to_sm89INS1_16FlashAttnBwdSm80INS1_25CollectiveMainloopBwdSm80ILi2ELi2EN4cute5tupleIJNS5_1CILi64EEENS7_ILi128EEES8_EEENS_10bfloat16_tEfNS_4arch4Sm80ELb0ELb1ELb1ELb1ELb0ELb0ELb0ELb0ELi2ELi2ELi4ELi2ELb1EEENS1_21CollectiveEpilogueBwdISA_SB_SD_Li256ELb1ELb0ELi2EEENS1_19SingleTileSchedulerILb1ELb0ELb0ELi128EEEEEEEEEvNT_6ParamsE,"ax",@progbits
	.align	128
.text._ZN7cutlass13device_kernelIN5flash19enable_sm80_to_sm89INS1_16FlashAttnBwdSm80INS1_25CollectiveMainloopBwdSm80ILi2ELi2EN4cute5tupleIJNS5_1CILi64EEENS7_ILi128EEES8_EEENS_10bfloat16_tEfNS_4arch4Sm80ELb0ELb1ELb1ELb1ELb0ELb0ELb0ELb0ELi2ELi2ELi4ELi2ELb1EEENS1_21CollectiveEpilogueBwdISA_SB_SD_Li256ELb1ELb0ELi2EEENS1_19SingleTileSchedulerILb1ELb0ELb0ELi128EEEEEEEEEvNT_6ParamsE:
        .type           _ZN7cutlass13device_kernelIN5flash19enable_sm80_to_sm89INS1_16FlashAttnBwdSm80INS1_25CollectiveMainloopBwdSm80ILi2ELi2EN4cute5tupleIJNS5_1CILi64EEENS7_ILi128EEES8_EEENS_10bfloat16_tEfNS_4arch4Sm80ELb0ELb1ELb1ELb1ELb0ELb0ELb0ELb0ELi2ELi2ELi4ELi2ELb1EEENS1_21CollectiveEpilogueBwdISA_SB_SD_Li256ELb1ELb0ELi2EEENS1_19SingleTileSchedulerILb1ELb0ELb0ELi128EEEEEEEEEvNT_6ParamsE,@function
        .size           _ZN7cutlass13device_kernelIN5flash19enable_sm80_to_sm89INS1_16FlashAttnBwdSm80INS1_25CollectiveMainloopBwdSm80ILi2ELi2EN4cute5tupleIJNS5_1CILi64EEENS7_ILi128EEES8_EEENS_10bfloat16_tEfNS_4arch4Sm80ELb0ELb1ELb1ELb1ELb0ELb0ELb0ELb0ELi2ELi2ELi4ELi2ELb1EEENS1_21CollectiveEpilogueBwdISA_SB_SD_Li256ELb1ELb0ELi2EEENS1_19SingleTileSchedulerILb1ELb0ELb0ELi128EEEEEEEEEvNT_6ParamsE,(.L_x_98 - _ZN7cutlass13device_kernelIN5flash19enable_sm80_to_sm89INS1_16FlashAttnBwdSm80INS1_25CollectiveMainloopBwdSm80ILi2ELi2EN4cute5tupleIJNS5_1CILi64EEENS7_ILi128EEES8_EEENS_10bfloat16_tEfNS_4arch4Sm80ELb0ELb1ELb1ELb1ELb0ELb0ELb0ELb0ELi2ELi2ELi4ELi2ELb1EEENS1_21CollectiveEpilogueBwdISA_SB_SD_Li256ELb1ELb0ELi2EEENS1_19SingleTileSchedulerILb1ELb0ELb0ELi128EEEEEEEEEvNT_6ParamsE)
        .other          _ZN7cutlass13device_kernelIN5flash19enable_sm80_to_sm89INS1_16FlashAttnBwdSm80INS1_25CollectiveMainloopBwdSm80ILi2ELi2EN4cute5tupleIJNS5_1CILi64EEENS7_ILi128EEES8_EEENS_10bfloat16_tEfNS_4arch4Sm80ELb0ELb1ELb1ELb1ELb0ELb0ELb0ELb0ELi2ELi2ELi4ELi2ELb1EEENS1_21CollectiveEpilogueBwdISA_SB_SD_Li256ELb1ELb0ELi2EEENS1_19SingleTileSchedulerILb1ELb0ELb0ELi128EEEEEEEEEvNT_6ParamsE,@"STO_CUDA_ENTRY STV_DEFAULT"
_ZN7cutlass13device_kernelIN5flash19enable_sm80_to_sm89INS1_16FlashAttnBwdSm80INS1_25CollectiveMainloopBwdSm80ILi2ELi2EN4cute5tupleIJNS5_1CILi64EEENS7_ILi128EEES8_EEENS_10bfloat16_tEfNS_4arch4Sm80ELb0ELb1ELb1ELb1ELb0ELb0ELb0ELb0ELi2ELi2ELi4ELi2ELb1EEENS1_21CollectiveEpilogueBwdISA_SB_SD_Li256ELb1ELb0ELi2EEENS1_19SingleTileSchedulerILb1ELb0ELb0ELi128EEEEEEEEEvNT_6ParamsE:
[----:B------:R-:W-:Y:S01]  /*0000*/  LDC R1, c[0x0][0x28] ;  /* 0x00000a00ff017b82 */ /* 0x000fe20000000800 */
[----:B------:R-:W-:Y:S05]  /*0010*/  EXIT ;  /* 0x000000000000794d */ /* 0x000fea0003800000 */
.L_x_12:
        /* <DEDUP_REMOVED lines=14> */
.L_x_98:


//--------------------- .text._ZN7cutlass13device_kernelIN5flash19enable_sm80_to_sm89INS1_16FlashAttnBwdSm80INS1_25CollectiveMainloopBwdSm80ILi2ELi2EN4cute5tupleIJNS5_1CILi64EEENS7_ILi128EEES8_EEENS_10bfloat16_tEfNS_4arch4Sm80ELb0ELb1ELb1ELb1ELb1ELb0ELb0ELb0ELi2ELi2ELi4ELi2ELb1EEENS1_21CollectiveEpilogueBwdISA_SB_SD_Li256ELb1ELb0ELi2EEENS1_19SingleTileSchedulerILb1ELb0ELb0ELi128EEEEEEEEEvNT_6ParamsE --------------------------
	.section	.text._ZN7cutlass13device_kernelIN5flash19enable_sm80_to_sm89INS1_16FlashAttnBwdSm80INS1_25CollectiveMainloopBwdSm80ILi2ELi2EN4cute5tupleIJNS5_1CILi64EEENS7_ILi128EEES8_EEENS_10bfloat16_tEfNS_4arch4Sm80ELb0ELb1ELb1ELb1ELb1ELb0ELb0ELb0ELi2ELi2ELi4ELi2ELb1EEENS1_21CollectiveEpilogueBwdISA_SB_SD_Li256ELb1ELb0ELi2EEENS1_19SingleTileSchedulerILb1ELb0ELb0ELi128EEEEEEEEEvNT_6ParamsE,"ax",@progbits
	.align	128
.text._ZN7cutlass13device_kernelIN5flash19enable_sm80_to_sm89INS1_16FlashAttnBwdSm80INS1_25CollectiveMainloopBwdSm80ILi2ELi2EN4cute5tupleIJNS5_1CILi64EEENS7_ILi128EEES8_EEENS_10bfloat16_tEfNS_4arch4Sm80ELb0ELb1ELb1ELb1ELb1ELb0ELb0ELb0ELi2ELi2ELi4ELi2ELb1EEENS1_21CollectiveEpilogueBwdISA_SB_SD_Li256ELb1ELb0ELi2EEENS1_19SingleTileSchedulerILb1ELb0ELb0ELi128EEEEEEEEEvNT_6ParamsE:
        .type           _ZN7cutlass13device_kernelIN5flash19enable_sm80_to_sm89INS1_16FlashAttnBwdSm80INS1_25CollectiveMainloopBwdSm80ILi2ELi2EN4cute5tupleIJNS5_1CILi64EEENS7_ILi128EEES8_EEENS_10bfloat16_tEfNS_4arch4Sm80ELb0ELb1ELb1ELb1ELb1ELb0ELb0ELb0ELi2ELi2ELi4ELi2ELb1EEENS1_21CollectiveEpilogueBwdISA_SB_SD_Li256ELb1ELb0ELi2EEENS1_19SingleTileSchedulerILb1ELb0ELb0ELi128EEEEEEEEEvNT_6ParamsE,@function
        .size           _ZN7cutlass13device_kernelIN5flash19enable_sm80_to_sm89INS1_16FlashAttnBwdSm80INS1_25CollectiveMainloopBwdSm80ILi2ELi2EN4cute5tupleIJNS5_1CILi64EEENS7_ILi128EEES8_EEENS_10bfloat16_tEfNS_4arch4Sm80ELb0ELb1ELb1ELb1ELb1ELb0ELb0ELb0ELi2ELi2ELi4ELi2ELb1EEENS1_21CollectiveEpilogueBwdISA_SB_SD_Li256ELb1ELb0ELi2EEENS1_19SingleTileSchedulerILb1ELb0ELb0ELi128EEEEEEEEEvNT_6ParamsE,(.L_x_99 - _ZN7cutlass13device_kernelIN5flash19enable_sm80_to_sm89INS1_16FlashAttnBwdSm80INS1_25CollectiveMainloopBwdSm80ILi2ELi2EN4cute5tupleIJNS5_1CILi64EEENS7_ILi128EEES8_EEENS_10bfloat16_tEfNS_4arch4Sm80ELb0ELb1ELb1ELb1ELb1ELb0ELb0ELb0ELi2ELi2ELi4ELi2ELb1EEENS1_21CollectiveEpilogueBwdISA_SB_SD_Li256ELb1ELb0ELi2EEENS1_19SingleTileSchedulerILb1ELb0ELb0ELi128EEEEEEEEEvNT_6ParamsE)
        .other          _ZN7cutlass13device_kernelIN5flash19enable_sm80_to_sm89INS1_16FlashAttnBwdSm80INS1_25CollectiveMainloopBwdSm80ILi2ELi2EN4cute5tupleIJNS5_1CILi64EEENS7_ILi128EEES8_EEENS_10bfloat16_tEfNS_4arch4Sm80ELb0ELb1ELb1ELb1ELb1ELb0ELb0ELb0ELi2ELi2ELi4ELi2ELb1EEENS1_21CollectiveEpilogueBwdISA_SB_SD_Li256ELb1ELb0ELi2EEENS1_19SingleTileSchedulerILb1ELb0ELb0ELi128EEEEEEEEEvNT_6ParamsE,@"STO_CUDA_ENTRY STV_DEFAULT"
_ZN7cutlass13device_kernelIN5flash19enable_sm80_to_sm89INS1_16FlashAttnBwdSm80INS1_25CollectiveMainloopBwdSm80ILi2ELi2EN4cute5tupleIJNS5_1CILi64EEENS7_ILi128EEES8_EEENS_10bfloat16_tEfNS_4arch4Sm80ELb0ELb1ELb1ELb1ELb1ELb0ELb0ELb0ELi2ELi2ELi4ELi2ELb1EEENS1_21CollectiveEpilogueBwdISA_SB_SD_Li256ELb1ELb0ELi2EEENS1_19SingleTileSchedulerILb1ELb0ELb0ELi128EEEEEEEEEvNT_6ParamsE:
[----:B------:R-:W-:Y:S01]  /*0000*/  LDC R1, c[0x0][0x28] ;  /* 0x00000a00ff017b82 */ /* 0x000fe20000000800 */
[----:B------:R-:W-:Y:S05]  /*0010*/  EXIT ;  /* 0x000000000000794d */ /* 0x000fea0003800000 */
.L_x_13:
        /* <DEDUP_REMOVED lines=14> */
.L_x_99:


//--------------------- .text._ZN7cutlass13device_kernelIN5flash19enable_sm80_to_sm89INS1_16FlashAttnBwdSm80INS1_25CollectiveMainloopBwdSm80ILi2ELi2EN4cute5tupleIJNS5_1CILi64EEENS7_ILi128EEES8_EEENS_10bfloat16_tEfNS_4arch4Sm80ELb0ELb1ELb1ELb1ELb0ELb0ELb0ELb0ELi2ELi2ELi4ELi2ELb1EEENS1_24CollectiveEpilogueBwdGQAISA_fSD_Li256ELb1ELb0EEENS1_19SingleTileSchedulerILb1ELb0ELb0ELi128EEEEEEEEEvNT_6ParamsE --------------------------
	.section	.text._ZN7cutlass13device_kernelIN5flash19enable_sm80_to_sm89INS1_16FlashAttnBwdSm80INS1_25CollectiveMainloopBwdSm80ILi2ELi2EN4cute5tupleIJNS5_1CILi64EEENS7_ILi128EEES8_EEENS_10bfloat16_tEfNS_4arch4Sm80ELb0ELb1ELb1ELb1ELb0ELb0ELb0ELb0ELi2ELi2ELi4ELi2ELb1EEENS1_24CollectiveEpilogueBwdGQAISA_fSD_Li256ELb1ELb0EEENS1_19SingleTileSchedulerILb1ELb0ELb0ELi128EEEEEEEEEvNT_6ParamsE,"ax",@progbits
	.align	128
.text._ZN7cutlass13device_kernelIN5flash19enable_sm80_to_sm89INS1_16FlashAttnBwdSm80INS1_25CollectiveMainloopBwdSm80ILi2ELi2EN4cute5tupleIJNS5_1CILi64EEENS7_ILi128EEES8_EEENS_10bfloat16_tEfNS_4arch4Sm80ELb0ELb1ELb1ELb1ELb0ELb0ELb0ELb0ELi2ELi2ELi4ELi2ELb1EEENS1_24CollectiveEpilogueBwdGQAISA_fSD_Li256ELb1ELb0EEENS1_19SingleTileSchedulerILb1ELb0ELb0ELi128EEEEEEEEEvNT_6ParamsE:
        .type           _ZN7cutlass13device_kernelIN5flash19enable_sm80_to_sm89INS1_16FlashAttnBwdSm80INS1_25CollectiveMainloopBwdSm80ILi2ELi2EN4cute5tupleIJNS5_1CILi64EEENS7_ILi128EEES8_EEENS_10bfloat16_tEfNS_4arch4Sm80ELb0ELb1ELb1ELb1ELb0ELb0ELb0ELb0ELi2ELi2ELi4ELi2ELb1EEENS1_24CollectiveEpilogueBwdGQAISA_fSD_Li256ELb1ELb0EEENS1_19SingleTileSchedulerILb1ELb0ELb0ELi128EEEEEEEEEvNT_6ParamsE,@function
        .size           _ZN7cutlass13device_kernelIN5flash19enable_sm80_to_sm89INS1_16FlashAttnBwdSm80INS1_25CollectiveMainloopBwdSm80ILi2ELi2EN4cute5tupleIJNS5_1CILi64EEENS7_ILi128EEES8_EEENS_10bfloat16_tEfNS_4arch4Sm80ELb0ELb1ELb1ELb1ELb0ELb0ELb0ELb0ELi2ELi2ELi4ELi2ELb1EEENS1_24CollectiveEpilogueBwdGQAISA_fSD_Li256ELb1ELb0EEENS1_19SingleTileSchedulerILb1ELb0ELb0ELi128EEEEEEEEEvNT_6ParamsE,(.L_x_100 - _ZN7cutlass13device_kernelIN5flash19enable_sm80_to_sm89INS1_16FlashAttnBwdSm80INS1_25CollectiveMainloopBwdSm80ILi2ELi2EN4cute5tupleIJNS5_1CILi64EEENS7_ILi128EEES8_EEENS_10bfloat16_tEfNS_4arch4Sm80ELb0ELb1ELb1ELb1ELb0ELb0ELb0ELb0ELi2ELi2ELi4ELi2ELb1EEENS1_24CollectiveEpilogueBwdGQAISA_fSD_Li256ELb1ELb0EEENS1_19SingleTileSchedulerILb1ELb0ELb0ELi128EEEEEEEEEvNT_6ParamsE)
        .other          _ZN7cutlass13device_kernelIN5flash19enable_sm80_to_sm89INS1_16FlashAttnBwdSm80INS1_25CollectiveMainloopBwdSm80ILi2ELi2EN4cute5tupleIJNS5_1CILi64EEENS7_ILi128EEES8_EEENS_10bfloat16_tEfNS_4arch4Sm80ELb0ELb1ELb1ELb1ELb0ELb0ELb0ELb0ELi2ELi2ELi4ELi2ELb1EEENS1_24CollectiveEpilogueBwdGQAISA_fSD_Li256ELb1ELb0EEENS1_19SingleTileSchedulerILb1ELb0ELb0ELi128EEEEEEEEEvNT_6ParamsE,@"STO_CUDA_ENTRY STV_DEFAULT"
_ZN7cutlass13device_kernelIN5flash19enable_sm80_to_sm89INS1_16FlashAttnBwdSm80INS1_25CollectiveMainloopBwdSm80ILi2ELi2EN4cute5tupleIJNS5_1CILi64EEENS7_ILi128EEES8_EEENS_10bfloat16_tEfNS_4arch4Sm80ELb0ELb1ELb1ELb1ELb0ELb0ELb0ELb0ELi2ELi2ELi4ELi2ELb1EEENS1_24CollectiveEpilogueBwdGQAISA_fSD_Li256ELb1ELb0EEENS1_19SingleTileSchedulerILb1ELb0ELb0ELi128EEEEEEEEEvNT_6ParamsE:
[----:B------:R-:W-:Y:S01]  /*0000*/  LDC R1, c[0x0][0x28] ;  /* 0x00000a00ff017b82 */ /* 0x000fe20000000800 */
[----:B------:R-:W-:Y:S05]  /*0010*/  EXIT ;  /* 0x000000000000794d */ /* 0x000fea0003800000 */
.L_x_14:
        /* <DEDUP_REMOVED lines=14> */
.L_x_100:


//--------------------- .text._ZN7cutlass13device_kernelIN5flash19enable_sm80_to_sm89INS1_16FlashAttnBwdSm80INS1_25CollectiveMainloopBwdSm80ILi2ELi2EN4cute5tupleIJNS5_1CILi64EEENS7_ILi128EEES8_EEENS_10bfloat16_tEfNS_4arch4Sm80ELb0ELb1ELb1ELb1ELb1ELb0ELb0ELb0ELi2ELi2ELi4ELi2ELb1EEENS1_24CollectiveEpilogueBwdGQAISA_fSD_Li256ELb1ELb1EEENS1_19SingleTileSchedulerILb1ELb0ELb0ELi128EEEEEEEEEvNT_6ParamsE --------------------------
	.section	.text._ZN7cutlass13device_kernelIN5flash19enable_sm80_to_sm89INS1_16FlashAttnBwdSm80INS1_25CollectiveMainloopBwdSm80ILi2ELi2EN4cute5tupleIJNS5_1CILi64EEENS7_ILi128EEES8_EEENS_10bfloat16_tEfNS_4arch4Sm80ELb0ELb1ELb1ELb1ELb1ELb0ELb0ELb0ELi2ELi2ELi4ELi2ELb1EEENS1_24CollectiveEpilogueBwdGQAISA_fSD_Li256ELb1ELb1EEENS1_19SingleTileSchedulerILb1ELb0ELb0ELi128EEEEEEEEEvNT_6ParamsE,"ax",@progbits
	.align	128
.text._ZN7cutlass13device_kernelIN5flash19enable_sm80_to_sm89INS1_16FlashAttnBwdSm80INS1_25CollectiveMainloopBwdSm80ILi2ELi2EN4cute5tupleIJNS5_1CILi64EEENS7_ILi128EEES8_EEENS_10bfloat16_tEfNS_4arch4Sm80ELb0ELb1ELb1ELb1ELb1ELb0ELb0ELb0ELi2ELi2ELi4ELi2ELb1EEENS1_24CollectiveEpilogueBwdGQAISA_fSD_Li256ELb1ELb1EEENS1_19SingleTileSchedulerILb1ELb0ELb0ELi128EEEEEEEEEvNT_6ParamsE:
        .type           _ZN7cutlass13device_kernelIN5flash19enable_sm80_to_sm89INS1_16FlashAttnBwdSm80INS1_25CollectiveMainloopBwdSm80ILi2ELi2EN4cute5tupleIJNS5_1CILi64EEENS7_ILi128EEES8_EEENS_10bfloat16_tEfNS_4arch4Sm80ELb0ELb1ELb1ELb1ELb1ELb0ELb0ELb0ELi2ELi2ELi4ELi2ELb1EEENS1_24CollectiveEpilogueBwdGQAISA_fSD_Li256ELb1ELb1EEENS1_19SingleTileSchedulerILb1ELb0ELb0ELi128EEEEEEEEEvNT_6ParamsE,@function
        .size           _ZN7cutlass13device_kernelIN5flash19enable_sm80_to_sm89INS1_16FlashAttnBwdSm80INS1_25CollectiveMainloopBwdSm80ILi2ELi2EN4cute5tupleIJNS5_1CILi64EEENS7_ILi128EEES8_EEENS_10bfloat16_tEfNS_4arch4Sm80ELb0ELb1ELb1ELb1ELb1ELb0ELb0ELb0ELi2ELi2ELi4ELi2ELb1EEENS1_24CollectiveEpilogueBwdGQAISA_fSD_Li256ELb1ELb1EEENS1_19SingleTileSchedulerILb1ELb0ELb0ELi128EEEEEEEEEvNT_6ParamsE,(.L_x_101 - _ZN7cutlass13device_kernelIN5flash19enable_sm80_to_sm89INS1_16FlashAttnBwdSm80INS1_25CollectiveMainloopBwdSm80ILi2ELi2EN4cute5tupleIJNS5_1CILi64EEENS7_ILi128EEES8_EEENS_10bfloat16_tEfNS_4arch4Sm80ELb0ELb1ELb1ELb1ELb1ELb0ELb0ELb0ELi2ELi2ELi4ELi2ELb1EEENS1_24CollectiveEpilogueBwdGQAISA_fSD_Li256ELb1ELb1EEENS1_19SingleTileSchedulerILb1ELb0ELb0ELi128EEEEEEEEEvNT_6ParamsE)
        .other          _ZN7cutlass13device_kernelIN5flash19enable_sm80_to_sm89INS1_16FlashAttnBwdSm80INS1_25CollectiveMainloopBwdSm80ILi2ELi2EN4cute5tupleIJNS5_1CILi64EEENS7_ILi128EEES8_EEENS_10bfloat16_tEfNS_4arch4Sm80ELb0ELb1ELb1ELb1ELb1ELb0ELb0ELb0ELi2ELi2ELi4ELi2ELb1EEENS1_24CollectiveEpilogueBwdGQAISA_fSD_Li256ELb1ELb1EEENS1_19SingleTileSchedulerILb1ELb0ELb0ELi128EEEEEEEEEvNT_6ParamsE,@"STO_CUDA_ENTRY STV_DEFAULT"
_ZN7cutlass13device_kernelIN5flash19enable_sm80_to_sm89INS1_16FlashAttnBwdSm80INS1_25CollectiveMainloopBwdSm80ILi2ELi2EN4cute5tupleIJNS5_1CILi64EEENS7_ILi128EEES8_EEENS_10bfloat16_tEfNS_4arch4Sm80ELb0ELb1ELb1ELb1ELb1ELb0ELb0ELb0ELi2ELi2ELi4ELi2ELb1EEENS1_24CollectiveEpilogueBwdGQAISA_fSD_Li256ELb1ELb1EEENS1_19SingleTileSchedulerILb1ELb0ELb0ELi128EEEEEEEEEvNT_6ParamsE:
[----:B------:R-:W-:Y:S01]  /*0000*/  LDC R1, c[0x0][0x28] ;  /* 0x00000a00ff017b82 */ /* 0x000fe20000000800 */
[----:B------:R-:W-:Y:S05]  /*0010*/  EXIT ;  /* 0x000000000000794d */ /* 0x000fea0003800000 */
.L_x_15:
        /* <DEDUP_REMOVED lines=14> */
.L_x_101:


//--------------------- .text._ZN7cutlass13device_kernelIN5flash19enable_sm80_to_sm89INS1_16FlashAttnBwdSm80INS1_25CollectiveMainloopBwdSm80ILi2ELi2EN4cute5tupleIJNS5_1CILi64EEENS7_ILi128EEES8_EEENS_10bfloat16_tEfNS_4arch4Sm80ELb1ELb0ELb1ELb0ELb0ELb0ELb0ELb0ELi2ELi2ELi4ELi2ELb1EEENS1_21CollectiveEpilogueBwdISA_SB_SD_Li256ELb0ELb0ELi2EEENS1_25SingleTileBwdLPTSchedulerILb0ELi128ELb0EEEEEEEEEvNT_6ParamsE --------------------------
	.section	.text._ZN7cutlass13device_kernelIN5flash19enable_sm80_to_sm89INS1_16FlashAttnBwdSm80INS1_25CollectiveMainloopBwdSm80ILi2ELi2EN4cute5tupleIJNS5_1CILi64EEENS7_ILi128EEES8_EEENS_10bfloat16_tEfNS_4arch4Sm80ELb1ELb0ELb1ELb0ELb0ELb0ELb0ELb0ELi2ELi2ELi4ELi2ELb1EEENS1_21CollectiveEpilogueBwdISA_SB_SD_Li256ELb0ELb0ELi2EEENS1_25SingleTileBwdLPTSchedulerILb0ELi128ELb0EEEEEEEEEvNT_6ParamsE,"ax",@progbits
	.align	128
.text._ZN7cutlass13device_kernelIN5flash19enable_sm80_to_sm89INS1_16FlashAttnBwdSm80INS1_25CollectiveMainloopBwdSm80ILi2ELi2EN4cute5tupleIJNS5_1CILi64EEENS7_ILi128EEES8_EEENS_10bfloat16_tEfNS_4arch4Sm80ELb1ELb0ELb1ELb0ELb0ELb0ELb0ELb0ELi2ELi2ELi4ELi2ELb1EEENS1_21CollectiveEpilogueBwdISA_SB_SD_Li256ELb0ELb0ELi2EEENS1_25SingleTileBwdLPTSchedulerILb0ELi128ELb0EEEEEEEEEvNT_6ParamsE:
        .type           _ZN7cutlass13device_kernelIN5flash19enable_sm80_to_sm89INS1_16FlashAttnBwdSm80INS1_25CollectiveMainloopBwdSm80ILi2ELi2EN4cute5tupleIJNS5_1CILi64EEENS7_ILi128EEES8_EEENS_10bfloat16_tEfNS_4arch4Sm80ELb1ELb0ELb1ELb0ELb0ELb0ELb0ELb0ELi2ELi2ELi4ELi2ELb1EEENS1_21CollectiveEpilogueBwdISA_SB_SD_Li256ELb0ELb0ELi2EEENS1_25SingleTileBwdLPTSchedulerILb0ELi128ELb0EEEEEEEEEvNT_6ParamsE,@function
        .size           _ZN7cutlass13device_kernelIN5flash19enable_sm80_to_sm89INS1_16FlashAttnBwdSm80INS1_25CollectiveMainloopBwdSm80ILi2ELi2EN4cute5tupleIJNS5_1CILi64EEENS7_ILi128EEES8_EEENS_10bfloat16_tEfNS_4arch4Sm80ELb1ELb0ELb1ELb0ELb0ELb0ELb0ELb0ELi2ELi2ELi4ELi2ELb1EEENS1_21CollectiveEpilogueBwdISA_SB_SD_Li256ELb0ELb0ELi2EEENS1_25SingleTileBwdLPTSchedulerILb0ELi128ELb0EEEEEEEEEvNT_6ParamsE,(.L_x_102 - _ZN7cutlass13device_kernelIN5flash19enable_sm80_to_sm89INS1_16FlashAttnBwdSm80INS1_25CollectiveMainloopBwdSm80ILi2ELi2EN4cute5tupleIJNS5_1CILi64EEENS7_ILi128EEES8_EEENS_10bfloat16_tEfNS_4arch4Sm80ELb1ELb0ELb1ELb0ELb0ELb0ELb0ELb0ELi2ELi2ELi4ELi2ELb1EEENS1_21CollectiveEpilogueBwdISA_SB_SD_Li256ELb0ELb0ELi2EEENS1_25SingleTileBwdLPTSchedulerILb0ELi128ELb0EEEEEEEEEvNT_6ParamsE)
        .other          _ZN7cutlass13device_kernelIN5flash19enable_sm80_to_sm89INS1_16FlashAttnBwdSm80INS1_25CollectiveMainloopBwdSm80ILi2ELi2EN4cute5tupleIJNS5_1CILi64EEENS7_ILi128EEES8_EEENS_10bfloat16_tEfNS_4arch4Sm80ELb1ELb0ELb1ELb0ELb0ELb0ELb0ELb0ELi2ELi2ELi4ELi2ELb1EEENS1_21CollectiveEpilogueBwdISA_SB_SD_Li256ELb0ELb0ELi2EEENS1_25SingleTileBwdLPTSchedulerILb0ELi128ELb0EEEEEEEEEvNT_6ParamsE,@"STO_CUDA_ENTRY STV_DEFAULT"
_ZN7cutlass13device_kernelIN5flash19enable_sm80_to_sm89INS1_16FlashAttnBwdSm80INS1_25CollectiveMainloopBwdSm80ILi2ELi2EN4cute5tupleIJNS5_1CILi64EEENS7_ILi128EEES8_EEENS_10bfloat16_tEfNS_4arch4Sm80ELb1ELb0ELb1ELb0ELb0ELb0ELb0ELb0ELi2ELi2ELi4ELi2ELb1EEENS1_21CollectiveEpilogueBwdISA_SB_SD_Li256ELb0ELb0ELi2EEENS1_25SingleTileBwdLPTSchedulerILb0ELi128ELb0EEEEEEEEEvNT_6ParamsE:
[----:B------:R-:W-:Y:S01]  /*0000*/  LDC R1, c[0x0][0x28] ;  /* 0x00000a00ff017b82 */ /* 0x000fe20000000800 */
[----:B------:R-:W-:Y:S05]  /*0010*/  EXIT ;  /* 0x000000000000794d */ /* 0x000fea0003800000 */
.L_x_16:
        /* <DEDUP_REMOVED lines=14> */
.L_x_102:


//--------------------- .text._ZN7cutlass13device_kernelIN5flash19enable_sm80_to_sm89INS1_16FlashAttnBwdSm80INS1_25CollectiveMainloopBwdSm80ILi2ELi2EN4cute5tupleIJNS5_1CILi64EEENS7_ILi128EEES8_EEENS_10bfloat16_tEfNS_4arch4Sm80ELb1ELb0ELb1ELb0ELb1ELb0ELb0ELb0ELi2ELi2ELi4ELi2ELb1EEENS1_21CollectiveEpilogueBwdISA_SB_SD_Li256ELb0ELb0ELi2EEENS1_25SingleTileBwdLPTSchedulerILb0ELi128ELb1EEEEEEEEEvNT_6ParamsE --------------------------
	.section	.text._ZN7cutlass13device_kernelIN5flash19enable_sm80_to_sm89INS1_16FlashAttnBwdSm80INS1_25CollectiveMainloopBwdSm80ILi2ELi2EN4cute5tupleIJNS5_1CILi64EEENS7_ILi128EEES8_EEENS_10bfloat16_tEfNS_4arch4Sm80ELb1ELb0ELb1ELb0ELb1ELb0ELb0ELb0ELi2ELi2ELi4ELi2ELb1EEENS1_21CollectiveEpilogueBwdISA_SB_SD_Li256ELb0ELb0ELi2EEENS1_25SingleTileBwdLPTSchedulerILb0ELi128ELb1EEEEEEEEEvNT_6ParamsE,"ax",@progbits
	.align	128
.text._ZN7cutlass13device_kernelIN5flash19enable_sm80_to_sm89INS1_16FlashAttnBwdSm80INS1_25CollectiveMainloopBwdSm80ILi2ELi2EN4cute5tupleIJNS5_1CILi64EEENS7_ILi128EEES8_EEENS_10bfloat16_tEfNS_4arch4Sm80ELb1ELb0ELb1ELb0ELb1ELb0ELb0ELb0ELi2ELi2ELi4ELi2ELb1EEENS1_21CollectiveEpilogueBwdISA_SB_SD_Li256ELb0ELb0ELi2EEENS1_25SingleTileBwdLPTSchedulerILb0ELi128ELb1EEEEEEEEEvNT_6ParamsE:
        .type           _ZN7cutlass13device_kernelIN5flash19enable_sm80_to_sm89INS1_16FlashAttnBwdSm80INS1_25CollectiveMainloopBwdSm80ILi2ELi2EN4cute5tupleIJNS5_1CILi64EEENS7_ILi128EEES8_EEENS_10bfloat16_tEfNS_4arch4Sm80ELb1ELb0ELb1ELb0ELb1ELb0ELb0ELb0ELi2ELi2ELi4ELi2ELb1EEENS1_21CollectiveEpilogueBwdISA_SB_SD_Li256ELb0ELb0ELi2EEENS1_25SingleTileBwdLPTSchedulerILb0ELi128ELb1EEEEEEEEEvNT_6ParamsE,@function
        .size           _ZN7cutlass13device_kernelIN5flash19enable_sm80_to_sm89INS1_16FlashAttnBwdSm80INS1_25CollectiveMainloopBwdSm80ILi2ELi2EN4cute5tupleIJNS5_1CILi64EEENS7_ILi128EEES8_EEENS_10bfloat16_tEfNS_4arch4Sm80ELb1ELb0ELb1ELb0ELb1ELb0ELb0ELb0ELi2ELi2ELi4ELi2ELb1EEENS1_21CollectiveEpilogueBwdISA_SB_SD_Li256ELb0ELb0ELi2EEENS1_25SingleTileBwdLPTSchedulerILb0ELi128ELb1EEEEEEEEEvNT_6ParamsE,(.L_x_103 - _ZN7cutlass13device_kernelIN5flash19enable_sm80_to_sm89INS1_16FlashAttnBwdSm80INS1_25CollectiveMainloopBwdSm80ILi2ELi2EN4cute5tupleIJNS5_1CILi64EEENS7_ILi128EEES8_EEENS_10bfloat16_tEfNS_4arch4Sm80ELb1ELb0ELb1ELb0ELb1ELb0ELb0ELb0ELi2ELi2ELi4ELi2ELb1EEENS1_21CollectiveEpilogueBwdISA_SB_SD_Li256ELb0ELb0ELi2EEENS1_25SingleTileBwdLPTSchedulerILb0ELi128ELb1EEEEEEEEEvNT_6ParamsE)
        .other          _ZN7cutlass13device_kernelIN5flash19enable_sm80_to_sm89INS1_16FlashAttnBwdSm80INS1_25CollectiveMainloopBwdSm80ILi2ELi2EN4cute5tupleIJNS5_1CILi64EEENS7_ILi128EEES8_EEENS_10bfloat16_tEfNS_4arch4Sm80ELb1ELb0ELb1ELb0ELb1ELb0ELb0ELb0ELi2ELi2ELi4ELi2ELb1EEENS1_21CollectiveEpilogueBwdISA_SB_SD_Li256ELb0ELb0ELi2EEENS1_25SingleTileBwdLPTSchedulerILb0ELi128ELb1EEEEEEEEEvNT_6ParamsE,@"STO_CUDA_ENTRY STV_DEFAULT"
_ZN7cutlass13device_kernelIN5flash19enable_sm80_to_sm89INS1_16FlashAttnBwdSm80INS1_25CollectiveMainloopBwdSm80ILi2ELi2EN4cute5tupleIJNS5_1CILi64EEENS7_ILi128EEES8_EEENS_10bfloat16_tEfNS_4arch4Sm80ELb1ELb0ELb1ELb0ELb1ELb0ELb0ELb0ELi2ELi2ELi4ELi2ELb1EEENS1_21CollectiveEpilogueBwdISA_SB_SD_Li256ELb0ELb0ELi2EEENS1_25SingleTileBwdLPTSchedulerILb0ELi128ELb1EEEEEEEEEvNT_6ParamsE:
[----:B------:R-:W-:Y:S01]  /*0000*/  LDC R1, c[0x0][0x28] ;  /* 0x00000a00ff017b82 */ /* 0x000fe20000000800 */
[----:B------:R-:W-:Y:S05]  /*0010*/  EXIT ;  /* 0x000000000000794d */ /* 0x000fea0003800000 */
.L_x_17:
        /* <DEDUP_REMOVED lines=14> */
.L_x_103:


//--------------------- .text._ZN7cutlass13device_kernelIN5flash19enable_sm80_to_sm89INS1_16FlashAttnBwdSm80INS1_25CollectiveMainloopBwdSm80ILi2ELi2EN4cute5tupleIJNS5_1CILi64EEENS7_ILi128EEES8_EEENS_10bfloat16_tEfNS_4arch4Sm80ELb1ELb0ELb1ELb0ELb0ELb0ELb0ELb0ELi2ELi2ELi4ELi2ELb1EEENS1_24CollectiveEpilogueBwdGQAISA_fSD_Li256ELb0ELb0EEENS1_25SingleTileBwdLPTSchedulerILb0ELi128ELb0EEEEEEEEEvNT_6ParamsE --------------------------
	.section	.text._ZN7cutlass13device_kernelIN5flash19enable_sm80_to_sm89INS1_16FlashAttnBwdSm80INS1_25CollectiveMainloopBwdSm80ILi2ELi2EN4cute5tupleIJNS5_1CILi64EEENS7_ILi128EEES8_EEENS_10bfloat16_tEfNS_4arch4Sm80ELb1ELb0ELb1ELb0ELb0ELb0ELb0ELb0ELi2ELi2ELi4ELi2ELb1EEENS1_24CollectiveEpilogueBwdGQAISA_fSD_Li256ELb0ELb0EEENS1_25SingleTileBwdLPTSchedulerILb0ELi128ELb0EEEEEEEEEvNT_6ParamsE,"ax",@progbits
	.align	128
.text._ZN7cutlass13device_kernelIN5flash19enable_sm80_to_sm89INS1_16FlashAttnBwdSm80INS1_25CollectiveMainloopBwdSm80ILi2ELi2EN4cute5tupleIJNS5_1CILi64EEENS7_ILi128EEES8_EEENS_10bfloat16_tEfNS_4arch4Sm80ELb1ELb0ELb1ELb0ELb0ELb0ELb0ELb0ELi2ELi2ELi4ELi2ELb1EEENS1_24CollectiveEpilogueBwdGQAISA_fSD_Li256ELb0ELb0EEENS1_25SingleTileBwdLPTSchedulerILb0ELi128ELb0EEEEEEEEEvNT_6ParamsE:
        .type           _ZN7cutlass13device_kernelIN5flash19enable_sm80_to_sm89INS1_16FlashAttnBwdSm80INS1_25CollectiveMainloopBwdSm80ILi2ELi2EN4cute5tupleIJNS5_1CILi64EEENS7_ILi128EEES8_EEENS_10bfloat16_tEfNS_4arch4Sm80ELb1ELb0ELb1ELb0ELb0ELb0ELb0ELb0ELi2ELi2ELi4ELi2ELb1EEENS1_24CollectiveEpilogueBwdGQAISA_fSD_Li256ELb0ELb0EEENS1_25SingleTileBwdLPTSchedulerILb0ELi128ELb0EEEEEEEEEvNT_6ParamsE,@function
        .size           _ZN7cutlass13device_kernelIN5flash19enable_sm80_to_sm89INS1_16FlashAttnBwdSm80INS1_25CollectiveMainloopBwdSm80ILi2ELi2EN4cute5tupleIJNS5_1CILi64EEENS7_ILi128EEES8_EEENS_10bfloat16_tEfNS_4arch4Sm80ELb1ELb0ELb1ELb0ELb0ELb0ELb0ELb0ELi2ELi2ELi4ELi2ELb1EEENS1_24CollectiveEpilogueBwdGQAISA_fSD_Li256ELb0ELb0EEENS1_25SingleTileBwdLPTSchedulerILb0ELi128ELb0EEEEEEEEEvNT_6ParamsE,(.L_x_104 - _ZN7cutlass13device_kernelIN5flash19enable_sm80_to_sm89INS1_16FlashAttnBwdSm80INS1_25CollectiveMainloopBwdSm80ILi2ELi2EN4cute5tupleIJNS5_1CILi64EEENS7_ILi128EEES8_EEENS_10bfloat16_tEfNS_4arch4Sm80ELb1ELb0ELb1ELb0ELb0ELb0ELb0ELb0ELi2ELi2ELi4ELi2ELb1EEENS1_24CollectiveEpilogueBwdGQAISA_fSD_Li256ELb0ELb0EEENS1_25SingleTileBwdLPTSchedulerILb0ELi128ELb0EEEEEEEEEvNT_6ParamsE)
        .other          _ZN7cutlass13device_kernelIN5flash19enable_sm80_to_sm89INS1_16FlashAttnBwdSm80INS1_25CollectiveMainloopBwdSm80ILi2ELi2EN4cute5tupleIJNS5_1CILi64EEENS7_ILi128EEES8_EEENS_10bfloat16_tEfNS_4arch4Sm80ELb1ELb0ELb1ELb0ELb0ELb0ELb0ELb0ELi2ELi2ELi4ELi2ELb1EEENS1_24CollectiveEpilogueBwdGQAISA_fSD_Li256ELb0ELb0EEENS1_25SingleTileBwdLPTSchedulerILb0ELi128ELb0EEEEEEEEEvNT_6ParamsE,@"STO_CUDA_ENTRY STV_DEFAULT"
_ZN7cutlass13device_kernelIN5flash19enable_sm80_to_sm89INS1_16FlashAttnBwdSm80INS1_25CollectiveMainloopBwdSm80ILi2ELi2EN4cute5tupleIJNS5_1CILi64EEENS7_ILi128EEES8_EEENS_10bfloat16_tEfNS_4arch4Sm80ELb1ELb0ELb1ELb0ELb0ELb0ELb0ELb0ELi2ELi2ELi4ELi2ELb1EEENS1_24CollectiveEpilogueBwdGQAISA_fSD_Li256ELb0ELb0EEENS1_25SingleTileBwdLPTSchedulerILb0ELi128ELb0EEEEEEEEEvNT_6ParamsE:
[----:B------:R-:W-:Y:S01]  /*0000*/  LDC R1, c[0x0][0x28] ;  /* 0x00000a00ff017b82 */ /* 0x000fe20000000800 */
[----:B------:R-:W-:Y:S05]  /*0010*/  EXIT ;  /* 0x000000000000794d */ /* 0x000fea0003800000 */
.L_x_18:
        /* <DEDUP_REMOVED lines=14> */
.L_x_104:


//--------------------- .text._ZN7cutlass13device_kernelIN5flash19enable_sm80_to_sm89INS1_16FlashAttnBwdSm80INS1_25CollectiveMainloopBwdSm80ILi2ELi2EN4cute5tupleIJNS5_1CILi64EEENS7_ILi128EEES8_EEENS_10bfloat16_tEfNS_4arch4Sm80ELb1ELb0ELb1ELb0ELb1ELb0ELb0ELb0ELi2ELi2ELi4ELi2ELb1EEENS1_24CollectiveEpilogueBwdGQAISA_fSD_Li256ELb0ELb1EEENS1_25SingleTileBwdLPTSchedulerILb0ELi128ELb1EEEEEEEEEvNT_6ParamsE --------------------------
	.section	.text._ZN7cutlass13device_kernelIN5flash19enable_sm80_to_sm89INS1_16FlashAttnBwdSm80INS1_25CollectiveMainloopBwdSm80ILi2ELi2EN4cute5tupleIJNS5_1CILi64EEENS7_ILi128EEES8_EEENS_10bfloat16_tEfNS_4arch4Sm80ELb1ELb0ELb1ELb0ELb1ELb0ELb0ELb0ELi2ELi2ELi4ELi2ELb1EEENS1_24CollectiveEpilogueBwdGQAISA_fSD_Li256ELb0ELb1EEENS1_25SingleTileBwdLPTSchedulerILb0ELi128ELb1EEEEEEEEEvNT_6ParamsE,"ax",@progbits
	.align	128
.text._ZN7cutlass13device_kernelIN5flash19enable_sm80_to_sm89INS1_16FlashAttnBwdSm80INS1_25CollectiveMainloopBwdSm80ILi2ELi2EN4cute5tupleIJNS5_1CILi64EEENS7_ILi128EEES8_EEENS_10bfloat16_tEfNS_4arch4Sm80ELb1ELb0ELb1ELb0ELb1ELb0ELb0ELb0ELi2ELi2ELi4ELi2ELb1EEENS1_24CollectiveEpilogueBwdGQAISA_fSD_Li256ELb0ELb1EEENS1_25SingleTileBwdLPTSchedulerILb0ELi128ELb1EEEEEEEEEvNT_6ParamsE:
        .type           _ZN7cutlass13device_kernelIN5flash19enable_sm80_to_sm89INS1_16FlashAttnBwdSm80INS1_25CollectiveMainloopBwdSm80ILi2ELi2EN4cute5tupleIJNS5_1CILi64EEENS7_ILi128EEES8_EEENS_10bfloat16_tEfNS_4arch4Sm80ELb1ELb0ELb1ELb0ELb1ELb0ELb0ELb0ELi2ELi2ELi4ELi2ELb1EEENS1_24CollectiveEpilogueBwdGQAISA_fSD_Li256ELb0ELb1EEENS1_25SingleTileBwdLPTSchedulerILb0ELi128ELb1EEEEEEEEEvNT_6ParamsE,@function
        .size           _ZN7cutlass13device_kernelIN5flash19enable_sm80_to_sm89INS1_16FlashAttnBwdSm80INS1_25CollectiveMainloopBwdSm80ILi2ELi2EN4cute5tupleIJNS5_1CILi64EEENS7_ILi128EEES8_EEENS_10bfloat16_tEfNS_4arch4Sm80ELb1ELb0ELb1ELb0ELb1ELb0ELb0ELb0ELi2ELi2ELi4ELi2ELb1EEENS1_24CollectiveEpilogueBwdGQAISA_fSD_Li256ELb0ELb1EEENS1_25SingleTileBwdLPTSchedulerILb0ELi128ELb1EEEEEEEEEvNT_6ParamsE,(.L_x_105 - _ZN7cutlass13device_kernelIN5flash19enable_sm80_to_sm89INS1_16FlashAttnBwdSm80INS1_25CollectiveMainloopBwdSm80ILi2ELi2EN4cute5tupleIJNS5_1CILi64EEENS7_ILi128EEES8_EEENS_10bfloat16_tEfNS_4arch4Sm80ELb1ELb0ELb1ELb0ELb1ELb0ELb0ELb0ELi2ELi2ELi4ELi2ELb1EEENS1_24CollectiveEpilogueBwdGQAISA_fSD_Li256ELb0ELb1EEENS1_25SingleTileBwdLPTSchedulerILb0ELi128ELb1EEEEEEEEEvNT_6ParamsE)
        .other          _ZN7cutlass13device_kernelIN5flash19enable_sm80_to_sm89INS1_16FlashAttnBwdSm80INS1_25CollectiveMainloopBwdSm80ILi2ELi2EN4cute5tupleIJNS5_1CILi64EEENS7_ILi128EEES8_EEENS_10bfloat16_tEfNS_4arch4Sm80ELb1ELb0ELb1ELb0ELb1ELb0ELb0ELb0ELi2ELi2ELi4ELi2ELb1EEENS1_24CollectiveEpilogueBwdGQAISA_fSD_Li256ELb0ELb1EEENS1_25SingleTileBwdLPTSchedulerILb0ELi128ELb1EEEEEEEEEvNT_6ParamsE,@"STO_CUDA_ENTRY STV_DEFAULT"
_ZN7cutlass13device_kernelIN5flash19enable_sm80_to_sm89INS1_16FlashAttnBwdSm80INS1_25CollectiveMainloopBwdSm80ILi2ELi2EN4cute5tupleIJNS5_1CILi64EEENS7_ILi128EEES8_EEENS_10bfloat16_tEfNS_4arch4Sm80ELb1ELb0ELb1ELb0ELb1ELb0ELb0ELb0ELi2ELi2ELi4ELi2ELb1EEENS1_24CollectiveEpilogueBwdGQAISA_fSD_Li256ELb0ELb1EEENS1_25SingleTileBwdLPTSchedulerILb0ELi128ELb1EEEEEEEEEvNT_6ParamsE:
[----:B------:R-:W-:Y:S01]  /*0000*/  LDC R1, c[0x0][0x28] ;  /* 0x00000a00ff017b82 */ /* 0x000fe20000000800 */
[----:B------:R-:W-:Y:S05]  /*0010*/  EXIT ;  /* 0x000000000000794d */ /* 0x000fea0003800000 */
.L_x_19:
        /* <DEDUP_REMOVED lines=14> */
.L_x_105:


//--------------------- .text._ZN7cutlass13device_kernelIN5flash22FlashAttnBwdPreprocessIN4cute5tupleIJNS3_1CILi64EEES6_EEENS_10bfloat16_tEfNS_4arch4Sm80ELb1ELb0EEEEEvNT_6ParamsE --------------------------
	.section	.text._ZN7cutlass13device_kernelIN5flash22FlashAttnBwdPreprocessIN4cute5tupleIJNS3_1CILi64EEES6_EEENS_10bfloat16_tEfNS_4arch4Sm80ELb1ELb0EEEEEvNT_6ParamsE,"ax",@progbits
	.align	128
.text._ZN7cutlass13device_kernelIN5flash22FlashAttnBwdPreprocessIN4cute5tupleIJNS3_1CILi64EEES6_EEENS_10bfloat16_tEfNS_4arch4Sm80ELb1ELb0EEEEEvNT_6ParamsE:
        .type           _ZN7cutlass13device_kernelIN5flash22FlashAttnBwdPreprocessIN4cute5tupleIJNS3_1CILi64EEES6_EEENS_10bfloat16_tEfNS_4arch4Sm80ELb1ELb0EEEEEvNT_6ParamsE,@function
        .size           _ZN7cutlass13device_kernelIN5flash22FlashAttnBwdPreprocessIN4cute5tupleIJNS3_1CILi64EEES6_EEENS_10bfloat16_tEfNS_4arch4Sm80ELb1ELb0EEEEEvNT_6ParamsE,(.L_x_106 - _ZN7cutlass13device_kernelIN5flash22FlashAttnBwdPreprocessIN4cute5tupleIJNS3_1CILi64EEES6_EEENS_10bfloat16_tEfNS_4arch4Sm80ELb1ELb0EEEEEvNT_6ParamsE)
        .other          _ZN7cutlass13device_kernelIN5flash22FlashAttnBwdPreprocessIN4cute5tupleIJNS3_1CILi64EEES6_EEENS_10bfloat16_tEfNS_4arch4Sm80ELb1ELb0EEEEEvNT_6ParamsE,@"STO_CUDA_ENTRY STV_DEFAULT"
_ZN7cutlass13device_kernelIN5flash22FlashAttnBwdPreprocessIN4cute5tupleIJNS3_1CILi64EEES6_EEENS_10bfloat16_tEfNS_4arch4Sm80ELb1ELb0EEEEEvNT_6ParamsE:
[----:B------:R-:W-:Y:S01]  /*0000*/  LDC R1, c[0x0][0x28] ;  /* 0x00000a00ff017b82 */ /* 0x000fe20000000800 */
[----:B------:R-:W0:Y:S07]  /*0010*/  S2R R0, SR_TID.X ;  /* 0x0000000000007919 */ /* 0x000e2e0000002100 */
[----:B------:R-:W1:Y:S01]  /*0020*/  S2UR UR8, SR_CTAID.Y ;  /* 0x00000000000879c3 */ /* 0x000e620000002600 */
[----:B------:R-:W-:Y:S01]  /*0030*/  ULDC UR4, c[0x0][0x218] ;  /* 0x0000860000047ab9 */ /* 0x000fe20000000800 */
[----:B------:R-:W-:Y:S01]  /*0040*/  ULDC UR5, c[0x0][0x21c] ;  /* 0x0000870000057ab9 */ /* 0x000fe20000000800 */
[----:B------:R-:W2:Y:S01]  /*0050*/  S2R R2, SR_CTAID.X ;  /* 0x0000000000027919 */ /* 0x000ea20000002500 */
[----:B------:R-:W-:-:S04]  /*0060*/  ULDC.64 UR6, c[0x0][0x208] ;  /* 0x0000820000067ab9 */ /* 0x000fc80000000a00 */
[----:B------:R-:W3:Y:S08]  /*0070*/  LDC.64 R14, c[0x0][0x230] ;  /* 0x00008c00ff0e7b82 */ /* 0x000ef00000000a00 */
[----:B------:R-:W4:Y:S08]  /*0080*/  S2UR UR9, SR_CTAID.Z ;  /* 0x00000000000979c3 */ /* 0x000f300000002700 */
[----:B------:R-:W4:Y:S01]  /*0090*/  LDC.64 R10, c[0x0][0x238] ;  /* 0x00008e00ff0a7b82 */ /* 0x000f220000000a00 */
[----:B-1----:R-:W-:Y:S01]  /*00a0*/  USHF.R.S32.HI UR10, URZ, 0x1f, UR8 ;  /* 0x0000001f3f0a7899 */ /* 0x002fe20008011408 */
[----:B0-----:R-:W-:-:S06]  /*00b0*/  SHF.R.S32.HI R3, RZ, 0x1f, R0 ;  /* 0x0000001fff037819 */ /* 0x001fcc0000011400 */
[----:B------:R-:W0:Y:S01]  /*00c0*/  LDC.64 R8, c[0x0][0x250] ;  /* 0x00009400ff087b82 */ /* 0x000e220000000a00 */
[----:B---3--:R-:W-:Y:S01]  /*00d0*/  IMAD R4, R14, UR10, RZ ;  /* 0x0000000a0e047c24 */ /* 0x008fe2000f8e02ff */
[----:B------:R-:W-:Y:S01]  /*00e0*/  LEA.HI R6, R3, R0, RZ, 0x3 ;  /* 0x0000000003067211 */ /* 0x000fe200078f18ff */
[----:B--2---:R-:W-:Y:S02]  /*00f0*/  IMAD.SHL.U32 R24, R2, 0x40, RZ ;  /* 0x0000004002187824 */ /* 0x004fe400078e00ff */
[----:B------:R-:W-:Y:S01]  /*0100*/  IMAD R7, R15, UR8, R4 ;  /* 0x000000080f077c24 */ /* 0x000fe2000f8e0204 */
[----:B------:R-:W-:Y:S02]  /*0110*/  LOP3.LUT R3, R6, 0xfffffff8, RZ, 0xc0, !PT ;  /* 0xfffffff806037812 */ /* 0x000fe400078ec0ff */
[----:B------:R-:W1:Y:S01]  /*0120*/  LDC.64 R22, c[0x0][0x258] ;  /* 0x00009600ff167b82 */ /* 0x000e620000000a00 */
[----:B------:R-:W-:Y:S01]  /*0130*/  IADD3 R5, -R24, UR4, RZ ;  /* 0x0000000418057c10 */ /* 0x000fe2000fffe1ff */
[----:B----4-:R-:W-:Y:S01]  /*0140*/  USHF.R.S32.HI UR11, URZ, 0x1f, UR9 ;  /* 0x0000001f3f0b7899 */ /* 0x010fe20008011409 */
[----:B------:R-:W-:Y:S01]  /*0150*/  SHF.R.S32.HI R6, RZ, 0x3, R6 ;  /* 0x00000003ff067819 */ /* 0x000fe20000011406 */
[----:B------:R-:W-:-:S03]  /*0160*/  IMAD.IADD R3, R0, 0x1, -R3 ;  /* 0x0000000100037824 */ /* 0x000fc600078e0a03 */
[C---:B------:R-:W-:Y:S01]  /*0170*/  ISETP.GE.AND P1, PT, R6.reuse, R5, PT ;  /* 0x000000050600720c */ /* 0x040fe20003f26270 */
[----:B------:R-:W-:Y:S01]  /*0180*/  VIADD R4, R6, 0x20 ;  /* 0x0000002006047836 */ /* 0x000fe20000000000 */
[----:B------:R-:W-:-:S04]  /*0190*/  SHF.L.U32 R12, R3, 0x3, RZ ;  /* 0x00000003030c7819 */ /* 0x000fc800000006ff */
[----:B------:R-:W-:Y:S02]  /*01a0*/  ISETP.LT.AND P3, PT, R12, UR5, !P1 ;  /* 0x000000050c007c0c */ /* 0x000fe4000cf61270 */
[--C-:B------:R-:W-:Y:S01]  /*01b0*/  SHF.R.S32.HI R13, RZ, 0x1f, R12.reuse ;  /* 0x0000001fff0d7819 */ /* 0x100fe2000001140c */
[----:B0-----:R-:W-:Y:S01]  /*01c0*/  IMAD R18, R8, UR10, RZ ;  /* 0x0000000a08127c24 */ /* 0x001fe2000f8e02ff */
[----:B------:R-:W-:Y:S01]  /*01d0*/  ISETP.GE.AND P2, PT, R4, R5, PT ;  /* 0x000000050400720c */ /* 0x000fe20003f46270 */
[----:B------:R-:W-:Y:S02]  /*01e0*/  IMAD R4, R10, UR11, RZ ;  /* 0x0000000b0a047c24 */ /* 0x000fe4000f8e02ff */
[----:B------:R-:W-:Y:S01]  /*01f0*/  IMAD.WIDE.U32 R14, R14, UR8, R12 ;  /* 0x000000080e0e7c25 */ /* 0x000fe2000f8e000c */
[----:B------:R-:W-:-:S03]  /*0200*/  ISETP.LT.AND P0, PT, R12, UR5, !P2 ;  /* 0x000000050c007c0c */ /* 0x000fc6000d701270 */
[----:B------:R-:W-:Y:S01]  /*0210*/  IMAD R11, R11, UR9, R4 ;  /* 0x000000090b0b7c24 */ /* 0x000fe2000f8e0204 */
[----:B------:R-:W-:Y:S01]  /*0220*/  IADD3 R15, R15, R7, RZ ;  /* 0x000000070f0f7210 */ /* 0x000fe20007ffe0ff */
[----:B------:R-:W0:Y:S01]  /*0230*/  @P3 LDC.64 R20, c[0x0][0x228] ;  /* 0x00008a00ff143b82 */ /* 0x000e220000000a00 */
[----:B------:R-:W-:Y:S01]  /*0240*/  IMAD R9, R9, UR8, R18 ;  /* 0x0000000809097c24 */ /* 0x000fe2000f8e0212 */
[----:B------:R-:W-:Y:S01]  /*0250*/  SHF.R.S32.HI R7, RZ, 0x1f, R6 ;  /* 0x0000001fff077819 */ /* 0x000fe20000011406 */
[----:B------:R-:W-:-:S04]  /*0260*/  IMAD.WIDE.U32 R12, R8, UR8, R12 ;  /* 0x00000008080c7c25 */ /* 0x000fc8000f8e000c */
[----:B------:R-:W-:Y:S01]  /*0270*/  IMAD.WIDE.U32 R32, R10, UR9, R14 ;  /* 0x000000090a207c25 */ /* 0x000fe2000f8e000e */
[----:B------:R-:W2:Y:S01]  /*0280*/  @P3 LDC.64 R16, c[0x0][0x248] ;  /* 0x00009200ff103b82 */ /* 0x000ea20000000a00 */
[----:B------:R-:W-:Y:S02]  /*0290*/  IADD3 R13, R13, R9, RZ ;  /* 0x000000090d0d7210 */ /* 0x000fe40007ffe0ff */
[----:B------:R-:W-:Y:S02]  /*02a0*/  IMAD.IADD R33, R33, 0x1, R11 ;  /* 0x0000000121217824 */ /* 0x000fe400078e020b */
[----:B-1----:R-:W-:Y:S02]  /*02b0*/  IMAD R4, R22, UR11, RZ ;  /* 0x0000000b16047c24 */ /* 0x002fe4000f8e02ff */
[----:B------:R-:W-:Y:S01]  /*02c0*/  IMAD.WIDE R28, R2, 0x40, R6 ;  /* 0x00000040021c7825 */ /* 0x000fe200078e0206 */
[----:B------:R-:W1:Y:S01]  /*02d0*/  @P0 LDC.64 R10, c[0x0][0x228] ;  /* 0x00008a00ff0a0b82 */ /* 0x000e620000000a00 */
[----:B------:R-:W-:-:S02]  /*02e0*/  @P0 MOV R9, R33 ;  /* 0x0000002100090202 */ /* 0x000fc40000000f00 */
[----:B------:R-:W-:Y:S01]  /*02f0*/  IMAD R35, R23, UR9, R4 ;  /* 0x0000000917237c24 */ /* 0x000fe2000f8e0204 */
[----:B------:R-:W-:Y:S01]  /*0300*/  @P0 IADD3 R4, P4, R28, 0x20, RZ ;  /* 0x000000201c040810 */ /* 0x000fe20007f9e0ff */
[----:B------:R-:W-:-:S03]  /*0310*/  IMAD.WIDE.U32 R22, R22, UR9, R12 ;  /* 0x0000000916167c25 */ /* 0x000fc6000f8e000c */
[----:B------:R-:W3:Y:S01]  /*0320*/  @P3 LDC.64 R26, c[0x0][0x210] ;  /* 0x00008400ff1a3b82 */ /* 0x000ee20000000a00 */
[-C--:B0-----:R-:W-:Y:S02]  /*0330*/  @P3 IMAD R31, R29, R20.reuse, RZ ;  /* 0x000000141d1f3224 */ /* 0x081fe400078e02ff */
[----:B------:R-:W-:Y:S02]  /*0340*/  IMAD.IADD R23, R23, 0x1, R35 ;  /* 0x0000000117177824 */ /* 0x000fe400078e0223 */
[C---:B------:R-:W-:Y:S02]  /*0350*/  @P3 IMAD R31, R28.reuse, R21, R31 ;  /* 0x000000151c1f3224 */ /* 0x040fe400078e021f */
[----:B------:R-:W-:Y:S01]  /*0360*/  @P3 IMAD.WIDE.U32 R20, R28, R20, R32 ;  /* 0x000000141c143225 */ /* 0x000fe200078e0020 */
[----:B------:R-:W0:Y:S01]  /*0370*/  @P0 LDC.64 R14, c[0x0][0x210] ;  /* 0x00008400ff0e0b82 */ /* 0x000e220000000a00 */
[----:B------:R-:W-:Y:S02]  /*0380*/  @P0 IADD3.X R33, RZ, R29, RZ, P4, !PT ;  /* 0x0000001dff210210 */ /* 0x000fe400027fe4ff */
[----:B--2---:R-:W-:-:S02]  /*0390*/  @P3 IMAD R30, R29, R16, RZ ;  /* 0x000000101d1e3224 */ /* 0x004fc400078e02ff */
[----:B------:R-:W-:-:S03]  /*03a0*/  @P3 IMAD.WIDE.U32 R34, R28, R16, R22 ;  /* 0x000000101c223225 */ /* 0x000fc600078e0016 */
[----:B------:R-:W2:Y:S01]  /*03b0*/  @P0 LDC.64 R12, c[0x0][0x248] ;  /* 0x00009200ff0c0b82 */ /* 0x000ea20000000a00 */
[C---:B------:R-:W-:Y:S02]  /*03c0*/  @P3 IMAD R30, R28.reuse, R17, R30 ;  /* 0x000000111c1e3224 */ /* 0x040fe400078e021e */
[----:B------:R-:W-:Y:S01]  /*03d0*/  @P0 IMAD.MOV.U32 R8, RZ, RZ, R32 ;  /* 0x000000ffff080224 */ /* 0x000fe200078e0020 */
[----:B------:R-:W-:Y:S01]  /*03e0*/  @P0 IADD3 R32, P5, R28, 0x20, RZ ;  /* 0x000000201c200810 */ /* 0x000fe20007fbe0ff */
[----:B-1----:R-:W-:Y:S02]  /*03f0*/  @P0 IMAD R28, R33, R10, RZ ;  /* 0x0000000a211c0224 */ /* 0x002fe400078e02ff */
[----:B------:R-:W-:Y:S01]  /*0400*/  @P3 IMAD.IADD R31, R21, 0x1, R31 ;  /* 0x00000001151f3824 */ /* 0x000fe200078e021f */
[----:B------:R-:W1:Y:S01]  /*0410*/  @P3 LDC.64 R18, c[0x0][0x240] ;  /* 0x00009000ff123b82 */ /* 0x000e620000000a00 */
[----:B---3--:R-:W-:Y:S01]  /*0420*/  @P3 LEA R26, P4, R20, R26, 0x1 ;  /* 0x0000001a141a3211 */ /* 0x008fe200078808ff */
[C---:B------:R-:W-:Y:S01]  /*0430*/  @P0 IMAD R11, R4.reuse, R11, R28 ;  /* 0x0000000b040b0224 */ /* 0x040fe200078e021c */
[----:B------:R-:W-:Y:S01]  /*0440*/  @P0 IADD3.X R29, RZ, R29, RZ, P5, !PT ;  /* 0x0000001dff1d0210 */ /* 0x000fe20002ffe4ff */
[----:B------:R-:W-:Y:S01]  /*0450*/  @P0 IMAD.WIDE.U32 R8, R4, R10, R8 ;  /* 0x0000000a04080225 */ /* 0x000fe200078e0008 */
[----:B------:R-:W-:-:S03]  /*0460*/  @P3 LEA.HI.X R27, R20, R27, R31, 0x1, P4 ;  /* 0x0000001b141b3211 */ /* 0x000fc600020f0c1f */
[----:B------:R-:W3:Y:S01]  /*0470*/  @P0 LDC.64 R16, c[0x0][0x240] ;  /* 0x00009000ff100b82 */ /* 0x000ee20000000a00 */
[----:B------:R-:W-:Y:S01]  /*0480*/  @P0 IADD3 R11, R9, R11, RZ ;  /* 0x0000000b090b0210 */ /* 0x000fe20007ffe0ff */
[----:B------:R-:W-:Y:S01]  /*0490*/  @P3 IMAD.IADD R4, R35, 0x1, R30 ;  /* 0x0000000123043824 */ /* 0x000fe200078e021e */
[----:B0-----:R-:W-:Y:S01]  /*04a0*/  @P0 LEA R28, P4, R8, R14, 0x1 ;  /* 0x0000000e081c0211 */ /* 0x001fe200078808ff */
[----:B--2---:R-:W-:-:S03]  /*04b0*/  @P0 IMAD R9, R29, R12, RZ ;  /* 0x0000000c1d090224 */ /* 0x004fc600078e02ff */
[----:B------:R-:W-:Y:S01]  /*04c0*/  @P0 LEA.HI.X R29, R8, R15, R11, 0x1, P4 ;  /* 0x0000000f081d0211 */ /* 0x000fe200020f0c0b */
[----:B------:R-:W-:Y:S01]  /*04d0*/  @P0 IMAD.WIDE.U32 R22, R32, R12, R22 ;  /* 0x0000000c20160225 */ /* 0x000fe200078e0016 */
[----:B------:R-:W-:-:S03]  /*04e0*/  CS2R R10, SRZ ;  /* 0x00000000000a7805 */ /* 0x000fc6000001ff00 */
[----:B------:R-:W-:Y:S01]  /*04f0*/  @P0 IMAD R15, R32, R13, R9 ;  /* 0x0000000d200f0224 */ /* 0x000fe200078e0209 */
[----:B------:R-:W-:Y:S02]  /*0500*/  CS2R R8, SRZ ;  /* 0x0000000000087805 */ /* 0x000fe4000001ff00 */
[C---:B-1----:R-:W-:Y:S02]  /*0510*/  @P3 LEA R30, P5, R34.reuse, R18, 0x1 ;  /* 0x00000012221e3211 */ /* 0x042fe400078a08ff */
[----:B------:R-:W-:Y:S02]  /*0520*/  CS2R R12, SRZ ;  /* 0x00000000000c7805 */ /* 0x000fe4000001ff00 */
[----:B------:R-:W-:Y:S01]  /*0530*/  @P3 LEA.HI.X R31, R34, R19, R4, 0x1, P5 ;  /* 0x00000013221f3211 */ /* 0x000fe200028f0c04 */
[----:B------:R-:W-:Y:S01]  /*0540*/  @P0 IMAD.IADD R4, R23, 0x1, R15 ;  /* 0x0000000117040824 */ /* 0x000fe200078e020f */
[----:B------:R-:W-:Y:S02]  /*0550*/  CS2R R14, SRZ ;  /* 0x00000000000e7805 */ /* 0x000fe4000001ff00 */
[----:B---3--:R-:W-:-:S02]  /*0560*/  @P0 LEA R32, P4, R22, R16, 0x1 ;  /* 0x0000001016200211 */ /* 0x008fc400078808ff */
[----:B------:R-:W-:Y:S02]  /*0570*/  CS2R R18, SRZ ;  /* 0x0000000000127805 */ /* 0x000fe4000001ff00 */
[----:B------:R-:W-:Y:S01]  /*0580*/  CS2R R20, SRZ ;  /* 0x0000000000147805 */ /* 0x000fe2000001ff00 */
[----:B------:R-:W2:Y:S01]  /*0590*/  @P3 LDG.E.128 R8, desc[UR6][R26.64] ;  /* 0x000000061a083981 */ /* 0x000ea2000c1e1d00 */
[----:B------:R-:W-:Y:S02]  /*05a0*/  @P0 LEA.HI.X R33, R22, R17, R4, 0x1, P4 ;  /* 0x0000001116210211 */ /* 0x000fe400020f0c04 */
[----:B------:R-:W-:Y:S02]  /*05b0*/  CS2R R16, SRZ ;  /* 0x0000000000107805 */ /* 0x000fe4000001ff00 */
[----:B------:R-:W-:Y:S01]  /*05c0*/  CS2R R22, SRZ ;  /* 0x0000000000167805 */ /* 0x000fe2000001ff00 */
[----:B------:R0:W3:Y:S04]  /*05d0*/  @P3 LDG.E.128 R12, desc[UR6][R30.64] ;  /* 0x000000061e0c3981 */ /* 0x0000e8000c1e1d00 */
[----:B------:R1:W4:Y:S04]  /*05e0*/  @P0 LDG.E.128 R16, desc[UR6][R28.64] ;  /* 0x000000061c100981 */ /* 0x000328000c1e1d00 */
[----:B------:R1:W4:Y:S01]  /*05f0*/  @P0 LDG.E.128 R20, desc[UR6][R32.64] ;  /* 0x0000000620140981 */ /* 0x000322000c1e1d00 */
[----:B------:R-:W-:-:S04]  /*0600*/  ISETP.GT.AND P0, PT, R0, 0x3f, PT ;  /* 0x0000003f0000780c */ /* 0x000fc80003f04270 */
[----:B------:R-:W-:-:S13]  /*0610*/  ISETP.GE.OR P3, PT, R0, R5, P0 ;  /* 0x000000050000720c */ /* 0x000fda0000766670 */
[----:B------:R-:W1:Y:S01]  /*0620*/  @!P3 LDC.64 R34, c[0x0][0x290] ;  /* 0x0000a400ff22bb82 */ /* 0x000e620000000a00 */
[----:B0-----:R-:W-:Y:S02]  /*0630*/  @!P3 SHF.R.S32.HI R31, RZ, 0x1f, R0 ;  /* 0x0000001fff1fb819 */ /* 0x001fe40000011400 */
[----:B------:R-:W-:-:S04]  /*0640*/  @!P3 IADD3 R30, P4, R24, R0, RZ ;  /* 0x00000000181eb210 */ /* 0x000fc80007f9e0ff */
[----:B------:R-:W-:Y:S01]  /*0650*/  @!P3 LEA.HI.X.SX32 R31, R24, R31, 0x1, P4 ;  /* 0x0000001f181fb211 */ /* 0x000fe200020f0eff */
[----:B------:R-:W0:Y:S08]  /*0660*/  @!P3 LDC.64 R26, c[0x0][0x298] ;  /* 0x0000a600ff1abb82 */ /* 0x000e300000000a00 */
[----:B------:R-:W0:Y:S01]  /*0670*/  @!P3 LDC.64 R4, c[0x0][0x288] ;  /* 0x0000a200ff04bb82 */ /* 0x000e220000000a00 */
[----:B-1----:R-:W-:-:S02]  /*0680*/  @!P3 IMAD R36, R34, UR10, RZ ;  /* 0x0000000a2224bc24 */ /* 0x002fc4000f8e02ff */
[----:B------:R-:W-:-:S04]  /*0690*/  @!P3 IMAD.WIDE.U32 R30, R34, UR8, R30 ;  /* 0x00000008221ebc25 */ /* 0x000fc8000f8e001e */
[----:B------:R-:W-:Y:S02]  /*06a0*/  @!P3 IMAD R35, R35, UR8, R36 ;  /* 0x000000082323bc24 */ /* 0x000fe4000f8e0224 */
[----:B0-----:R-:W-:-:S03]  /*06b0*/  @!P3 IMAD R28, R26, UR11, RZ ;  /* 0x0000000b1a1cbc24 */ /* 0x001fc6000f8e02ff */
[----:B------:R-:W-:Y:S01]  /*06c0*/  @!P3 IADD3 R31, R31, R35, RZ ;  /* 0x000000231f1fb210 */ /* 0x000fe20007ffe0ff */
[----:B------:R-:W-:Y:S02]  /*06d0*/  @!P3 IMAD R29, R27, UR9, R28 ;  /* 0x000000091b1dbc24 */ /* 0x000fe4000f8e021c */
[----:B------:R-:W-:Y:S01]  /*06e0*/  @!P3 IMAD.WIDE.U32 R26, R26, UR9, R30 ;  /* 0x000000091a1abc25 */ /* 0x000fe2000f8e001e */
[----:B------:R-:W-:-:S03]  /*06f0*/  MOV R30, 0x7f800000 ;  /* 0x7f800000001e7802 */ /* 0x000fc60000000f00 */
[----:B------:R-:W-:Y:S01]  /*0700*/  @!P3 IMAD.IADD R27, R27, 0x1, R29 ;  /* 0x000000011b1bb824 */ /* 0x000fe200078e021d */
[----:B------:R-:W-:-:S04]  /*0710*/  @!P3 LEA R32, P4, R26, R4, 0x2 ;  /* 0x000000041a20b211 */ /* 0x000fc800078810ff */
[----:B------:R-:W-:-:S05]  /*0720*/  @!P3 LEA.HI.X R33, R26, R5, R27, 0x2, P4 ;  /* 0x000000051a21b211 */ /* 0x000fca00020f141b */
[----:B------:R0:W5:Y:S01]  /*0730*/  @!P3 LDG.E R30, desc[UR6][R32.64] ;  /* 0x00000006201eb981 */ /* 0x000162000c1e1900 */
[----:B------:R-:W-:Y:S01]  /*0740*/  ISETP.NE.AND P3, PT, R3, RZ, PT ;  /* 0x000000ff0300720c */ /* 0x000fe20003f65270 */
[----:B------:R-:W-:Y:S01]  /*0750*/  BSSY B0, `(.L_x_20) ;  /* 0x0000055000007945 */ /* 0x000fe20003800000 */
[----:B------:R-:W-:Y:S01]  /*0760*/  SHF.L.U32 R3, R2, 0xc, RZ ;  /* 0x0000000c02037819 */ /* 0x000fe200000006ff */
[C---:B--2---:R-:W-:Y:S01]  /*0770*/  IMAD.U32 R4, R8.reuse, 0x10000, RZ ;  /* 0x0001000008047824 */ /* 0x044fe200078e00ff */
[----:B------:R-:W-:Y:S02]  /*0780*/  LOP3.LUT R8, R8, 0xffff0000, RZ, 0xc0, !PT ;  /* 0xffff000008087812 */ /* 0x000fe400078ec0ff */
[----:B------:R-:W-:Y:S01]  /*0790*/  SHF.L.U32 R5, R9, 0x10, RZ ;  /* 0x0000001009057819 */ /* 0x000fe200000006ff */
[C---:B---3--:R-:W-:Y:S01]  /*07a0*/  IMAD.U32 R29, R12.reuse, 0x10000, RZ ;  /* 0x000100000c1d7824 */ /* 0x048fe200078e00ff */
[----:B------:R-:W-:Y:S01]  /*07b0*/  LOP3.LUT R35, R12, 0xffff0000, RZ, 0xc0, !PT ;  /* 0xffff00000c237812 */ /* 0x000fe200078ec0ff */
[----:B------:R-:W-:Y:S01]  /*07c0*/  IMAD.U32 R28, R14, 0x10000, RZ ;  /* 0x000100000e1c7824 */ /* 0x000fe200078e00ff */
[----:B------:R-:W-:-:S02]  /*07d0*/  SHF.L.U32 R31, R15, 0x10, RZ ;  /* 0x000000100f1f7819 */ /* 0x000fc400000006ff */
[----:B----4-:R-:W-:Y:S01]  /*07e0*/  LOP3.LUT R34, R16, 0xffff0000, RZ, 0xc0, !PT ;  /* 0xffff000010227812 */ /* 0x010fe200078ec0ff */
[----:B------:R-:W-:Y:S01]  /*07f0*/  FMUL.FTZ R35, R8, R35 ;  /* 0x0000002308237220 */ /* 0x000fe20000410000 */
[----:B0-----:R-:W-:Y:S01]  /*0800*/  LOP3.LUT R32, R15, 0xffff0000, RZ, 0xc0, !PT ;  /* 0xffff00000f207812 */ /* 0x001fe200078ec0ff */
[----:B------:R-:W-:Y:S01]  /*0810*/  IMAD.U32 R16, R16, 0x10000, RZ ;  /* 0x0001000010107824 */ /* 0x000fe200078e00ff */
[----:B------:R-:W-:Y:S01]  /*0820*/  LOP3.LUT R33, R20, 0xffff0000, RZ, 0xc0, !PT ;  /* 0xffff000014217812 */ /* 0x000fe200078ec0ff */
[----:B------:R-:W-:Y:S01]  /*0830*/  FFMA.FTZ R8, R4, R29, R35 ;  /* 0x0000001d04087223 */ /* 0x000fe20000010023 */
[----:B------:R-:W-:Y:S01]  /*0840*/  SHF.L.U32 R15, R20, 0x10, RZ ;  /* 0x00000010140f7819 */ /* 0x000fe200000006ff */
[----:B------:R-:W-:Y:S01]  /*0850*/  IMAD.U32 R4, R17, 0x10000, RZ ;  /* 0x0001000011047824 */ /* 0x000fe200078e00ff */
[----:B------:R-:W-:Y:S01]  /*0860*/  SHF.L.U32 R12, R13, 0x10, RZ ;  /* 0x000000100d0c7819 */ /* 0x000fe200000006ff */
[----:B------:R-:W-:Y:S01]  /*0870*/  FMUL.FTZ R33, R34, R33 ;  /* 0x0000002122217220 */ /* 0x000fe20000410000 */
[----:B------:R-:W-:-:S02]  /*0880*/  SHF.L.U32 R29, R21, 0x10, RZ ;  /* 0x00000010151d7819 */ /* 0x000fc400000006ff */
[----:B------:R-:W-:Y:S01]  /*0890*/  LOP3.LUT R26, R9, 0xffff0000, RZ, 0xc0, !PT ;  /* 0xffff0000091a7812 */ /* 0x000fe200078ec0ff */
[----:B------:R-:W-:Y:S01]  /*08a0*/  FFMA.FTZ R15, R16, R15, R33 ;  /* 0x0000000f100f7223 */ /* 0x000fe20000010021 */
[----:B------:R-:W-:Y:S01]  /*08b0*/  LOP3.LUT R13, R13, 0xffff0000, RZ, 0xc0, !PT ;  /* 0xffff00000d0d7812 */ /* 0x000fe200078ec0ff */
[----:B------:R-:W-:Y:S01]  /*08c0*/  FFMA.FTZ R5, R5, R12, R8 ;  /* 0x0000000c05057223 */ /* 0x000fe20000010008 */
[----:B------:R-:W-:Y:S01]  /*08d0*/  LOP3.LUT R17, R17, 0xffff0000, RZ, 0xc0, !PT ;  /* 0xffff000011117812 */ /* 0x000fe200078ec0ff */
[----:B------:R-:W-:Y:S01]  /*08e0*/  FFMA.FTZ R12, R4, R29, R15 ;  /* 0x0000001d040c7223 */ /* 0x000fe2000001000f */
[----:B------:R-:W-:Y:S01]  /*08f0*/  LOP3.LUT R8, R21, 0xffff0000, RZ, 0xc0, !PT ;  /* 0xffff000015087812 */ /* 0x000fe200078ec0ff */
[----:B------:R-:W-:Y:S02]  /*0900*/  IMAD.U32 R9, R10, 0x10000, RZ ;  /* 0x000100000a097824 */ /* 0x000fe400078e00ff */
[----:B------:R-:W-:Y:S01]  /*0910*/  FFMA.FTZ R26, R26, R13, R5 ;  /* 0x0000000d1a1a7223 */ /* 0x000fe20000010005 */
[----:B------:R-:W-:Y:S01]  /*0920*/  SHF.L.U32 R5, R22, 0x10, RZ ;  /* 0x0000001016057819 */ /* 0x000fe200000006ff */
[----:B------:R-:W-:-:S02]  /*0930*/  IMAD.U32 R4, R18, 0x10000, RZ ;  /* 0x0001000012047824 */ /* 0x000fc400078e00ff */
[----:B------:R-:W-:Y:S01]  /*0940*/  FFMA.FTZ R17, R17, R8, R12 ;  /* 0x0000000811117223 */ /* 0x000fe2000001000c */
[----:B------:R-:W-:Y:S01]  /*0950*/  FFMA.FTZ R26, R9, R28, R26 ;  /* 0x0000001c091a7223 */ /* 0x000fe2000001001a */
[----:B------:R-:W-:Y:S02]  /*0960*/  LOP3.LUT R27, R10, 0xffff0000, RZ, 0xc0, !PT ;  /* 0xffff00000a1b7812 */ /* 0x000fe400078ec0ff */
[----:B------:R-:W-:Y:S01]  /*0970*/  LOP3.LUT R14, R14, 0xffff0000, RZ, 0xc0, !PT ;  /* 0xffff00000e0e7812 */ /* 0x000fe200078ec0ff */
[----:B------:R-:W-:Y:S01]  /*0980*/  FFMA.FTZ R17, R4, R5, R17 ;  /* 0x0000000504117223 */ /* 0x000fe20000010011 */
[----:B------:R-:W-:Y:S01]  /*0990*/  LOP3.LUT R18, R18, 0xffff0000, RZ, 0xc0, !PT ;  /* 0xffff000012127812 */ /* 0x000fe200078ec0ff */
[----:B------:R-:W-:Y:S01]  /*09a0*/  IMAD.U32 R4, R19, 0x10000, RZ ;  /* 0x0001000013047824 */ /* 0x000fe200078e00ff */
[----:B------:R-:W-:Y:S01]  /*09b0*/  LOP3.LUT R9, R22, 0xffff0000, RZ, 0xc0, !PT ;  /* 0xffff000016097812 */ /* 0x000fe200078ec0ff */
[----:B------:R-:W-:Y:S01]  /*09c0*/  FFMA.FTZ R27, R27, R14, R26 ;  /* 0x0000000e1b1b7223 */ /* 0x000fe2000001001a */
[----:B------:R-:W-:-:S02]  /*09d0*/  SHF.L.U32 R10, R11, 0x10, RZ ;  /* 0x000000100b0a7819 */ /* 0x000fc400000006ff */
[----:B------:R-:W-:Y:S01]  /*09e0*/  SHF.L.U32 R5, R23, 0x10, RZ ;  /* 0x0000001017057819 */ /* 0x000fe200000006ff */
[----:B------:R-:W-:Y:S01]  /*09f0*/  FFMA.FTZ R9, R18, R9, R17 ;  /* 0x0000000912097223 */ /* 0x000fe20000010011 */
[----:B------:R-:W-:Y:S01]  /*0a00*/  LOP3.LUT R11, R11, 0xffff0000, RZ, 0xc0, !PT ;  /* 0xffff00000b0b7812 */ /* 0x000fe200078ec0ff */
[----:B------:R-:W-:Y:S01]  /*0a10*/  FFMA.FTZ R10, R10, R31, R27 ;  /* 0x0000001f0a0a7223 */ /* 0x000fe2000001001b */
[----:B------:R-:W-:Y:S01]  /*0a20*/  LOP3.LUT R19, R19, 0xffff0000, RZ, 0xc0, !PT ;  /* 0xffff000013137812 */ /* 0x000fe200078ec0ff */
[----:B------:R-:W-:Y:S01]  /*0a30*/  FFMA.FTZ R4, R4, R5, R9 ;  /* 0x0000000504047223 */ /* 0x000fe20000010009 */
[----:B------:R-:W-:Y:S01]  /*0a40*/  LOP3.LUT R8, R23, 0xffff0000, RZ, 0xc0, !PT ;  /* 0xffff000017087812 */ /* 0x000fe200078ec0ff */
[----:B------:R-:W-:-:S04]  /*0a50*/  FFMA.FTZ R10, R11, R32, R10 ;  /* 0x000000200b0a7223 */ /* 0x000fc8000001000a */
[----:B------:R-:W-:Y:S01]  /*0a60*/  FFMA.FTZ R19, R19, R8, R4 ;  /* 0x0000000813137223 */ /* 0x000fe20000010004 */
[----:B------:R-:W0:Y:S01]  /*0a70*/  SHFL.BFLY PT, R5, R10, 0x4, 0x1f ;  /* 0x0c801f000a057f89 */ /* 0x000e2200000e0000 */
[----:B------:R-:W1:Y:S03]  /*0a80*/  LDC.64 R8, c[0x0][0x2d0] ;  /* 0x0000b400ff087b82 */ /* 0x000e660000000a00 */
[----:B------:R-:W2:Y:S01]  /*0a90*/  SHFL.BFLY PT, R4, R19, 0x4, 0x1f ;  /* 0x0c801f0013047f89 */ /* 0x000ea200000e0000 */
[----:B0-----:R-:W-:Y:S01]  /*0aa0*/  FADD.FTZ R11, R10, R5 ;  /* 0x000000050a0b7221 */ /* 0x001fe20000010000 */
[----:B------:R-:W-:Y:S02]  /*0ab0*/  IMAD.SHL.U32 R10, R0, 0x4, RZ ;  /* 0x00000004000a7824 */ /* 0x000fe400078e00ff */
[----:B--2---:R-:W-:Y:S02]  /*0ac0*/  FADD.FTZ R14, R19, R4 ;  /* 0x00000004130e7221 */ /* 0x004fe40000010000 */
[----:B------:R-:W0:Y:S04]  /*0ad0*/  SHFL.BFLY PT, R4, R11, 0x2, 0x1f ;  /* 0x0c401f000b047f89 */ /* 0x000e2800000e0000 */
[----:B------:R-:W2:Y:S01]  /*0ae0*/  SHFL.BFLY PT, R5, R14, 0x2, 0x1f ;  /* 0x0c401f000e057f89 */ /* 0x000ea200000e0000 */
[----:B0-----:R-:W-:Y:S01]  /*0af0*/  FADD.FTZ R12, R11, R4 ;  /* 0x000000040b0c7221 */ /* 0x001fe20000010000 */
[----:B--2---:R-:W-:-:S04]  /*0b00*/  FADD.FTZ R15, R14, R5 ;  /* 0x000000050e0f7221 */ /* 0x004fc80000010000 */
[----:B------:R-:W0:Y:S01]  /*0b10*/  SHFL.BFLY PT, R13, R12, 0x1, 0x1f ;  /* 0x0c201f000c0d7f89 */ /* 0x000e2200000e0000 */
[----:B------:R-:W2:Y:S03]  /*0b20*/  LDC.64 R4, c[0x0][0x2d8] ;  /* 0x0000b600ff047b82 */ /* 0x000ea60000000a00 */
[----:B------:R-:W3:Y:S01]  /*0b30*/  SHFL.BFLY PT, R16, R15, 0x1, 0x1f ;  /* 0x0c201f000f107f89 */ /* 0x000ee200000e0000 */
[----:B0-----:R-:W-:Y:S01]  /*0b40*/  FADD.FTZ R17, R12, R13 ;  /* 0x0000000d0c117221 */ /* 0x001fe20000010000 */
[----:B---3--:R-:W-:Y:S01]  /*0b50*/  FADD.FTZ R20, R15, R16 ;  /* 0x000000100f147221 */ /* 0x008fe20000010000 */
[----:B-1----:R-:W-:Y:S06]  /*0b60*/  @P3 BRA `(.L_x_21) ;  /* 0x00000000004c3947 */ /* 0x002fec0003800000 */
[----:B------:R-:W0:Y:S01]  /*0b70*/  LDC.64 R18, c[0x0][0x278] ;  /* 0x00009e00ff127b82 */ /* 0x000e220000000a00 */
[----:B------:R-:W-:Y:S01]  /*0b80*/  SHF.R.S32.HI R25, RZ, 0x1f, R24 ;  /* 0x0000001fff197819 */ /* 0x000fe20000011418 */
[----:B------:R-:W-:-:S06]  /*0b90*/  ULDC.64 UR12, c[0x0][0x260] ;  /* 0x00009800000c7ab9 */ /* 0x000fcc0000000a00 */
[----:B------:R-:W1:Y:S01]  /*0ba0*/  LDC.64 R12, c[0x0][0x280] ;  /* 0x0000a000ff0c7b82 */ /* 0x000e620000000a00 */
[C---:B0-----:R-:W-:Y:S02]  /*0bb0*/  IMAD R16, R18.reuse, UR10, RZ ;  /* 0x0000000a12107c24 */ /* 0x041fe4000f8e02ff */
[----:B------:R-:W-:-:S04]  /*0bc0*/  IMAD.WIDE.U32 R14, R18, UR8, R24 ;  /* 0x00000008120e7c25 */ /* 0x000fc8000f8e0018 */
[----:B------:R-:W-:Y:S02]  /*0bd0*/  IMAD R11, R19, UR8, R16 ;  /* 0x00000008130b7c24 */ /* 0x000fe4000f8e0210 */
[C---:B-1----:R-:W-:Y:S02]  /*0be0*/  IMAD R16, R12.reuse, UR11, RZ ;  /* 0x0000000b0c107c24 */ /* 0x042fe4000f8e02ff */
[----:B------:R-:W-:Y:S02]  /*0bf0*/  IMAD.IADD R15, R15, 0x1, R11 ;  /* 0x000000010f0f7824 */ /* 0x000fe400078e020b */
[----:B------:R-:W-:Y:S02]  /*0c00*/  IMAD R13, R13, UR9, R16 ;  /* 0x000000090d0d7c24 */ /* 0x000fe4000f8e0210 */
[----:B------:R-:W-:-:S03]  /*0c10*/  IMAD.WIDE.U32 R14, R12, UR9, R14 ;  /* 0x000000090c0e7c25 */ /* 0x000fc6000f8e000e */
[----:B------:R-:W-:-:S04]  /*0c20*/  IADD3 R11, P3, R6, R14, RZ ;  /* 0x0000000e060b7210 */ /* 0x000fc80007f7e0ff */
[----:B------:R-:W-:Y:S02]  /*0c30*/  IADD3.X R14, R7, R15, R13, P3, !PT ;  /* 0x0000000f070e7210 */ /* 0x000fe40001ffe40d */
[C---:B------:R-:W-:Y:S02]  /*0c40*/  LEA R6, P3, R11.reuse, UR12, 0x2 ;  /* 0x0000000c0b067c11 */ /* 0x040fe4000f8610ff */
[----:B------:R-:W-:Y:S02]  /*0c50*/  FSEL R13, R20, RZ, !P2 ;  /* 0x000000ff140d7208 */ /* 0x000fe40005000000 */
[----:B------:R-:W-:Y:S02]  /*0c60*/  LEA.HI.X R7, R11, UR13, R14, 0x2, P3 ;  /* 0x0000000d0b077c11 */ /* 0x000fe400098f140e */
[----:B------:R-:W-:-:S03]  /*0c70*/  FSEL R11, R17, RZ, !P1 ;  /* 0x000000ff110b7208 */ /* 0x000fc60004800000 */
[----:B------:R0:W-:Y:S04]  /*0c80*/  STG.E desc[UR6][R6.64+0x80], R13 ;  /* 0x0000800d06007986 */ /* 0x0001e8000c101906 */
[----:B------:R0:W-:Y:S02]  /*0c90*/  STG.E desc[UR6][R6.64], R11 ;  /* 0x0000000b06007986 */ /* 0x0001e4000c101906 */
.L_x_21:
[----:B------:R-:W-:Y:S05]  /*0ca0*/  BSYNC B0 ;  /* 0x0000000000007941 */ /* 0x000fea0003800000 */
.L_x_20:
[----:B------:R-:W-:Y:S01]  /*0cb0*/  UIADD3 UR4, UR4, 0x3f, URZ ;  /* 0x0000003f04047890 */ /* 0x000fe2000fffe03f */
[----:B0-----:R-:W-:Y:S01]  /*0cc0*/  SHF.R.S32.HI R6, RZ, 0x1f, R10 ;  /* 0x0000001fff067819 */ /* 0x001fe2000001140a */
[----:B------:R-:W-:Y:S01]  /*0cd0*/  BSSY B0, `(.L_x_22) ;  /* 0x0000025000007945 */ /* 0x000fe20003800000 */
[----:B------:R-:W-:Y:S01]  /*0ce0*/  IADD3 R10, P1, R3, R10, RZ ;  /* 0x0000000a030a7210 */ /* 0x000fe20007f3e0ff */
[----:B------:R-:W-:-:S03]  /*0cf0*/  USHF.R.S32.HI UR5, URZ, 0x1f, UR4 ;  /* 0x0000001f3f057899 */ /* 0x000fc60008011404 */
[----:B------:R-:W-:Y:S01]  /*0d00*/  LEA.HI.X.SX32 R11, R3, R6, 0x1, P1 ;  /* 0x00000006030b7211 */ /* 0x000fe200008f0eff */
[----:B------:R-:W-:Y:S01]  /*0d10*/  IMAD R6, R8, UR10, RZ ;  /* 0x0000000a08067c24 */ /* 0x000fe2000f8e02ff */
[----:B------:R-:W-:-:S03]  /*0d20*/  ULEA.HI UR5, UR5, UR4, URZ, 0x6 ;  /* 0x0000000405057291 */ /* 0x000fc6000f8f303f */
[----:B------:R-:W-:Y:S01]  /*0d30*/  IMAD R3, R9, UR8, R6 ;  /* 0x0000000809037c24 */ /* 0x000fe2000f8e0206 */
[----:B------:R-:W-:Y:S01]  /*0d40*/  ULOP3.LUT UR5, UR5, 0xffffffc0, URZ, 0xc0, !UPT ;  /* 0xffffffc005057892 */ /* 0x000fe2000f8ec03f */
[----:B------:R-:W-:-:S04]  /*0d50*/  IMAD.WIDE.U32 R8, R8, UR8, R10 ;  /* 0x0000000808087c25 */ /* 0x000fc8000f8e000a */
[----:B--2---:R-:W-:Y:S01]  /*0d60*/  IMAD R6, R4, UR11, RZ ;  /* 0x0000000b04067c24 */ /* 0x004fe2000f8e02ff */
[----:B------:R-:W-:Y:S02]  /*0d70*/  IADD3 R9, R9, R3, RZ ;  /* 0x0000000309097210 */ /* 0x000fe40007ffe0ff */
[----:B------:R-:W-:Y:S01]  /*0d80*/  IADD3 R3, -R24, UR5, RZ ;  /* 0x0000000518037c10 */ /* 0x000fe2000fffe1ff */
[----:B------:R-:W-:Y:S02]  /*0d90*/  IMAD R11, R5, UR9, R6 ;  /* 0x00000009050b7c24 */ /* 0x000fe4000f8e0206 */
[----:B------:R-:W-:Y:S01]  /*0da0*/  IMAD.WIDE.U32 R4, R4, UR9, R8 ;  /* 0x0000000904047c25 */ /* 0x000fe2000f8e0008 */
[----:B------:R-:W-:-:S03]  /*0db0*/  ISETP.GE.OR P0, PT, R0, R3, P0 ;  /* 0x000000030000720c */ /* 0x000fc60000706670 */
[----:B------:R-:W-:-:S10]  /*0dc0*/  IMAD.IADD R11, R5, 0x1, R11 ;  /* 0x00000001050b7824 */ /* 0x000fd400078e020b */
[----:B------:R-:W-:Y:S05]  /*0dd0*/  @P0 BRA `(.L_x_23) ;  /* 0x0000000000500947 */ /* 0x000fea0003800000 */
[----:B------:R-:W0:Y:S01]  /*0de0*/  LDC.64 R12, c[0x0][0x2a8] ;  /* 0x0000aa00ff0c7b82 */ /* 0x000e220000000a00 */
[----:B------:R-:W-:Y:S01]  /*0df0*/  SHF.R.S32.HI R3, RZ, 0x1f, R0 ;  /* 0x0000001fff037819 */ /* 0x000fe20000011400 */
[----:B------:R-:W-:Y:S01]  /*0e00*/  ULDC.64 UR4, c[0x0][0x2a0] ;  /* 0x0000a80000047ab9 */ /* 0x000fe20000000a00 */
[----:B------:R-:W-:-:S04]  /*0e10*/  IADD3 R6, P0, R24, R0, RZ ;  /* 0x0000000018067210 */ /* 0x000fc80007f1e0ff */
[----:B------:R-:W-:Y:S01]  /*0e20*/  LEA.HI.X.SX32 R7, R24, R3, 0x1, P0 ;  /* 0x0000000318077211 */ /* 0x000fe200000f0eff */
[----:B------:R-:W1:Y:S01]  /*0e30*/  LDC.64 R14, c[0x0][0x2b0] ;  /* 0x0000ac00ff0e7b82 */ /* 0x000e620000000a00 */
[----:B-----5:R-:W-:Y:S01]  /*0e40*/  FSETP.NEU.FTZ.AND P0, PT, R30, -INF , PT ;  /* 0xff8000001e00780b */ /* 0x020fe20003f1d000 */
[C---:B0-----:R-:W-:Y:S02]  /*0e50*/  IMAD R8, R12.reuse, UR10, RZ ;  /* 0x0000000a0c087c24 */ /* 0x041fe4000f8e02ff */
[----:B------:R-:W-:-:S04]  /*0e60*/  IMAD.WIDE.U32 R6, R12, UR8, R6 ;  /* 0x000000080c067c25 */ /* 0x000fc8000f8e0006 */
[----:B------:R-:W-:Y:S02]  /*0e70*/  IMAD R3, R13, UR8, R8 ;  /* 0x000000080d037c24 */ /* 0x000fe4000f8e0208 */
[----:B-1----:R-:W-:-:S03]  /*0e80*/  IMAD R8, R14, UR11, RZ ;  /* 0x0000000b0e087c24 */ /* 0x002fc6000f8e02ff */
[----:B------:R-:W-:Y:S01]  /*0e90*/  IADD3 R7, R7, R3, RZ ;  /* 0x0000000307077210 */ /* 0x000fe20007ffe0ff */
[----:B------:R-:W-:Y:S02]  /*0ea0*/  IMAD R9, R15, UR9, R8 ;  /* 0x000000090f097c24 */ /* 0x000fe4000f8e0208 */
[----:B------:R-:W-:Y:S01]  /*0eb0*/  FMUL.FTZ R3, R30, 1.4426950216293334961 ;  /* 0x3fb8aa3b1e037820 */ /* 0x000fe20000410000 */
[----:B------:R-:W-:-:S04]  /*0ec0*/  IMAD.WIDE.U32 R6, R14, UR9, R6 ;  /* 0x000000090e067c25 */ /* 0x000fc8000f8e0006 */
[----:B------:R-:W-:Y:S01]  /*0ed0*/  FSEL R3, R3, RZ, P0 ;  /* 0x000000ff03037208 */ /* 0x000fe20000000000 */
[----:B------:R-:W-:Y:S01]  /*0ee0*/  IMAD.IADD R7, R7, 0x1, R9 ;  /* 0x0000000107077824 */ /* 0x000fe200078e0209 */
[----:B------:R-:W-:-:S04]  /*0ef0*/  LEA R8, P1, R6, UR4, 0x2 ;  /* 0x0000000406087c11 */ /* 0x000fc8000f8210ff */
[----:B------:R-:W-:-:S05]  /*0f00*/  LEA.HI.X R9, R6, UR5, R7, 0x2, P1 ;  /* 0x0000000506097c11 */ /* 0x000fca00088f1407 */
[----:B------:R0:W-:Y:S04]  /*0f10*/  STG.E desc[UR6][R8.64], R3 ;  /* 0x0000000308007986 */ /* 0x0001e8000c101906 */
.L_x_23:
[----:B------:R-:W-:Y:S05]  /*0f20*/  BSYNC B0 ;  /* 0x0000000000007941 */ /* 0x000fea0003800000 */
.L_x_22:
[----:B------:R-:W-:Y:S01]  /*0f30*/  ULDC.64 UR12, c[0x0][0x2e8] ;  /* 0x0000ba00000c7ab9 */ /* 0x000fe20000000a00 */
[----:B------:R-:W-:Y:S01]  /*0f40*/  ULDC.64 UR4, c[0x0][0x2b8] ;  /* 0x0000ae0000047ab9 */ /* 0x000fe20000000a00 */
[----:B------:R-:W-:Y:S02]  /*0f50*/  ISETP.NE.U32.AND P0, PT, RZ, UR12, PT ;  /* 0x0000000cff007c0c */ /* 0x000fe4000bf05070 */
[C---:B------:R-:W-:Y:S02]  /*0f60*/  LEA R6, P1, R4.reuse, UR4, 0x2 ;  /* 0x0000000404067c11 */ /* 0x040fe4000f8210ff */
[----:B------:R-:W-:Y:S02]  /*0f70*/  ISETP.NE.AND.EX P0, PT, RZ, UR13, PT, P0 ;  /* 0x0000000dff007c0c */ /* 0x000fe4000bf05300 */
[----:B------:R-:W-:Y:S02]  /*0f80*/  LEA.HI.X R7, R4, UR5, R11, 0x2, P1 ;  /* 0x0000000504077c11 */ /* 0x000fe400088f140b */
[----:B------:R-:W-:-:S03]  /*0f90*/  ISETP.NE.OR P0, PT, R0, RZ, !P0 ;  /* 0x000000ff0000720c */ /* 0x000fc60004705670 */
[----:B------:R1:W-:Y:S04]  /*0fa0*/  STG.E.128 desc[UR6][R6.64], RZ ;  /* 0x000000ff06007986 */ /* 0x0003e8000c101d06 */
[----:B------:R1:W-:Y:S04]  /*0fb0*/  STG.E.128 desc[UR6][R6.64+0x1000], RZ ;  /* 0x001000ff06007986 */ /* 0x0003e8000c101d06 */
[----:B------:R1:W-:Y:S04]  /*0fc0*/  STG.E.128 desc[UR6][R6.64+0x2000], RZ ;  /* 0x002000ff06007986 */ /* 0x0003e8000c101d06 */
[----:B------:R1:W-:Y:S01]  /*0fd0*/  STG.E.128 desc[UR6][R6.64+0x3000], RZ ;  /* 0x003000ff06007986 */ /* 0x0003e2000c101d06 */
[----:B------:R-:W-:Y:S05]  /*0fe0*/  @P0 EXIT ;  /* 0x000000000000094d */ /* 0x000fea0003800000 */
[----:B0-----:R-:W0:Y:S08]  /*0ff0*/  LDC R3, c[0x0][0x2e0] ;  /* 0x0000b800ff037b82 */ /* 0x001e300000000800 */
[----:B-1----:R-:W1:Y:S08]  /*1000*/  LDC R7, c[0x0][0x220] ;  /* 0x00008800ff077b82 */ /* 0x002e700000000800 */
[----:B------:R-:W2:Y:S01]  /*1010*/  LDC.64 R4, c[0x0][0x2e8] ;  /* 0x0000ba00ff047b82 */ /* 0x000ea20000000a00 */
[----:B0-----:R-:W-:-:S04]  /*1020*/  IMAD R2, R2, R3, UR9 ;  /* 0x0000000902027e24 */ /* 0x001fc8000f8e0203 */
[----:B-1----:R-:W-:-:S04]  /*1030*/  IMAD R3, R2, R7, UR8 ;  /* 0x0000000802037e24 */ /* 0x002fc8000f8e0207 */
[----:B--2---:R-:W-:-:S05]  /*1040*/  IMAD.WIDE R2, R3, 0x4, R4 ;  /* 0x0000000403027825 */ /* 0x004fca00078e0204 */
[----:B------:R-:W-:Y:S01]  /*1050*/  STG.E desc[UR6][R2.64], RZ ;  /* 0x000000ff02007986 */ /* 0x000fe2000c101906 */
[----:B------:R-:W-:Y:S05]  /*1060*/  EXIT ;  /* 0x000000000000794d */ /* 0x000fea0003800000 */
.L_x_24:
        /* <DEDUP_REMOVED lines=9> */
.L_x_106:


//--------------------- .text._ZN7cutlass13device_kernelIN5flash19enable_sm80_to_sm89INS1_16FlashAttnBwdSm80INS1_25CollectiveMainloopBwdSm80ILi2ELi2EN4cute5tupleIJNS5_1CILi64EEENS7_ILi128EEES8_EEENS_10bfloat16_tEfNS_4arch4Sm80ELb1ELb0ELb1ELb1ELb0ELb0ELb0ELb0ELi2ELi2ELi4ELi2ELb1EEENS1_21CollectiveEpilogueBwdISA_SB_SD_Li256ELb1ELb0ELi2EEENS1_25SingleTileBwdLPTSchedulerILb1ELi128ELb0EEEEEEEEEvNT_6ParamsE --------------------------
	.section	.text._ZN7cutlass13device_kernelIN5flash19enable_sm80_to_sm89INS1_16FlashAttnBwdSm80INS1_25CollectiveMainloopBwdSm80ILi2ELi2EN4cute5tupleIJNS5_1CILi64EEENS7_ILi128EEES8_EEENS_10bfloat16_tEfNS_4arch4Sm80ELb1ELb0ELb1ELb1ELb0ELb0ELb0ELb0ELi2ELi2ELi4ELi2ELb1EEENS1_21CollectiveEpilogueBwdISA_SB_SD_Li256ELb1ELb0ELi2EEENS1_25SingleTileBwdLPTSchedulerILb1ELi128ELb0EEEEEEEEEvNT_6ParamsE,"ax",@progbits
	.align	128
.text._ZN7cutlass13device_kernelIN5flash19enable_sm80_to_sm89INS1_16FlashAttnBwdSm80INS1_25CollectiveMainloopBwdSm80ILi2ELi2EN4cute5tupleIJNS5_1CILi64EEENS7_ILi128EEES8_EEENS_10bfloat16_tEfNS_4arch4Sm80ELb1ELb0ELb1ELb1ELb0ELb0ELb0ELb0ELi2ELi2ELi4ELi2ELb1EEENS1_21CollectiveEpilogueBwdISA_SB_SD_Li256ELb1ELb0ELi2EEENS1_25SingleTileBwdLPTSchedulerILb1ELi128ELb0EEEEEEEEEvNT_6ParamsE:
        .type           _ZN7cutlass13device_kernelIN5flash19enable_sm80_to_sm89INS1_16FlashAttnBwdSm80INS1_25CollectiveMainloopBwdSm80ILi2ELi2EN4cute5tupleIJNS5_1CILi64EEENS7_ILi128EEES8_EEENS_10bfloat16_tEfNS_4arch4Sm80ELb1ELb0ELb1ELb1ELb0ELb0ELb0ELb0ELi2ELi2ELi4ELi2ELb1EEENS1_21CollectiveEpilogueBwdISA_SB_SD_Li256ELb1ELb0ELi2EEENS1_25SingleTileBwdLPTSchedulerILb1ELi128ELb0EEEEEEEEEvNT_6ParamsE,@function
        .size           _ZN7cutlass13device_kernelIN5flash19enable_sm80_to_sm89INS1_16FlashAttnBwdSm80INS1_25CollectiveMainloopBwdSm80ILi2ELi2EN4cute5tupleIJNS5_1CILi64EEENS7_ILi128EEES8_EEENS_10bfloat16_tEfNS_4arch4Sm80ELb1ELb0ELb1ELb1ELb0ELb0ELb0ELb0ELi2ELi2ELi4ELi2ELb1EEENS1_21CollectiveEpilogueBwdISA_SB_SD_Li256ELb1ELb0ELi2EEENS1_25SingleTileBwdLPTSchedulerILb1ELi128ELb0EEEEEEEEEvNT_6ParamsE,(.L_x_107 - _ZN7cutlass13device_kernelIN5flash19enable_sm80_to_sm89INS1_16FlashAttnBwdSm80INS1_25CollectiveMainloopBwdSm80ILi2ELi2EN4cute5tupleIJNS5_1CILi64EEENS7_ILi128EEES8_EEENS_10bfloat16_tEfNS_4arch4Sm80ELb1ELb0ELb1ELb1ELb0ELb0ELb0ELb0ELi2ELi2ELi4ELi2ELb1EEENS1_21CollectiveEpilogueBwdISA_SB_SD_Li256ELb1ELb0ELi2EEENS1_25SingleTileBwdLPTSchedulerILb1ELi128ELb0EEEEEEEEEvNT_6ParamsE)
        .other          _ZN7cutlass13device_kernelIN5flash19enable_sm80_to_sm89INS1_16FlashAttnBwdSm80INS1_25CollectiveMainloopBwdSm80ILi2ELi2EN4cute5tupleIJNS5_1CILi64EEENS7_ILi128EEES8_EEENS_10bfloat16_tEfNS_4arch4Sm80ELb1ELb0ELb1ELb1ELb0ELb0ELb0ELb0ELi2ELi2ELi4ELi2ELb1EEENS1_21CollectiveEpilogueBwdISA_SB_SD_Li256ELb1ELb0ELi2EEENS1_25SingleTileBwdLPTSchedulerILb1ELi128ELb0EEEEEEEEEvNT_6ParamsE,@"STO_CUDA_ENTRY STV_DEFAULT"
_ZN7cutlass13device_kernelIN5flash19enable_sm80_to_sm89INS1_16FlashAttnBwdSm80INS1_25CollectiveMainloopBwdSm80ILi2ELi2EN4cute5tupleIJNS5_1CILi64EEENS7_ILi128EEES8_EEENS_10bfloat16_tEfNS_4arch4Sm80ELb1ELb0ELb1ELb1ELb0ELb0ELb0ELb0ELi2ELi2ELi4ELi2ELb1EEENS1_21CollectiveEpilogueBwdISA_SB_SD_Li256ELb1ELb0ELi2EEENS1_25SingleTileBwdLPTSchedulerILb1ELi128ELb0EEEEEEEEEvNT_6ParamsE:
[----:B------:R-:W-:Y:S01]  /*0000*/  LDC R1, c[0x0][0x28] ;  /* 0x00000a00ff017b82 */ /* 0x000fe20000000800 */
[----:B------:R-:W-:Y:S05]  /*0010*/  EXIT ;  /* 0x000000000000794d */ /* 0x000fea0003800000 */
.L_x_25:
        /* <DEDUP_REMOVED lines=14> */
.L_x_107:


//--------------------- .text._ZN7cutlass13device_kernelIN5flash19enable_sm80_to_sm89INS1_16FlashAttnBwdSm80INS1_25CollectiveMainloopBwdSm80ILi2ELi2EN4cute5tupleIJNS5_1CILi64EEENS7_ILi128EEES8_EEENS_10bfloat16_tEfNS_4arch4Sm80ELb1ELb0ELb1ELb1ELb1ELb0ELb0ELb0ELi2ELi2ELi4ELi2ELb1EEENS1_21CollectiveEpilogueBwdISA_SB_SD_Li256ELb1ELb0ELi2EEENS1_25SingleTileBwdLPTSchedulerILb1ELi128ELb1EEEEEEEEEvNT_6ParamsE --------------------------
	.section	.text._ZN7cutlass13device_kernelIN5flash19enable_sm80_to_sm89INS1_16FlashAttnBwdSm80INS1_25CollectiveMainloopBwdSm80ILi2ELi2EN4cute5tupleIJNS5_1CILi64EEENS7_ILi128EEES8_EEENS_10bfloat16_tEfNS_4arch4Sm80ELb1ELb0ELb1ELb1ELb1ELb0ELb0ELb0ELi2ELi2ELi4ELi2ELb1EEENS1_21CollectiveEpilogueBwdISA_SB_SD_Li256ELb1ELb0ELi2EEENS1_25SingleTileBwdLPTSchedulerILb1ELi128ELb1EEEEEEEEEvNT_6ParamsE,"ax",@progbits
	.align	128
.text._ZN7cutlass13device_kernelIN5flash19enable_sm80_to_sm89INS1_16FlashAttnBwdSm80INS1_25CollectiveMainloopBwdSm80ILi2ELi2EN4cute5tupleIJNS5_1CILi64EEENS7_ILi128EEES8_EEENS_10bfloat16_tEfNS_4arch4Sm80ELb1ELb0ELb1ELb1ELb1ELb0ELb0ELb0ELi2ELi2ELi4ELi2ELb1EEENS1_21CollectiveEpilogueBwdISA_SB_SD_Li256ELb1ELb0ELi2EEENS1_25SingleTileBwdLPTSchedulerILb1ELi128ELb1EEEEEEEEEvNT_6ParamsE:
        .type           _ZN7cutlass13device_kernelIN5flash19enable_sm80_to_sm89INS1_16FlashAttnBwdSm80INS1_25CollectiveMainloopBwdSm80ILi2ELi2EN4cute5tupleIJNS5_1CILi64EEENS7_ILi128EEES8_EEENS_10bfloat16_tEfNS_4arch4Sm80ELb1ELb0ELb1ELb1ELb1ELb0ELb0ELb0ELi2ELi2ELi4ELi2ELb1EEENS1_21CollectiveEpilogueBwdISA_SB_SD_Li256ELb1ELb0ELi2EEENS1_25SingleTileBwdLPTSchedulerILb1ELi128ELb1EEEEEEEEEvNT_6ParamsE,@function
        .size           _ZN7cutlass13device_kernelIN5flash19enable_sm80_to_sm89INS1_16FlashAttnBwdSm80INS1_25CollectiveMainloopBwdSm80ILi2ELi2EN4cute5tupleIJNS5_1CILi64EEENS7_ILi128EEES8_EEENS_10bfloat16_tEfNS_4arch4Sm80ELb1ELb0ELb1ELb1ELb1ELb0ELb0ELb0ELi2ELi2ELi4ELi2ELb1EEENS1_21CollectiveEpilogueBwdISA_SB_SD_Li256ELb1ELb0ELi2EEENS1_25SingleTileBwdLPTSchedulerILb1ELi128ELb1EEEEEEEEEvNT_6ParamsE,(.L_x_108 - _ZN7cutlass13device_kernelIN5flash19enable_sm80_to_sm89INS1_16FlashAttnBwdSm80INS1_25CollectiveMainloopBwdSm80ILi2ELi2EN4cute5tupleIJNS5_1CILi64EEENS7_ILi128EEES8_EEENS_10bfloat16_tEfNS_4arch4Sm80ELb1ELb0ELb1ELb1ELb1ELb0ELb0ELb0ELi2ELi2ELi4ELi2ELb1EEENS1_21CollectiveEpilogueBwdISA_SB_SD_Li256ELb1ELb0ELi2EEENS1_25SingleTileBwdLPTSchedulerILb1ELi128ELb1EEEEEEEEEvNT_6ParamsE)
        .other          _ZN7cutlass13device_kernelIN5flash19enable_sm80_to_sm89INS1_16FlashAttnBwdSm80INS1_25CollectiveMainloopBwdSm80ILi2ELi2EN4cute5tupleIJNS5_1CILi64EEENS7_ILi128EEES8_EEENS_10bfloat16_tEfNS_4arch4Sm80ELb1ELb0ELb1ELb1ELb1ELb0ELb0ELb0ELi2ELi2ELi4ELi2ELb1EEENS1_21CollectiveEpilogueBwdISA_SB_SD_Li256ELb1ELb0ELi2EEENS1_25SingleTileBwdLPTSchedulerILb1ELi128ELb1EEEEEEEEEvNT_6ParamsE,@"STO_CUDA_ENTRY STV_DEFAULT"
_ZN7cutlass13device_kernelIN5flash19enable_sm80_to_sm89INS1_16FlashAttnBwdSm80INS1_25CollectiveMainloopBwdSm80ILi2ELi2EN4cute5tupleIJNS5_1CILi64EEENS7_ILi128EEES8_EEENS_10bfloat16_tEfNS_4arch4Sm80ELb1ELb0ELb1ELb1ELb1ELb0ELb0ELb0ELi2ELi2ELi4ELi2ELb1EEENS1_21CollectiveEpilogueBwdISA_SB_SD_Li256ELb1ELb0ELi2EEENS1_25SingleTileBwdLPTSchedulerILb1ELi128ELb1EEEEEEEEEvNT_6ParamsE:
[----:B------:R-:W-:Y:S01]  /*0000*/  LDC R1, c[0x0][0x28] ;  /* 0x00000a00ff017b82 */ /* 0x000fe20000000800 */
[----:B------:R-:W-:Y:S05]  /*0010*/  EXIT ;  /* 0x000000000000794d */ /* 0x000fea0003800000 */
.L_x_26:
        /* <DEDUP_REMOVED lines=14> */
.L_x_108:


//--------------------- .text._ZN7cutlass13device_kernelIN5flash19enable_sm80_to_sm89INS1_16FlashAttnBwdSm80INS1_25CollectiveMainloopBwdSm80ILi2ELi2EN4cute5tupleIJNS5_1CILi64EEENS7_ILi128EEES8_EEENS_10bfloat16_tEfNS_4arch4Sm80ELb1ELb0ELb1ELb1ELb0ELb0ELb0ELb0ELi2ELi2ELi4ELi2ELb1EEENS1_24CollectiveEpilogueBwdGQAISA_fSD_Li256ELb1ELb0EEENS1_25SingleTileBwdLPTSchedulerILb1ELi128ELb0EEEEEEEEEvNT_6ParamsE --------------------------
	.section	.text._ZN7cutlass13device_kernelIN5flash19enable_sm80_to_sm89INS1_16FlashAttnBwdSm80INS1_25CollectiveMainloopBwdSm80ILi2ELi2EN4cute5tupleIJNS5_1CILi64EEENS7_ILi128EEES8_EEENS_10bfloat16_tEfNS_4arch4Sm80ELb1ELb0ELb1ELb1ELb0ELb0ELb0ELb0ELi2ELi2ELi4ELi2ELb1EEENS1_24CollectiveEpilogueBwdGQAISA_fSD_Li256ELb1ELb0EEENS1_25SingleTileBwdLPTSchedulerILb1ELi128ELb0EEEEEEEEEvNT_6ParamsE,"ax",@progbits
	.align	128
.text._ZN7cutlass13device_kernelIN5flash19enable_sm80_to_sm89INS1_16FlashAttnBwdSm80INS1_25CollectiveMainloopBwdSm80ILi2ELi2EN4cute5tupleIJNS5_1CILi64EEENS7_ILi128EEES8_EEENS_10bfloat16_tEfNS_4arch4Sm80ELb1ELb0ELb1ELb1ELb0ELb0ELb0ELb0ELi2ELi2ELi4ELi2ELb1EEENS1_24CollectiveEpilogueBwdGQAISA_fSD_Li256ELb1ELb0EEENS1_25SingleTileBwdLPTSchedulerILb1ELi128ELb0EEEEEEEEEvNT_6ParamsE:
        .type           _ZN7cutlass13device_kernelIN5flash19enable_sm80_to_sm89INS1_16FlashAttnBwdSm80INS1_25CollectiveMainloopBwdSm80ILi2ELi2EN4cute5tupleIJNS5_1CILi64EEENS7_ILi128EEES8_EEENS_10bfloat16_tEfNS_4arch4Sm80ELb1ELb0ELb1ELb1ELb0ELb0ELb0ELb0ELi2ELi2ELi4ELi2ELb1EEENS1_24CollectiveEpilogueBwdGQAISA_fSD_Li256ELb1ELb0EEENS1_25SingleTileBwdLPTSchedulerILb1ELi128ELb0EEEEEEEEEvNT_6ParamsE,@function
        .size           _ZN7cutlass13device_kernelIN5flash19enable_sm80_to_sm89INS1_16FlashAttnBwdSm80INS1_25CollectiveMainloopBwdSm80ILi2ELi2EN4cute5tupleIJNS5_1CILi64EEENS7_ILi128EEES8_EEENS_10bfloat16_tEfNS_4arch4Sm80ELb1ELb0ELb1ELb1ELb0ELb0ELb0ELb0ELi2ELi2ELi4ELi2ELb1EEENS1_24CollectiveEpilogueBwdGQAISA_fSD_Li256ELb1ELb0EEENS1_25SingleTileBwdLPTSchedulerILb1ELi128ELb0EEEEEEEEEvNT_6ParamsE,(.L_x_109 - _ZN7cutlass13device_kernelIN5flash19enable_sm80_to_sm89INS1_16FlashAttnBwdSm80INS1_25CollectiveMainloopBwdSm80ILi2ELi2EN4cute5tupleIJNS5_1CILi64EEENS7_ILi128EEES8_EEENS_10bfloat16_tEfNS_4arch4Sm80ELb1ELb0ELb1ELb1ELb0ELb0ELb0ELb0ELi2ELi2ELi4ELi2ELb1EEENS1_24CollectiveEpilogueBwdGQAISA_fSD_Li256ELb1ELb0EEENS1_25SingleTileBwdLPTSchedulerILb1ELi128ELb0EEEEEEEEEvNT_6ParamsE)
        .other          _ZN7cutlass13device_kernelIN5flash19enable_sm80_to_sm89INS1_16FlashAttnBwdSm80INS1_25CollectiveMainloopBwdSm80ILi2ELi2EN4cute5tupleIJNS5_1CILi64EEENS7_ILi128EEES8_EEENS_10bfloat16_tEfNS_4arch4Sm80ELb1ELb0ELb1ELb1ELb0ELb0ELb0ELb0ELi2ELi2ELi4ELi2ELb1EEENS1_24CollectiveEpilogueBwdGQAISA_fSD_Li256ELb1ELb0EEENS1_25SingleTileBwdLPTSchedulerILb1ELi128ELb0EEEEEEEEEvNT_6ParamsE,@"STO_CUDA_ENTRY STV_DEFAULT"
_ZN7cutlass13device_kernelIN5flash19enable_sm80_to_sm89INS1_16FlashAttnBwdSm80INS1_25CollectiveMainloopBwdSm80ILi2ELi2EN4cute5tupleIJNS5_1CILi64EEENS7_ILi128EEES8_EEENS_10bfloat16_tEfNS_4arch4Sm80ELb1ELb0ELb1ELb1ELb0ELb0ELb0ELb0ELi2ELi2ELi4ELi2ELb1EEENS1_24CollectiveEpilogueBwdGQAISA_fSD_Li256ELb1ELb0EEENS1_25SingleTileBwdLPTSchedulerILb1ELi128ELb0EEEEEEEEEvNT_6ParamsE:
[----:B------:R-:W-:Y:S01]  /*0000*/  LDC R1, c[0x0][0x28] ;  /* 0x00000a00ff017b82 */ /* 0x000fe20000000800 */
[----:B------:R-:W-:Y:S05]  /*0010*/  EXIT ;  /* 0x000000000000794d */ /* 0x000fea0003800000 */
.L_x_27:
        /* <DEDUP_REMOVED lines=14> */
.L_x_109:


//--------------------- .text._ZN7cutlass13device_kernelIN5flash32FlashAttnBwdPostprocessConvertdQIN4cute5tupleIJNS3_1CILi64EEES6_EEENS_10bfloat16_tEfNS_4arch4Sm80ELi256ENS3_8TiledMMAINS3_8MMA_AtomIJNS3_30SM80_16x8x16_F32BF16BF16F32_TNEEEENS3_6LayoutINS4_IJNS5_ILi2EEENS5_ILi4EEENS5_ILi1EEEEEENS4_IJSI_SG_NS5_ILi0EEEEEEEENS4_IJNS5_ILi32EEES6_NS5_ILi16EEEEEEEELb0EEEEEvNT_6ParamsE --------------------------
	.section	.text._ZN7cutlass13device_kernelIN5flash32FlashAttnBwdPostprocessConvertdQIN4cute5tupleIJNS3_1CILi64EEES6_EEENS_10bfloat16_tEfNS_4arch4Sm80ELi256ENS3_8TiledMMAINS3_8MMA_AtomIJNS3_30SM80_16x8x16_F32BF16BF16F32_TNEEEENS3_6LayoutINS4_IJNS5_ILi2EEENS5_ILi4EEENS5_ILi1EEEEEENS4_IJSI_SG_NS5_ILi0EEEEEEEENS4_IJNS5_ILi32EEES6_NS5_ILi16EEEEEEEELb0EEEEEvNT_6ParamsE,"ax",@progbits
	.align	128
.text._ZN7cutlass13device_kernelIN5flash32FlashAttnBwdPostprocessConvertdQIN4cute5tupleIJNS3_1CILi64EEES6_EEENS_10bfloat16_tEfNS_4arch4Sm80ELi256ENS3_8TiledMMAINS3_8MMA_AtomIJNS3_30SM80_16x8x16_F32BF16BF16F32_TNEEEENS3_6LayoutINS4_IJNS5_ILi2EEENS5_ILi4EEENS5_ILi1EEEEEENS4_IJSI_SG_NS5_ILi0EEEEEEEENS4_IJNS5_ILi32EEES6_NS5_ILi16EEEEEEEELb0EEEEEvNT_6ParamsE:
        .type           _ZN7cutlass13device_kernelIN5flash32FlashAttnBwdPostprocessConvertdQIN4cute5tupleIJNS3_1CILi64EEES6_EEENS_10bfloat16_tEfNS_4arch4Sm80ELi256ENS3_8TiledMMAINS3_8MMA_AtomIJNS3_30SM80_16x8x16_F32BF16BF16F32_TNEEEENS3_6LayoutINS4_IJNS5_ILi2EEENS5_ILi4EEENS5_ILi1EEEEEENS4_IJSI_SG_NS5_ILi0EEEEEEEENS4_IJNS5_ILi32EEES6_NS5_ILi16EEEEEEEELb0EEEEEvNT_6ParamsE,@function
        .size           _ZN7cutlass13device_kernelIN5flash32FlashAttnBwdPostprocessConvertdQIN4cute5tupleIJNS3_1CILi64EEES6_EEENS_10bfloat16_tEfNS_4arch4Sm80ELi256ENS3_8TiledMMAINS3_8MMA_AtomIJNS3_30SM80_16x8x16_F32BF16BF16F32_TNEEEENS3_6LayoutINS4_IJNS5_ILi2EEENS5_ILi4EEENS5_ILi1EEEEEENS4_IJSI_SG_NS5_ILi0EEEEEEEENS4_IJNS5_ILi32EEES6_NS5_ILi16EEEEEEEELb0EEEEEvNT_6ParamsE,(.L_x_110 - _ZN7cutlass13device_kernelIN5flash32FlashAttnBwdPostprocessConvertdQIN4cute5tupleIJNS3_1CILi64EEES6_EEENS_10bfloat16_tEfNS_4arch4Sm80ELi256ENS3_8TiledMMAINS3_8MMA_AtomIJNS3_30SM80_16x8x16_F32BF16BF16F32_TNEEEENS3_6LayoutINS4_IJNS5_ILi2EEENS5_ILi4EEENS5_ILi1EEEEEENS4_IJSI_SG_NS5_ILi0EEEEEEEENS4_IJNS5_ILi32EEES6_NS5_ILi16EEEEEEEELb0EEEEEvNT_6ParamsE)
        .other          _ZN7cutlass13device_kernelIN5flash32FlashAttnBwdPostprocessConvertdQIN4cute5tupleIJNS3_1CILi64EEES6_EEENS_10bfloat16_tEfNS_4arch4Sm80ELi256ENS3_8TiledMMAINS3_8MMA_AtomIJNS3_30SM80_16x8x16_F32BF16BF16F32_TNEEEENS3_6LayoutINS4_IJNS5_ILi2EEENS5_ILi4EEENS5_ILi1EEEEEENS4_IJSI_SG_NS5_ILi0EEEEEEEENS4_IJNS5_ILi32EEES6_NS5_ILi16EEEEEEEELb0EEEEEvNT_6ParamsE,@"STO_CUDA_ENTRY STV_DEFAULT"
_ZN7cutlass13device_kernelIN5flash32FlashAttnBwdPostprocessConvertdQIN4cute5tupleIJNS3_1CILi64EEES6_EEENS_10bfloat16_tEfNS_4arch4Sm80ELi256ENS3_8TiledMMAINS3_8MMA_AtomIJNS3_30SM80_16x8x16_F32BF16BF16F32_TNEEEENS3_6LayoutINS4_IJNS5_ILi2EEENS5_ILi4EEENS5_ILi1EEEEEENS4_IJSI_SG_NS5_ILi0EEEEEEEENS4_IJNS5_ILi32EEES6_NS5_ILi16EEEEEEEELb0EEEEEvNT_6ParamsE:
[----:B------:R-:W-:Y:S08]  /*0000*/  LDC R1, c[0x0][0x28] ;  /* 0x00000a00ff017b82 */ /* 0x000ff00000000800 */
[----:B------:R-:W0:Y:S01]  /*0010*/  LDC.64 R8, c[0x0][0x278] ;  /* 0x00009e00ff087b82 */ /* 0x000e220000000a00 */
[----:B------:R-:W1:Y:S01]  /*0020*/  S2R R7, SR_CTAID.Z ;  /* 0x0000000000077919 */ /* 0x000e620000002700 */
[----:B------:R-:W-:Y:S01]  /*0030*/  ULDC.64 UR4, c[0x0][0x270] ;  /* 0x00009c0000047ab9 */ /* 0x000fe20000000a00 */
[----:B------:R-:W-:Y:S01]  /*0040*/  ULDC.64 UR6, c[0x0][0x208] ;  /* 0x0000820000067ab9 */ /* 0x000fe20000000a00 */
[----:B------:R-:W-:-:S04]  /*0050*/  ISETP.NE.U32.AND P0, PT, RZ, UR4, PT ;  /* 0x00000004ff007c0c */ /* 0x000fc8000bf05070 */
[----:B------:R-:W1:Y:S01]  /*0060*/  LDC.64 R4, c[0x0][0x270] ;  /* 0x00009c00ff047b82 */ /* 0x000e620000000a00 */
[----:B------:R-:W-:Y:S02]  /*0070*/  ISETP.NE.AND.EX P0, PT, RZ, UR5, PT, P0 ;  /* 0x00000005ff007c0c */ /* 0x000fe4000bf05300 */
[----:B0-----:R-:W-:-:S04]  /*0080*/  ISETP.NE.U32.AND P1, PT, R8, RZ, PT ;  /* 0x000000ff0800720c */ /* 0x001fc80003f25070 */
[----:B------:R-:W-:Y:S01]  /*0090*/  ISETP.NE.AND.EX P1, PT, R9, RZ, PT, P1 ;  /* 0x000000ff0900720c */ /* 0x000fe20003f25310 */
[----:B------:R-:W-:Y:S01]  /*00a0*/  ULDC UR8, c[0x0][0x240] ;  /* 0x0000900000087ab9 */ /* 0x000fe20000000800 */
[----:B-1----:R-:W-:-:S11]  /*00b0*/  IMAD.WIDE R4, R7, 0x4, R4 ;  /* 0x0000000407047825 */ /* 0x002fd600078e0204 */
[----:B------:R-:W0:Y:S01]  /*00c0*/  @P1 LDC.64 R8, c[0x0][0x278] ;  /* 0x00009e00ff081b82 */ /* 0x000e220000000a00 */
[----:B------:R-:W-:Y:S01]  /*00d0*/  IMAD.U32 R0, RZ, RZ, UR8 ;  /* 0x00000008ff007e24 */ /* 0x000fe2000f8e00ff */
[----:B------:R1:W5:Y:S01]  /*00e0*/  @P0 LDG.E R2, desc[UR6][R4.64] ;  /* 0x0000000604020981 */ /* 0x000362000c1e1900 */
[----:B------:R-:W2:Y:S01]  /*00f0*/  S2R R3, SR_CTAID.X ;  /* 0x0000000000037919 */ /* 0x000ea20000002500 */
[----:B0-----:R-:W-:-:S05]  /*0100*/  @P1 IMAD.WIDE R8, R7, 0x4, R8 ;  /* 0x0000000407081825 */ /* 0x001fca00078e0208 */
[----:B------:R1:W5:Y:S01]  /*0110*/  @P1 LDG.E R0, desc[UR6][R8.64] ;  /* 0x0000000608001981 */ /* 0x000362000c1e1900 */
[----:B--2---:R-:W-:Y:S01]  /*0120*/  IMAD.SHL.U32 R21, R3, 0x40, RZ ;  /* 0x0000004003157824 */ /* 0x004fe200078e00ff */
[----:B------:R-:W-:Y:S06]  /*0130*/  @P1 BRA `(.L_x_28) ;  /* 0x0000000000101947 */ /* 0x000fec0003800000 */
[----:B------:R-:W-:Y:S05]  /*0140*/  @!P0 BRA `(.L_x_28) ;  /* 0x00000000000c8947 */ /* 0x000fea0003800000 */
[----:B-1----:R-:W2:Y:S04]  /*0150*/  LDG.E R9, desc[UR6][R4.64] ;  /* 0x0000000604097981 */ /* 0x002ea8000c1e1900 */
[----:B-----5:R-:W2:Y:S02]  /*0160*/  LDG.E R0, desc[UR6][R4.64+0x4] ;  /* 0x0000040604007981 */ /* 0x020ea4000c1e1900 */
[----:B--2---:R-:W-:-:S07]  /*0170*/  IMAD.IADD R0, R0, 0x1, -R9 ;  /* 0x0000000100007824 */ /* 0x004fce00078e0a09 */
.L_x_28:
[----:B------:R-:W-:Y:S02]  /*0180*/  ISETP.NE.U32.AND P1, PT, RZ, UR4, PT ;  /* 0x00000004ff007c0c */ /* 0x000fe4000bf25070 */
[----:B-----5:R-:W-:Y:S02]  /*0190*/  ISETP.LE.AND P2, PT, R0, R21, PT ;  /* 0x000000150000720c */ /* 0x020fe40003f43270 */
[----:B------:R-:W-:-:S13]  /*01a0*/  ISETP.NE.AND.EX P1, PT, RZ, UR5, PT, P1 ;  /* 0x00000005ff007c0c */ /* 0x000fda000bf25310 */
[----:B------:R-:W-:Y:S05]  /*01b0*/  @P1 EXIT P2 ;  /* 0x000000000000194d */ /* 0x000fea0001000000 */
[----:B------:R-:W0:Y:S01]  /*01c0*/  S2R R22, SR_TID.X ;  /* 0x0000000000167919 */ /* 0x000e220000002100 */
[----:B-1----:R-:W-:Y:S01]  /*01d0*/  @P0 IMAD R4, R7, 0x40, R2 ;  /* 0x0000004007040824 */ /* 0x002fe200078e0202 */
[----:B------:R-:W1:Y:S01]  /*01e0*/  S2UR UR8, SR_CTAID.Y ;  /* 0x00000000000879c3 */ /* 0x000e620000002600 */
[----:B------:R-:W-:Y:S01]  /*01f0*/  CS2R R8, SRZ ;  /* 0x0000000000087805 */ /* 0x000fe2000001ff00 */
[----:B------:R-:W-:Y:S01]  /*0200*/  IMAD.SHL.U32 R13, R3, 0x1000, RZ ;  /* 0x00001000030d7824 */ /* 0x000fe200078e00ff */
[----:B------:R-:W-:Y:S01]  /*0210*/  SHF.R.S32.HI R23, RZ, 0x1f, R7 ;  /* 0x0000001fff177819 */ /* 0x000fe20000011407 */
[----:B------:R-:W-:Y:S01]  /*0220*/  ULDC.64 UR4, c[0x0][0x230] ;  /* 0x00008c0000047ab9 */ /* 0x000fe20000000a00 */
[----:B------:R-:W-:Y:S02]  /*0230*/  @P0 SHF.R.S32.HI R5, RZ, 0x1f, R4 ;  /* 0x0000001fff050819 */ /* 0x000fe40000011404 */
[----:B------:R-:W-:Y:S02]  /*0240*/  SEL R23, R23, RZ, !P1 ;  /* 0x000000ff17177207 */ /* 0x000fe40004800000 */
[----:B------:R-:W-:-:S02]  /*0250*/  @P0 LEA.HI R6, R5, R4, RZ, 0x6 ;  /* 0x0000000405060211 */ /* 0x000fc400078f30ff */
[----:B------:R-:W2:Y:S01]  /*0260*/  LDC.64 R4, c[0x0][0x228] ;  /* 0x00008a00ff047b82 */ /* 0x000ea20000000a00 */
[----:B------:R-:W-:Y:S01]  /*0270*/  SEL R20, R7, RZ, !P1 ;  /* 0x000000ff07147207 */ /* 0x000fe20004800000 */
[----:B------:R-:W-:Y:S02]  /*0280*/  IMAD R7, R23, UR4, RZ ;  /* 0x0000000417077c24 */ /* 0x000fe4000f8e02ff */
[----:B------:R-:W-:Y:S02]  /*0290*/  @P0 IMAD.SHL.U32 R6, R6, 0x40, RZ ;  /* 0x0000004006060824 */ /* 0x000fe400078e00ff */
[----:B------:R-:W-:-:S03]  /*02a0*/  IMAD R7, R20, UR5, R7 ;  /* 0x0000000514077c24 */ /* 0x000fc6000f8e0207 */
[----:B------:R-:W-:Y:S01]  /*02b0*/  @P0 LOP3.LUT R11, R6, 0xfffff000, RZ, 0xc0, !PT ;  /* 0xfffff000060b0812 */ /* 0x000fe200078ec0ff */
[----:B-1----:R-:W-:-:S04]  /*02c0*/  USHF.R.S32.HI UR9, URZ, 0x1f, UR8 ;  /* 0x0000001f3f097899 */ /* 0x002fc80008011408 */
[--C-:B------:R-:W-:Y:S01]  /*02d0*/  @P0 IMAD.MOV.U32 R8, RZ, RZ, R11.reuse ;  /* 0x000000ffff080224 */ /* 0x100fe200078e000b */
[----:B------:R-:W-:Y:S02]  /*02e0*/  @P0 SHF.R.S32.HI R9, RZ, 0x1f, R11 ;  /* 0x0000001fff090819 */ /* 0x000fe4000001140b */
[----:B------:R-:W-:Y:S01]  /*02f0*/  SHF.R.S32.HI R11, RZ, 0x1f, R13 ;  /* 0x0000001fff0b7819 */ /* 0x000fe2000001140d */
[----:B0-----:R-:W-:-:S05]  /*0300*/  IMAD.SHL.U32 R26, R22, 0x4, RZ ;  /* 0x00000004161a7824 */ /* 0x001fca00078e00ff */
[----:B------:R-:W-:Y:S01]  /*0310*/  IADD3 R8, P2, P3, R8, R26, R13 ;  /* 0x0000001a08087210 */ /* 0x000fe20007b5e00d */
[----:B--2---:R-:W-:Y:S01]  /*0320*/  IMAD R10, R4, UR9, RZ ;  /* 0x00000009040a7c24 */ /* 0x004fe2000f8e02ff */
[----:B------:R-:W-:-:S04]  /*0330*/  SHF.R.S32.HI R6, RZ, 0x1f, R26 ;  /* 0x0000001fff067819 */ /* 0x000fc8000001141a */
[----:B------:R-:W-:Y:S01]  /*0340*/  IADD3.X R9, R9, R6, R11, P2, P3 ;  /* 0x0000000609097210 */ /* 0x000fe200017e640b */
[----:B------:R-:W-:Y:S02]  /*0350*/  IMAD R11, R5, UR8, R10 ;  /* 0x00000008050b7c24 */ /* 0x000fe4000f8e020a */
[----:B------:R-:W-:-:S04]  /*0360*/  IMAD.WIDE.U32 R4, R4, UR8, R8 ;  /* 0x0000000804047c25 */ /* 0x000fc8000f8e0008 */
[----:B------:R-:W-:Y:S02]  /*0370*/  IMAD.IADD R5, R5, 0x1, R11 ;  /* 0x0000000105057824 */ /* 0x000fe400078e020b */
[----:B------:R-:W-:Y:S01]  /*0380*/  IMAD.WIDE.U32 R4, R20, UR4, R4 ;  /* 0x0000000414047c25 */ /* 0x000fe2000f8e0004 */
[----:B------:R-:W-:-:S03]  /*0390*/  ULDC.64 UR4, c[0x0][0x210] ;  /* 0x0000840000047ab9 */ /* 0x000fc60000000a00 */
[----:B------:R-:W-:Y:S01]  /*03a0*/  IMAD.IADD R5, R5, 0x1, R7 ;  /* 0x0000000105057824 */ /* 0x000fe200078e0207 */
[----:B------:R-:W-:-:S04]  /*03b0*/  LEA R34, P1, R4, UR4, 0x2 ;  /* 0x0000000404227c11 */ /* 0x000fc8000f8210ff */
[----:B------:R-:W-:-:S05]  /*03c0*/  LEA.HI.X R35, R4, UR5, R5, 0x2, P1 ;  /* 0x0000000504237c11 */ /* 0x000fca00088f1405 */
[----:B------:R-:W2:Y:S04]  /*03d0*/  LDG.E.128 R4, desc[UR6][R34.64] ;  /* 0x0000000622047981 */ /* 0x000ea8000c1e1d00 */
[----:B------:R-:W3:Y:S04]  /*03e0*/  LDG.E.128 R8, desc[UR6][R34.64+0x1000] ;  /* 0x0010000622087981 */ /* 0x000ee8000c1e1d00 */
[----:B------:R-:W4:Y:S04]  /*03f0*/  LDG.E.128 R12, desc[UR6][R34.64+0x2000] ;  /* 0x00200006220c7981 */ /* 0x000f28000c1e1d00 */
[----:B------:R0:W5:Y:S01]  /*0400*/  LDG.E.128 R16, desc[UR6][R34.64+0x3000] ;  /* 0x0030000622107981 */ /* 0x000162000c1e1d00 */
[----:B------:R-:W1:Y:S01]  /*0410*/  S2UR UR5, SR_CgaCtaId ;  /* 0x00000000000579c3 */ /* 0x000e620000008800 */
[----:B------:R-:W-:Y:S01]  /*0420*/  SHF.R.S32.HI R29, RZ, 0x1f, R22 ;  /* 0x0000001fff1d7819 */ /* 0x000fe20000011416 */
[----:B------:R-:W-:Y:S01]  /*0430*/  UMOV UR4, 0x400 ;  /* 0x0000040000047882 */ /* 0x000fe20000000000 */
[----:B------:R-:W-:Y:S01]  /*0440*/  VIADDMNMX R21, R0, -R21, 0x40, PT ;  /* 0x0000004000157446 */ /* 0x000fe20003800915 */
[----:B------:R-:W-:Y:S01]  /*0450*/  BSSY B0, `(.L_x_29) ;  /* 0x0000095000007945 */ /* 0x000fe20003800000 */
[----:B------:R-:W-:-:S02]  /*0460*/  LEA.HI R24, R29, R22, RZ, 0x3 ;  /* 0x000000161d187211 */ /* 0x000fc400078f18ff */
[-C--:B------:R-:W-:Y:S02]  /*0470*/  LEA.HI R25, R29, R22.reuse, RZ, 0x2 ;  /* 0x000000161d197211 */ /* 0x080fe400078f10ff */
[----:B0-----:R-:W-:Y:S02]  /*0480*/  LOP3.LUT R35, R24, 0xfffffff8, RZ, 0xc0, !PT ;  /* 0xfffffff818237812 */ /* 0x001fe400078ec0ff */
[--C-:B------:R-:W-:Y:S02]  /*0490*/  SHF.R.S32.HI R30, RZ, 0x2, R25.reuse ;  /* 0x00000002ff1e7819 */ /* 0x100fe40000011419 */
[----:B------:R-:W-:Y:S02]  /*04a0*/  LOP3.LUT R31, R25, 0x7ffffffc, RZ, 0xc0, !PT ;  /* 0x7ffffffc191f7812 */ /* 0x000fe400078ec0ff */
[----:B------:R-:W-:Y:S01]  /*04b0*/  SHF.R.S32.HI R33, RZ, 0x1f, R25 ;  /* 0x0000001fff217819 */ /* 0x000fe20000011419 */
[C---:B------:R-:W-:Y:S01]  /*04c0*/  IMAD.IADD R25, R22.reuse, 0x1, -R35 ;  /* 0x0000000116197824 */ /* 0x040fe200078e0a23 */
[CC--:B------:R-:W-:Y:S01]  /*04d0*/  LEA.HI R32, R29.reuse, R22.reuse, RZ, 0x7 ;  /* 0x000000161d207211 */ /* 0x0c0fe200078f38ff */
[----:B------:R-:W-:Y:S01]  /*04e0*/  IMAD.IADD R31, R22, 0x1, -R31 ;  /* 0x00000001161f7824 */ /* 0x000fe200078e0a1f */
[----:B------:R-:W-:-:S02]  /*04f0*/  LEA.HI R27, R29, R22, RZ, 0x5 ;  /* 0x000000161d1b7211 */ /* 0x000fc400078f28ff */
[----:B------:R-:W-:Y:S01]  /*0500*/  LEA.HI R29, R29, R22, RZ, 0x6 ;  /* 0x000000161d1d7211 */ /* 0x000fe200078f30ff */
[----:B------:R-:W-:Y:S01]  /*0510*/  IMAD.SHL.U32 R32, R32, 0x8, RZ ;  /* 0x0000000820207824 */ /* 0x000fe200078e00ff */
[----:B------:R-:W-:Y:S01]  /*0520*/  SHF.R.S32.HI R28, RZ, 0x5, R27 ;  /* 0x00000005ff1c7819 */ /* 0x000fe2000001141b */
[----:B-1----:R-:W-:Y:S01]  /*0530*/  ULEA UR4, UR5, UR4, 0x18 ;  /* 0x0000000405047291 */ /* 0x002fe2000f8ec03f */
[----:B------:R-:W-:Y:S02]  /*0540*/  SHF.R.S32.HI R34, RZ, 0x1f, R24 ;  /* 0x0000001fff227819 */ /* 0x000fe40000011418 */
[----:B------:R-:W-:Y:S01]  /*0550*/  LEA.HI R27, R27, R28, RZ, 0x1 ;  /* 0x0000001c1b1b7211 */ /* 0x000fe200078f08ff */
[----:B------:R-:W-:Y:S01]  /*0560*/  ULDC UR5, c[0x0][0x268] ;  /* 0x00009a0000057ab9 */ /* 0x000fe20000000800 */
[----:B------:R-:W-:Y:S02]  /*0570*/  LOP3.LUT R32, R32, 0x7ffffc00, RZ, 0xc0, !PT ;  /* 0x7ffffc0020207812 */ /* 0x000fe400078ec0ff */
[----:B------:R-:W-:-:S02]  /*0580*/  LEA R35, R22, UR4, 0x4 ;  /* 0x0000000416237c11 */ /* 0x000fc4000f8e20ff */
[----:B------:R-:W-:Y:S02]  /*0590*/  SHF.R.S32.HI R22, RZ, 0x3, R24 ;  /* 0x00000003ff167819 */ /* 0x000fe40000011418 */
[----:B------:R-:W-:Y:S02]  /*05a0*/  LEA.HI R33, R33, R30, RZ, 0x3 ;  /* 0x0000001e21217211 */ /* 0x000fe400078f18ff */
[----:B------:R-:W-:Y:S01]  /*05b0*/  LEA.HI R34, R34, R22, RZ, 0x2 ;  /* 0x0000001622227211 */ /* 0x000fe200078f10ff */
[----:B------:R-:W-:Y:S01]  /*05c0*/  VIADD R0, R22, 0x20 ;  /* 0x0000002016007836 */ /* 0x000fe20000000000 */
[----:B------:R-:W-:Y:S01]  /*05d0*/  LOP3.LUT R37, R27, 0xfffffffe, RZ, 0xc0, !PT ;  /* 0xfffffffe1b257812 */ /* 0x000fe200078ec0ff */
[----:B------:R-:W-:Y:S01]  /*05e0*/  IMAD R27, R31, 0x2, R32 ;  /* 0x000000021f1b7824 */ /* 0x000fe200078e0220 */
[----:B------:R-:W-:Y:S02]  /*05f0*/  LOP3.LUT R33, R33, 0xfffffff8, RZ, 0xc0, !PT ;  /* 0xfffffff821217812 */ /* 0x000fe400078ec0ff */
[----:B------:R-:W-:Y:S01]  /*0600*/  LOP3.LUT R31, R34, 0xffffffc, RZ, 0xc0, !PT ;  /* 0x0ffffffc221f7812 */ /* 0x000fe200078ec0ff */
[----:B------:R-:W-:Y:S01]  /*0610*/  IMAD.IADD R28, R28, 0x1, -R37 ;  /* 0x000000011c1c7824 */ /* 0x000fe200078e0a25 */
[----:B------:R-:W-:Y:S01]  /*0620*/  SHF.R.S32.HI R34, RZ, 0x6, R29 ;  /* 0x00000006ff227819 */ /* 0x000fe2000001141d */
[----:B------:R-:W-:Y:S01]  /*0630*/  IMAD.IADD R24, R30, 0x1, -R33 ;  /* 0x000000011e187824 */ /* 0x000fe200078e0a21 */
[----:B------:R-:W-:Y:S01]  /*0640*/  LEA.HI R36, R25, R25, RZ, 0x1 ;  /* 0x0000001919247211 */ /* 0x000fe200078f08ff */
[----:B------:R-:W-:-:S02]  /*0650*/  IMAD.IADD R37, R22, 0x1, -R31 ;  /* 0x0000000116257824 */ /* 0x000fc400078e0a1f */
[C---:B------:R-:W-:Y:S02]  /*0660*/  IMAD R27, R28.reuse, 0x100, R27 ;  /* 0x000001001c1b7824 */ /* 0x040fe400078e021b */
[----:B------:R-:W-:Y:S01]  /*0670*/  IMAD.SHL.U32 R28, R28, 0x40, RZ ;  /* 0x000000401c1c7824 */ /* 0x000fe200078e00ff */
[----:B--2---:R-:W-:Y:S04]  /*0680*/  STS.128 [R35], R4 ;  /* 0x0000000423007388 */ /* 0x004fe80000000c00 */
[----:B---3--:R0:W-:Y:S04]  /*0690*/  STS.128 [R35+0x1000], R8 ;  /* 0x0010000823007388 */ /* 0x0081e80000000c00 */
[----:B----4-:R-:W-:Y:S04]  /*06a0*/  STS.128 [R35+0x2000], R12 ;  /* 0x0020000c23007388 */ /* 0x010fe80000000c00 */
[----:B-----5:R1:W-:Y:S01]  /*06b0*/  STS.128 [R35+0x3000], R16 ;  /* 0x0030001023007388 */ /* 0x0203e20000000c00 */
[----:B------:R-:W-:Y:S01]  /*06c0*/  BAR.SYNC.DEFER_BLOCKING 0x0 ;  /* 0x0000000000007b1d */ /* 0x000fe20000010000 */
[----:B0-----:R-:W-:Y:S01]  /*06d0*/  IMAD.SHL.U32 R8, R25, 0x8, RZ ;  /* 0x0000000819087824 */ /* 0x001fe200078e00ff */
[----:B------:R-:W-:-:S02]  /*06e0*/  LOP3.LUT R25, R28, 0x40, RZ, 0xc0, !PT ;  /* 0x000000401c197812 */ /* 0x000fc400078ec0ff */
[----:B-1----:R-:W-:Y:S01]  /*06f0*/  SHF.R.S32.HI R19, RZ, 0x1f, R24 ;  /* 0x0000001fff137819 */ /* 0x002fe20000011418 */
[----:B------:R-:W-:Y:S02]  /*0700*/  IMAD.SHL.U32 R17, R34, 0x8, RZ ;  /* 0x0000000822117824 */ /* 0x000fe400078e00ff */
[----:B------:R-:W-:Y:S01]  /*0710*/  IMAD.SHL.U32 R18, R36, 0x200, RZ ;  /* 0x0000020024127824 */ /* 0x000fe200078e00ff */
[----:B------:R-:W-:Y:S01]  /*0720*/  LEA.HI R19, R19, R24, RZ, 0x2 ;  /* 0x0000001813137211 */ /* 0x000fe200078f10ff */
[----:B------:R-:W-:-:S03]  /*0730*/  IMAD R16, R34, 0x8, R37 ;  /* 0x0000000822107824 */ /* 0x000fc600078e0225 */
[----:B------:R-:W-:Y:S01]  /*0740*/  LOP3.LUT R35, R18, 0x7ffffc00, RZ, 0xc0, !PT ;  /* 0x7ffffc0012237812 */ /* 0x000fe200078ec0ff */
[C---:B------:R-:W-:Y:S01]  /*0750*/  IMAD.SHL.U32 R28, R19.reuse, 0x10, RZ ;  /* 0x00000010131c7824 */ /* 0x040fe200078e00ff */
[----:B------:R-:W-:Y:S01]  /*0760*/  LOP3.LUT R19, R19, 0x7fffffc, RZ, 0xc0, !PT ;  /* 0x07fffffc13137812 */ /* 0x000fe200078ec0ff */
[----:B------:R-:W0:Y:S01]  /*0770*/  LDS R15, [R26+UR4+0x1c00] ;  /* 0x001c00041a0f7984 */ /* 0x000e220008000800 */
[----:B------:R-:W-:Y:S01]  /*0780*/  LOP3.LUT R18, R25, 0x8, R8, 0xf8, !PT ;  /* 0x0000000819127812 */ /* 0x000fe200078ef808 */
[----:B------:R-:W-:Y:S01]  /*0790*/  IMAD.U32 R16, R16, 0x10, R35 ;  /* 0x0000001010107824 */ /* 0x000fe200078e0023 */
[----:B------:R-:W-:Y:S01]  /*07a0*/  LOP3.LUT R28, R28, 0x40, RZ, 0xc0, !PT ;  /* 0x000000401c1c7812 */ /* 0x000fe200078ec0ff */
[----:B------:R-:W1:Y:S01]  /*07b0*/  LDS R33, [R26+UR4] ;  /* 0x000000041a217984 */ /* 0x000e620008000800 */
[----:B------:R-:W-:Y:S01]  /*07c0*/  IMAD.IADD R24, R24, 0x1, -R19 ;  /* 0x0000000118187824 */ /* 0x000fe200078e0a13 */
[----:B------:R-:W-:Y:S02]  /*07d0*/  SHF.R.U32.HI R25, RZ, 0x3, R25 ;  /* 0x00000003ff197819 */ /* 0x000fe40000011619 */
[----:B------:R-:W2:Y:S01]  /*07e0*/  LDS R32, [R26+UR4+0x400] ;  /* 0x000400041a207984 */ /* 0x000ea20008000800 */
[----:B------:R-:W-:Y:S01]  /*07f0*/  LOP3.LUT R17, R28, 0x8, R17, 0xf8, !PT ;  /* 0x000000081c117812 */ /* 0x000fe200078ef811 */
[----:B------:R-:W-:Y:S01]  /*0800*/  IMAD R27, R24, 0x10, R27 ;  /* 0x00000010181b7824 */ /* 0x000fe200078e021b */
[----:B------:R-:W-:Y:S01]  /*0810*/  SHF.R.U32.HI R28, RZ, 0x3, R28 ;  /* 0x00000003ff1c7819 */ /* 0x000fe2000001161c */
[----:B------:R-:W3:Y:S01]  /*0820*/  LDS R29, [R26+UR4+0x800] ;  /* 0x000800041a1d7984 */ /* 0x000ee20008000800 */
[----:B------:R-:W-:-:S02]  /*0830*/  LOP3.LUT R25, R18, R25, RZ, 0x3c, !PT ;  /* 0x0000001912197212 */ /* 0x000fc400078e3cff */
[----:B------:R-:W-:Y:S01]  /*0840*/  LOP3.LUT R28, R17, R28, RZ, 0x3c, !PT ;  /* 0x0000001c111c7212 */ /* 0x000fe200078e3cff */
[----:B------:R-:W4:Y:S02]  /*0850*/  LDS R31, [R26+UR4+0xc00] ;  /* 0x000c00041a1f7984 */ /* 0x000f240008000800 */
[----:B------:R-:W-:Y:S02]  /*0860*/  IMAD.IADD R16, R16, 0x1, R25 ;  /* 0x0000000110107824 */ /* 0x000fe400078e0219 */
[----:B------:R-:W5:Y:S04]  /*0870*/  LDS R10, [R26+UR4+0x1000] ;  /* 0x001000041a0a7984 */ /* 0x000f680008000800 */
[----:B------:R-:W5:Y:S04]  /*0880*/  LDS R30, [R26+UR4+0x1400] ;  /* 0x001400041a1e7984 */ /* 0x000f680008000800 */
[----:B------:R-:W5:Y:S04]  /*0890*/  LDS R11, [R26+UR4+0x1800] ;  /* 0x001800041a0b7984 */ /* 0x000f680008000800 */
[----:B------:R-:W5:Y:S04]  /*08a0*/  LDS R4, [R26+UR4+0x2000] ;  /* 0x002000041a047984 */ /* 0x000f680008000800 */
[----:B------:R-:W5:Y:S04]  /*08b0*/  LDS R5, [R26+UR4+0x2400] ;  /* 0x002400041a057984 */ /* 0x000f680008000800 */
[----:B------:R-:W5:Y:S01]  /*08c0*/  LDS R6, [R26+UR4+0x2800] ;  /* 0x002800041a067984 */ /* 0x000f620008000800 */
[----:B0-----:R-:W-:Y:S01]  /*08d0*/  FMUL.FTZ R24, R15, UR5 ;  /* 0x000000050f187c20 */ /* 0x001fe20008410000 */
[----:B------:R-:W-:-:S02]  /*08e0*/  IMAD.IADD R15, R28, 0x1, R27 ;  /* 0x000000011c0f7824 */ /* 0x000fc400078e021b */
[----:B------:R-:W0:Y:S01]  /*08f0*/  LDS R7, [R26+UR4+0x2c00] ;  /* 0x002c00041a077984 */ /* 0x000e220008000800 */
[----:B-1----:R-:W-:Y:S02]  /*0900*/  FMUL.FTZ R17, R33, UR5 ;  /* 0x0000000521117c20 */ /* 0x002fe40008410000 */
[----:B------:R-:W-:Y:S01]  /*0910*/  LEA R27, R15, UR4, 0x1 ;  /* 0x000000040f1b7c11 */ /* 0x000fe2000f8e08ff */
[----:B------:R-:W1:Y:S01]  /*0920*/  LDS R9, [R26+UR4+0x3000] ;  /* 0x003000041a097984 */ /* 0x000e620008000800 */
[----:B--2---:R-:W-:-:S03]  /*0930*/  FMUL.FTZ R32, R32, UR5 ;  /* 0x0000000520207c20 */ /* 0x004fc60008410000 */
[----:B------:R-:W2:Y:S01]  /*0940*/  LDS R12, [R26+UR4+0x3400] ;  /* 0x003400041a0c7984 */ /* 0x000ea20008000800 */
[----:B---3--:R-:W-:Y:S01]  /*0950*/  FMUL.FTZ R18, R29, UR5 ;  /* 0x000000051d127c20 */ /* 0x008fe20008410000 */
[----:B------:R-:W-:Y:S02]  /*0960*/  F2FP.BF16.F32.PACK_AB R17, R32, R17 ;  /* 0x000000112011723e */ /* 0x000fe400000010ff */
[----:B------:R-:W3:Y:S01]  /*0970*/  LDS R13, [R26+UR4+0x3800] ;  /* 0x003800041a0d7984 */ /* 0x000ee20008000800 */
[----:B----4-:R-:W-:-:S03]  /*0980*/  FMUL.FTZ R31, R31, UR5 ;  /* 0x000000051f1f7c20 */ /* 0x010fc60008410000 */
[----:B------:R4:W4:Y:S01]  /*0990*/  LDS R14, [R26+UR4+0x3c00] ;  /* 0x003c00041a0e7984 */ /* 0x0009220008000800 */
[----:B-----5:R-:W-:Y:S01]  /*09a0*/  FMUL.FTZ R10, R10, UR5 ;  /* 0x000000050a0a7c20 */ /* 0x020fe20008410000 */
[----:B------:R-:W-:Y:S01]  /*09b0*/  F2FP.BF16.F32.PACK_AB R18, R31, R18 ;  /* 0x000000121f12723e */ /* 0x000fe200000010ff */
[----:B------:R-:W-:Y:S01]  /*09c0*/  FMUL.FTZ R19, R30, UR5 ;  /* 0x000000051e137c20 */ /* 0x000fe20008410000 */
[----:B------:R-:W-:Y:S01]  /*09d0*/  STS [R27+0x4000], R17 ;  /* 0x004000111b007388 */ /* 0x000fe20000000800 */
[----:B------:R-:W-:-:S03]  /*09e0*/  FMUL.FTZ R11, R11, UR5 ;  /* 0x000000050b0b7c20 */ /* 0x000fc60008410000 */
[----:B------:R-:W-:Y:S01]  /*09f0*/  F2FP.BF16.F32.PACK_AB R19, R19, R10 ;  /* 0x0000000a1313723e */ /* 0x000fe200000010ff */
[----:B------:R5:W-:Y:S01]  /*0a00*/  STS [R27+0x4100], R18 ;  /* 0x004100121b007388 */ /* 0x000be20000000800 */
[----:B------:R-:W-:Y:S01]  /*0a10*/  FMUL.FTZ R4, R4, UR5 ;  /* 0x0000000504047c20 */ /* 0x000fe20008410000 */
[----:B------:R-:W-:Y:S02]  /*0a20*/  F2FP.BF16.F32.PACK_AB R24, R24, R11 ;  /* 0x0000000b1818723e */ /* 0x000fe400000010ff */
[----:B------:R-:W-:Y:S01]  /*0a30*/  STS [R27+0x4400], R19 ;  /* 0x004400131b007388 */ /* 0x000fe20000000800 */
[----:B------:R-:W5:Y:S01]  /*0a40*/  LDC.64 R10, c[0x0][0x258] ;  /* 0x00009600ff0a7b82 */ /* 0x000f620000000a00 */
[----:B------:R-:W-:Y:S02]  /*0a50*/  FMUL.FTZ R5, R5, UR5 ;  /* 0x0000000505057c20 */ /* 0x000fe40008410000 */
[----:B------:R-:W-:Y:S01]  /*0a60*/  STS [R27+0x4500], R24 ;  /* 0x004500181b007388 */ /* 0x000fe20000000800 */
[----:B------:R-:W-:-:S02]  /*0a70*/  FMUL.FTZ R6, R6, UR5 ;  /* 0x0000000506067c20 */ /* 0x000fc40008410000 */
[----:B------:R-:W-:Y:S02]  /*0a80*/  F2FP.BF16.F32.PACK_AB R15, R5, R4 ;  /* 0x00000004050f723e */ /* 0x000fe400000010ff */
[----:B------:R-:W-:Y:S01]  /*0a90*/  LEA R4, R16, UR4, 0x1 ;  /* 0x0000000410047c11 */ /* 0x000fe2000f8e08ff */
[----:B0-----:R-:W-:Y:S01]  /*0aa0*/  FMUL.FTZ R7, R7, UR5 ;  /* 0x0000000507077c20 */ /* 0x001fe20008410000 */
[----:B------:R-:W-:Y:S01]  /*0ab0*/  UIADD3 UR4, UR4, 0x4000, URZ ;  /* 0x0000400004047890 */ /* 0x000fe2000fffe03f */
[----:B------:R0:W-:Y:S01]  /*0ac0*/  STS [R27+0x5000], R15 ;  /* 0x0050000f1b007388 */ /* 0x0001e20000000800 */
[----:B-1----:R-:W-:Y:S02]  /*0ad0*/  FMUL.FTZ R9, R9, UR5 ;  /* 0x0000000509097c20 */ /* 0x002fe40008410000 */
[----:B------:R-:W-:Y:S01]  /*0ae0*/  F2FP.BF16.F32.PACK_AB R25, R7, R6 ;  /* 0x000000060719723e */ /* 0x000fe200000010ff */
[----:B--2---:R-:W-:-:S04]  /*0af0*/  FMUL.FTZ R12, R12, UR5 ;  /* 0x000000050c0c7c20 */ /* 0x004fc80008410000 */
[----:B------:R1:W-:Y:S01]  /*0b00*/  STS [R27+0x5100], R25 ;  /* 0x005100191b007388 */ /* 0x0003e20000000800 */
[----:B---3--:R-:W-:Y:S01]  /*0b10*/  FMUL.FTZ R13, R13, UR5 ;  /* 0x000000050d0d7c20 */ /* 0x008fe20008410000 */
[----:B----4-:R-:W-:Y:S01]  /*0b20*/  F2FP.BF16.F32.PACK_AB R26, R12, R9 ;  /* 0x000000090c1a723e */ /* 0x010fe200000010ff */
[----:B-----5:R-:W-:Y:S02]  /*0b30*/  IMAD R18, R10, UR9, RZ ;  /* 0x000000090a127c24 */ /* 0x020fe4000f8e02ff */
[----:B------:R-:W-:Y:S01]  /*0b40*/  FMUL.FTZ R14, R14, UR5 ;  /* 0x000000050e0e7c20 */ /* 0x000fe20008410000 */
[----:B------:R-:W-:Y:S01]  /*0b50*/  ULDC UR5, c[0x0][0x244] ;  /* 0x0000910000057ab9 */ /* 0x000fe20000000800 */
[----:B------:R1:W-:Y:S01]  /*0b60*/  STS [R27+0x5400], R26 ;  /* 0x0054001a1b007388 */ /* 0x0003e20000000800 */
[----:B------:R-:W-:Y:S01]  /*0b70*/  SHF.R.S32.HI R9, RZ, 0x1f, R8 ;  /* 0x0000001fff097819 */ /* 0x000fe20000011408 */
[----:B0-----:R-:W-:Y:S01]  /*0b80*/  IMAD R15, R11, UR8, R18 ;  /* 0x000000080b0f7c24 */ /* 0x001fe2000f8e0212 */
[----:B------:R-:W-:-:S02]  /*0b90*/  F2FP.BF16.F32.PACK_AB R14, R14, R13 ;  /* 0x0000000d0e0e723e */ /* 0x000fc400000010ff */
[----:B------:R-:W-:Y:S02]  /*0ba0*/  CS2R R12, SRZ ;  /* 0x00000000000c7805 */ /* 0x000fe4000001ff00 */
[--C-:B------:R-:W-:Y:S01]  /*0bb0*/  @P0 IMAD.MOV.U32 R12, RZ, RZ, R2.reuse ;  /* 0x000000ffff0c0224 */ /* 0x100fe200078e0002 */
[----:B------:R-:W-:Y:S01]  /*0bc0*/  @P0 SHF.R.S32.HI R13, RZ, 0x1f, R2 ;  /* 0x0000001fff0d0819 */ /* 0x000fe20000011402 */
[----:B------:R1:W-:Y:S01]  /*0bd0*/  STS [R27+0x5500], R14 ;  /* 0x0055000e1b007388 */ /* 0x0003e20000000800 */
[----:B------:R-:W-:Y:S01]  /*0be0*/  IMAD.WIDE.U32 R10, R10, UR8, R8 ;  /* 0x000000080a0a7c25 */ /* 0x000fe2000f8e0008 */
[----:B------:R-:W-:Y:S01]  /*0bf0*/  ULDC.64 UR8, c[0x0][0x260] ;  /* 0x0000980000087ab9 */ /* 0x000fe20000000a00 */
[----:B------:R-:W-:Y:S01]  /*0c00*/  BAR.SYNC.DEFER_BLOCKING 0x0 ;  /* 0x0000000000007b1d */ /* 0x000fe20000010000 */
[C---:B------:R-:W-:Y:S01]  /*0c10*/  IADD3 R12, P0, R22.reuse, R12, RZ ;  /* 0x0000000c160c7210 */ /* 0x040fe20007f1e0ff */
[----:B------:R-:W-:Y:S02]  /*0c20*/  IMAD R23, R23, UR8, RZ ;  /* 0x0000000817177c24 */ /* 0x000fe4000f8e02ff */
[----:B------:R-:W-:Y:S01]  /*0c30*/  IMAD.IADD R11, R11, 0x1, R15 ;  /* 0x000000010b0b7824 */ /* 0x000fe200078e020f */
[----:B------:R-:W-:Y:S01]  /*0c40*/  LEA.HI.X.SX32 R13, R22, R13, 0x1, P0 ;  /* 0x0000000d160d7211 */ /* 0x000fe200000f0eff */
[----:B------:R-:W-:Y:S01]  /*0c50*/  IMAD R23, R20, UR9, R23 ;  /* 0x0000000914177c24 */ /* 0x000fe2000f8e0217 */
[----:B------:R-:W-:-:S02]  /*0c60*/  ISETP.GE.AND P0, PT, R8, UR5, PT ;  /* 0x0000000508007c0c */ /* 0x000fc4000bf06270 */
[----:B------:R-:W-:Y:S01]  /*0c70*/  LEA R8, R16, UR4, 0x1 ;  /* 0x0000000410087c11 */ /* 0x000fe2000f8e08ff */
[----:B------:R-:W-:Y:S01]  /*0c80*/  IMAD.WIDE R18, R3, 0x40, R12 ;  /* 0x0000004003127825 */ /* 0x000fe200078e020c */
[-C--:B------:R-:W-:Y:S02]  /*0c90*/  ISETP.GE.OR P1, PT, R22, R21.reuse, P0 ;  /* 0x000000151600720c */ /* 0x080fe40000726670 */
[----:B------:R-:W-:Y:S01]  /*0ca0*/  ISETP.GE.OR P0, PT, R0, R21, P0 ;  /* 0x000000150000720c */ /* 0x000fe20000706670 */
[----:B------:R-:W-:-:S04]  /*0cb0*/  IMAD.WIDE.U32 R20, R20, UR8, R10 ;  /* 0x0000000814147c25 */ /* 0x000fc8000f8e000a */
[----:B------:R-:W-:Y:S01]  /*0cc0*/  IMAD.IADD R13, R21, 0x1, R23 ;  /* 0x00000001150d7824 */ /* 0x000fe200078e0217 */
[----:B------:R-:W0:Y:S05]  /*0cd0*/  LDS.128 R4, [R4+0x4400] ;  /* 0x0044000004047984 */ /* 0x000e2a0000000c00 */
[----:B-1----:R-:W-:Y:S05]  /*0ce0*/  @P1 BRA `(.L_x_30) ;  /* 0x00000000002c1947 */ /* 0x002fea0003800000 */
[----:B------:R-:W1:Y:S01]  /*0cf0*/  LDS.128 R8, [R8] ;  /* 0x0000000008087984 */ /* 0x000e620000000c00 */
[----:B------:R-:W-:Y:S01]  /*0d00*/  ULDC.64 UR4, c[0x0][0x250] ;  /* 0x0000940000047ab9 */ /* 0x000fe20000000a00 */
[----:B------:R-:W-:Y:S02]  /*0d10*/  IMAD.MOV.U32 R12, RZ, RZ, R20 ;  /* 0x000000ffff0c7224 */ /* 0x000fe400078e0014 */
[----:B------:R-:W-:Y:S02]  /*0d20*/  IMAD R15, R19, UR4, RZ ;  /* 0x00000004130f7c24 */ /* 0x000fe4000f8e02ff */
[----:B------:R-:W-:-:S04]  /*0d30*/  IMAD.WIDE.U32 R2, R18, UR4, R12 ;  /* 0x0000000412027c25 */ /* 0x000fc8000f8e000c */
[----:B------:R-:W-:Y:S01]  /*0d40*/  IMAD R15, R18, UR5, R15 ;  /* 0x00000005120f7c24 */ /* 0x000fe2000f8e020f */
[----:B------:R-:W-:Y:S02]  /*0d50*/  ULDC.64 UR4, c[0x0][0x238] ;  /* 0x00008e0000047ab9 */ /* 0x000fe40000000a00 */
[----:B------:R-:W-:Y:S01]  /*0d60*/  LEA R14, P1, R2, UR4, 0x1 ;  /* 0x00000004020e7c11 */ /* 0x000fe2000f8208ff */
[----:B------:R-:W-:-:S05]  /*0d70*/  IMAD.IADD R3, R3, 0x1, R15 ;  /* 0x0000000103037824 */ /* 0x000fca00078e020f */
[----:B------:R-:W-:-:S05]  /*0d80*/  LEA.HI.X R15, R2, UR5, R3, 0x1, P1 ;  /* 0x00000005020f7c11 */ /* 0x000fca00088f0c03 */
[----:B-1----:R1:W-:Y:S02]  /*0d90*/  STG.E.128 desc[UR6][R14.64], R8 ;  /* 0x000000080e007986 */ /* 0x0023e4000c101d06 */
.L_x_30:
[----:B------:R-:W-:Y:S05]  /*0da0*/  BSYNC B0 ;  /* 0x0000000000007941 */ /* 0x000fea0003800000 */
.L_x_29:
[----:B------:R-:W-:Y:S05]  /*0db0*/  @P0 EXIT ;  /* 0x000000000000094d */ /* 0x000fea0003800000 */
[----:B-1----:R-:W-:Y:S01]  /*0dc0*/  IADD3 R9, P0, R18, 0x20, RZ ;  /* 0x0000002012097810 */ /* 0x002fe20007f1e0ff */
[----:B------:R-:W-:Y:S01]  /*0dd0*/  ULDC.64 UR4, c[0x0][0x250] ;  /* 0x0000940000047ab9 */ /* 0x000fe20000000a00 */
[----:B------:R-:W-:Y:S02]  /*0de0*/  IMAD.MOV.U32 R2, RZ, RZ, R20 ;  /* 0x000000ffff027224 */ /* 0x000fe400078e0014 */
[----:B------:R-:W-:Y:S02]  /*0df0*/  IMAD.MOV.U32 R3, RZ, RZ, R13 ;  /* 0x000000ffff037224 */ /* 0x000fe400078e000d */
[----:B------:R-:W-:Y:S02]  /*0e00*/  IMAD.X R18, RZ, RZ, R19, P0 ;  /* 0x000000ffff127224 */ /* 0x000fe400000e0613 */
[----:B------:R-:W-:-:S04]  /*0e10*/  IMAD.WIDE.U32 R2, R9, UR4, R2 ;  /* 0x0000000409027c25 */ /* 0x000fc8000f8e0002 */
[----:B------:R-:W-:-:S04]  /*0e20*/  IMAD R18, R18, UR4, RZ ;  /* 0x0000000412127c24 */ /* 0x000fc8000f8e02ff */
[----:B------:R-:W-:Y:S01]  /*0e30*/  IMAD R9, R9, UR5, R18 ;  /* 0x0000000509097c24 */ /* 0x000fe2000f8e0212 */
[----:B------:R-:W-:Y:S02]  /*0e40*/  ULDC.64 UR4, c[0x0][0x238] ;  /* 0x00008e0000047ab9 */ /* 0x000fe40000000a00 */
[----:B------:R-:W-:Y:S01]  /*0e50*/  LEA R8, P0, R2, UR4, 0x1 ;  /* 0x0000000402087c11 */ /* 0x000fe2000f8008ff */
[----:B------:R-:W-:-:S05]  /*0e60*/  IMAD.IADD R3, R3, 0x1, R9 ;  /* 0x0000000103037824 */ /* 0x000fca00078e0209 */
[----:B------:R-:W-:-:S05]  /*0e70*/  LEA.HI.X R9, R2, UR5, R3, 0x1, P0 ;  /* 0x0000000502097c11 */ /* 0x000fca00080f0c03 */
[----:B0-----:R-:W-:Y:S01]  /*0e80*/  STG.E.128 desc[UR6][R8.64], R4 ;  /* 0x0000000408007986 */ /* 0x001fe2000c101d06 */
[----:B------:R-:W-:Y:S05]  /*0e90*/  EXIT ;  /* 0x000000000000794d */ /* 0x000fea0003800000 */
.L_x_31:
        /* <DEDUP_REMOVED lines=14> */
.L_x_110:


//--------------------- .text._ZN7cutlass13device_kernelIN5flash19enable_sm80_to_sm89INS1_16FlashAttnBwdSm80INS1_25CollectiveMainloopBwdSm80ILi2ELi2EN4cute5tupleIJNS5_1CILi64EEENS7_ILi128EEES8_EEENS_10bfloat16_tEfNS_4arch4Sm80ELb1ELb0ELb1ELb1ELb1ELb0ELb0ELb0ELi2ELi2ELi4ELi2ELb1EEENS1_24CollectiveEpilogueBwdGQAISA_fSD_Li256ELb1ELb1EEENS1_25SingleTileBwdLPTSchedulerILb1ELi128ELb1EEEEEEEEEvNT_6ParamsE --------------------------
	.section	.text._ZN7cutlass13device_kernelIN5flash19enable_sm80_to_sm89INS1_16FlashAttnBwdSm80INS1_25CollectiveMainloopBwdSm80ILi2ELi2EN4cute5tupleIJNS5_1CILi64EEENS7_ILi128EEES8_EEENS_10bfloat16_tEfNS_4arch4Sm80ELb1ELb0ELb1ELb1ELb1ELb0ELb0ELb0ELi2ELi2ELi4ELi2ELb1EEENS1_24CollectiveEpilogueBwdGQAISA_fSD_Li256ELb1ELb1EEENS1_25SingleTileBwdLPTSchedulerILb1ELi128ELb1EEEEEEEEEvNT_6ParamsE,"ax",@progbits
	.align	128
.text._ZN7cutlass13device_kernelIN5flash19enable_sm80_to_sm89INS1_16FlashAttnBwdSm80INS1_25CollectiveMainloopBwdSm80ILi2ELi2EN4cute5tupleIJNS5_1CILi64EEENS7_ILi128EEES8_EEENS_10bfloat16_tEfNS_4arch4Sm80ELb1ELb0ELb1ELb1ELb1ELb0ELb0ELb0ELi2ELi2ELi4ELi2ELb1EEENS1_24CollectiveEpilogueBwdGQAISA_fSD_Li256ELb1ELb1EEENS1_25SingleTileBwdLPTSchedulerILb1ELi128ELb1EEEEEEEEEvNT_6ParamsE:
        .type           _ZN7cutlass13device_kernelIN5flash19enable_sm80_to_sm89INS1_16FlashAttnBwdSm80INS1_25CollectiveMainloopBwdSm80ILi2ELi2EN4cute5tupleIJNS5_1CILi64EEENS7_ILi128EEES8_EEENS_10bfloat16_tEfNS_4arch4Sm80ELb1ELb0ELb1ELb1ELb1ELb0ELb0ELb0ELi2ELi2ELi4ELi2ELb1EEENS1_24CollectiveEpilogueBwdGQAISA_fSD_Li256ELb1ELb1EEENS1_25SingleTileBwdLPTSchedulerILb1ELi128ELb1EEEEEEEEEvNT_6ParamsE,@function
        .size           _ZN7cutlass13device_kernelIN5flash19enable_sm80_to_sm89INS1_16FlashAttnBwdSm80INS1_25CollectiveMainloopBwdSm80ILi2ELi2EN4cute5tupleIJNS5_1CILi64EEENS7_ILi128EEES8_EEENS_10bfloat16_tEfNS_4arch4Sm80ELb1ELb0ELb1ELb1ELb1ELb0ELb0ELb0ELi2ELi2ELi4ELi2ELb1EEENS1_24CollectiveEpilogueBwdGQAISA_fSD_Li256ELb1ELb1EEENS1_25SingleTileBwdLPTSchedulerILb1ELi128ELb1EEEEEEEEEvNT_6ParamsE,(.L_x_111 - _ZN7cutlass13device_kernelIN5flash19enable_sm80_to_sm89INS1_16FlashAttnBwdSm80INS1_25CollectiveMainloopBwdSm80ILi2ELi2EN4cute5tupleIJNS5_1CILi64EEENS7_ILi128EEES8_EEENS_10bfloat16_tEfNS_4arch4Sm80ELb1ELb0ELb1ELb1ELb1ELb0ELb0ELb0ELi2ELi2ELi4ELi2ELb1EEENS1_24CollectiveEpilogueBwdGQAISA_fSD_Li256ELb1ELb1EEENS1_25SingleTileBwdLPTSchedulerILb1ELi128ELb1EEEEEEEEEvNT_6ParamsE)
        .other          _ZN7cutlass13device_kernelIN5flash19enable_sm80_to_sm89INS1_16FlashAttnBwdSm80INS1_25CollectiveMainloopBwdSm80ILi2ELi2EN4cute5tupleIJNS5_1CILi64EEENS7_ILi128EEES8_EEENS_10bfloat16_tEfNS_4arch4Sm80ELb1ELb0ELb1ELb1ELb1ELb0ELb0ELb0ELi2ELi2ELi4ELi2ELb1EEENS1_24CollectiveEpilogueBwdGQAISA_fSD_Li256ELb1ELb1EEENS1_25SingleTileBwdLPTSchedulerILb1ELi128ELb1EEEEEEEEEvNT_6ParamsE,@"STO_CUDA_ENTRY STV_DEFAULT"
_ZN7cutlass13device_kernelIN5flash19enable_sm80_to_sm89INS1_16FlashAttnBwdSm80INS1_25CollectiveMainloopBwdSm80ILi2ELi2EN4cute5tupleIJNS5_1CILi64EEENS7_ILi128EEES8_EEENS_10bfloat16_tEfNS_4arch4Sm80ELb1ELb0ELb1ELb1ELb1ELb0ELb0ELb0ELi2ELi2ELi4ELi2ELb1EEENS1_24CollectiveEpilogueBwdGQAISA_fSD_Li256ELb1ELb1EEENS1_25SingleTileBwdLPTSchedulerILb1ELi128ELb1EEEEEEEEEvNT_6ParamsE:
[----:B------:R-:W-:Y:S01]  /*0000*/  LDC R1, c[0x0][0x28] ;  /* 0x00000a00ff017b82 */ /* 0x000fe20000000800 */
[----:B------:R-:W-:Y:S05]  /*0010*/  EXIT ;  /* 0x000000000000794d */ /* 0x000fea0003800000 */
.L_x_32:
        /* <DEDUP_REMOVED lines=14> */
.L_x_111:


//--------------------- .text._ZN7cutlass13device_kernelIN5flash22FlashAttnBwdPreprocessIN4cute5tupleIJNS3_1CILi64EEES6_EEENS_10bfloat16_tEfNS_4arch4Sm80ELb1ELb1EEEEEvNT_6ParamsE --------------------------
	.section	.text._ZN7cutlass13device_kernelIN5flash22FlashAttnBwdPreprocessIN4cute5tupleIJNS3_1CILi64EEES6_EEENS_10bfloat16_tEfNS_4arch4Sm80ELb1ELb1EEEEEvNT_6ParamsE,"ax",@progbits
	.align	128
.text._ZN7cutlass13device_kernelIN5flash22FlashAttnBwdPreprocessIN4cute5tupleIJNS3_1CILi64EEES6_EEENS_10bfloat16_tEfNS_4arch4Sm80ELb1ELb1EEEEEvNT_6ParamsE:
        .type           _ZN7cutlass13device_kernelIN5flash22FlashAttnBwdPreprocessIN4cute5tupleIJNS3_1CILi64EEES6_EEENS_10bfloat16_tEfNS_4arch4Sm80ELb1ELb1EEEEEvNT_6ParamsE,@function
        .size           _ZN7cutlass13device_kernelIN5flash22FlashAttnBwdPreprocessIN4cute5tupleIJNS3_1CILi64EEES6_EEENS_10bfloat16_tEfNS_4arch4Sm80ELb1ELb1EEEEEvNT_6ParamsE,(.L_x_112 - _ZN7cutlass13device_kernelIN5flash22FlashAttnBwdPreprocessIN4cute5tupleIJNS3_1CILi64EEES6_EEENS_10bfloat16_tEfNS_4arch4Sm80ELb1ELb1EEEEEvNT_6ParamsE)
        .other          _ZN7cutlass13device_kernelIN5flash22FlashAttnBwdPreprocessIN4cute5tupleIJNS3_1CILi64EEES6_EEENS_10bfloat16_tEfNS_4arch4Sm80ELb1ELb1EEEEEvNT_6ParamsE,@"STO_CUDA_ENTRY STV_DEFAULT"
_ZN7cutlass13device_kernelIN5flash22FlashAttnBwdPreprocessIN4cute5tupleIJNS3_1CILi64EEES6_EEENS_10bfloat16_tEfNS_4arch4Sm80ELb1ELb1EEEEEvNT_6ParamsE:
[----:B------:R-:W-:Y:S08]  /*0000*/  LDC R1, c[0x0][0x28] ;  /* 0x00000a00ff017b82 */ /* 0x000ff00000000800 */
[----:B------:R-:W0:Y:S01]  /*0010*/  LDC.64 R2, c[0x0][0x2f8] ;  /* 0x0000be00ff027b82 */ /* 0x000e220000000a00 */
[----:B------:R-:W1:Y:S01]  /*0020*/  S2R R0, SR_CTAID.Z ;  /* 0x0000000000007919 */ /* 0x000e620000002700 */
[----:B------:R-:W-:-:S06]  /*0030*/  ULDC.64 UR4, c[0x0][0x208] ;  /* 0x0000820000047ab9 */ /* 0x000fcc0000000a00 */
[----:B------:R-:W2:Y:S08]  /*0040*/  LDC.64 R4, c[0x0][0x2f0] ;  /* 0x0000bc00ff047b82 */ /* 0x000eb00000000a00 */
[----:B------:R-:W1:Y:S01]  /*0050*/  LDC.64 R6, c[0x0][0x2f0] ;  /* 0x0000bc00ff067b82 */ /* 0x000e620000000a00 */
[----:B0-----:R-:W-:-:S04]  /*0060*/  ISETP.NE.U32.AND P1, PT, R2, RZ, PT ;  /* 0x000000ff0200720c */ /* 0x001fc80003f25070 */
[----:B------:R-:W-:Y:S02]  /*0070*/  ISETP.NE.AND.EX P1, PT, R3, RZ, PT, P1 ;  /* 0x000000ff0300720c */ /* 0x000fe40003f25310 */
[----:B--2---:R-:W-:-:S04]  /*0080*/  ISETP.NE.U32.AND P0, PT, R4, RZ, PT ;  /* 0x000000ff0400720c */ /* 0x004fc80003f05070 */
[----:B------:R-:W-:Y:S01]  /*0090*/  ISETP.NE.AND.EX P0, PT, R5, RZ, PT, P0 ;  /* 0x000000ff0500720c */ /* 0x000fe20003f05300 */
[----:B------:R-:W-:Y:S01]  /*00a0*/  ULDC UR6, c[0x0][0x218] ;  /* 0x0000860000067ab9 */ /* 0x000fe20000000800 */
[----:B------:R-:W-:Y:S01]  /*00b0*/  ISETP.NE.U32.AND P2, PT, R4, RZ, PT ;  /* 0x000000ff0400720c */ /* 0x000fe20003f45070 */
[----:B-1----:R-:W-:-:S04]  /*00c0*/  IMAD.WIDE R6, R0, 0x4, R6 ;  /* 0x0000000400067825 */ /* 0x002fc800078e0206 */
[----:B------:R-:W0:Y:S01]  /*00d0*/  @P1 LDC.64 R8, c[0x0][0x2f8] ;  /* 0x0000be00ff081b82 */ /* 0x000e220000000a00 */
[----:B------:R-:W-:-:S05]  /*00e0*/  IMAD.U32 R4, RZ, RZ, UR6 ;  /* 0x00000006ff047e24 */ /* 0x000fca000f8e00ff */
[----:B------:R1:W5:Y:S01]  /*00f0*/  @P0 LDG.E R27, desc[UR4][R6.64] ;  /* 0x00000004061b0981 */ /* 0x000362000c1e1900 */
[----:B------:R-:W-:Y:S01]  /*0100*/  ISETP.NE.AND.EX P2, PT, R5, RZ, PT, P2 ;  /* 0x000000ff0500720c */ /* 0x000fe20003f45320 */
[----:B------:R-:W2:Y:S01]  /*0110*/  S2R R3, SR_CTAID.X ;  /* 0x0000000000037919 */ /* 0x000ea20000002500 */
[----:B------:R-:W3:Y:S01]  /*0120*/  S2R R2, SR_TID.X ;  /* 0x0000000000027919 */ /* 0x000ee20000002100 */
[----:B0-----:R-:W-:-:S05]  /*0130*/  @P1 IMAD.WIDE R8, R0, 0x4, R8 ;  /* 0x0000000400081825 */ /* 0x001fca00078e0208 */
[----:B------:R1:W5:Y:S01]  /*0140*/  @P1 LDG.E R4, desc[UR4][R8.64] ;  /* 0x0000000408041981 */ /* 0x000362000c1e1900 */
[----:B--2---:R-:W-:Y:S01]  /*0150*/  IMAD.SHL.U32 R5, R3, 0x40, RZ ;  /* 0x0000004003057824 */ /* 0x004fe200078e00ff */
[----:B---3--:R-:W-:Y:S06]  /*0160*/  @P1 BRA `(.L_x_33) ;  /* 0x0000000000101947 */ /* 0x008fec0003800000 */
[----:B------:R-:W-:Y:S05]  /*0170*/  @!P0 BRA `(.L_x_33) ;  /* 0x00000000000c8947 */ /* 0x000fea0003800000 */
[----:B-1----:R-:W2:Y:S04]  /*0180*/  LDG.E R9, desc[UR4][R6.64] ;  /* 0x0000000406097981 */ /* 0x002ea8000c1e1900 */
[----:B-----5:R-:W2:Y:S02]  /*0190*/  LDG.E R4, desc[UR4][R6.64+0x4] ;  /* 0x0000040406047981 */ /* 0x020ea4000c1e1900 */
[----:B--2---:R-:W-:-:S07]  /*01a0*/  IMAD.IADD R4, R4, 0x1, -R9 ;  /* 0x0000000104047824 */ /* 0x004fce00078e0a09 */
.L_x_33:
[----:B-----5:R-:W-:-:S13]  /*01b0*/  ISETP.LE.AND P1, PT, R4, R5, PT ;  /* 0x000000050400720c */ /* 0x020fda0003f23270 */
[----:B------:R-:W-:Y:S05]  /*01c0*/  @P2 EXIT P1 ;  /* 0x000000000000294d */ /* 0x000fea0000800000 */
[----:B------:R-:W0:Y:S01]  /*01d0*/  S2UR UR6, SR_CTAID.Y ;  /* 0x00000000000679c3 */ /* 0x000e220000002600 */
[----:B-1----:R-:W-:Y:S01]  /*01e0*/  SHF.R.S32.HI R7, RZ, 0x1f, R2 ;  /* 0x0000001fff077819 */ /* 0x002fe20000011402 */
[----:B------:R-:W-:Y:S01]  /*01f0*/  BSSY B0, `(.L_x_34) ;  /* 0x0000026000007945 */ /* 0x000fe20003800000 */
[C---:B------:R-:W-:Y:S02]  /*0200*/  ISETP.GT.AND P1, PT, R2.reuse, 0x3f, PT ;  /* 0x0000003f0200780c */ /* 0x040fe40003f24270 */
[----:B------:R-:W-:Y:S02]  /*0210*/  CS2R R12, SRZ ;  /* 0x00000000000c7805 */ /* 0x000fe4000001ff00 */
[----:B------:R-:W-:Y:S01]  /*0220*/  IADD3 R19, -R5, R4, RZ ;  /* 0x0000000405137210 */ /* 0x000fe20007ffe1ff */
[----:B------:R-:W-:Y:S01]  /*0230*/  @P0 IMAD.MOV.U32 R12, RZ, RZ, R27 ;  /* 0x000000ffff0c0224 */ /* 0x000fe200078e001b */
[----:B------:R-:W-:Y:S01]  /*0240*/  LEA.HI R7, R7, R2, RZ, 0x3 ;  /* 0x0000000207077211 */ /* 0x000fe200078f18ff */
[----:B------:R-:W1:Y:S01]  /*0250*/  LDC.64 R14, c[0x0][0x230] ;  /* 0x00008c00ff0e7b82 */ /* 0x000e620000000a00 */
[----:B------:R-:W-:Y:S01]  /*0260*/  ISETP.GE.OR P4, PT, R2, R19, P1 ;  /* 0x000000130200720c */ /* 0x000fe20000f86670 */
[----:B------:R-:W-:Y:S01]  /*0270*/  IMAD.MOV.U32 R24, RZ, RZ, 0x7f800000 ;  /* 0x7f800000ff187424 */ /* 0x000fe200078e00ff */
[----:B------:R-:W-:-:S02]  /*0280*/  SHF.R.S32.HI R6, RZ, 0x3, R7 ;  /* 0x00000003ff067819 */ /* 0x000fc40000011407 */
[----:B------:R-:W-:Y:S02]  /*0290*/  LOP3.LUT R7, R7, 0xfffffff8, RZ, 0xc0, !PT ;  /* 0xfffffff807077812 */ /* 0x000fe400078ec0ff */
[----:B------:R-:W-:Y:S02]  /*02a0*/  SHF.R.S32.HI R25, RZ, 0x1f, R0 ;  /* 0x0000001fff197819 */ /* 0x000fe40000011400 */
[----:B------:R-:W-:Y:S01]  /*02b0*/  @P0 SHF.R.S32.HI R13, RZ, 0x1f, R27 ;  /* 0x0000001fff0d0819 */ /* 0x000fe2000001141b */
[----:B------:R-:W-:Y:S01]  /*02c0*/  IMAD.IADD R28, R2, 0x1, -R7 ;  /* 0x00000001021c7824 */ /* 0x000fe200078e0a07 */
[----:B------:R-:W-:Y:S02]  /*02d0*/  ISETP.GE.AND P3, PT, R6, R19, PT ;  /* 0x000000130600720c */ /* 0x000fe40003f66270 */
[----:B------:R-:W-:Y:S02]  /*02e0*/  SEL R7, R0, RZ, !P2 ;  /* 0x000000ff00077207 */ /* 0x000fe40005000000 */
[----:B------:R-:W-:Y:S01]  /*02f0*/  SHF.L.U32 R16, R28, 0x3, RZ ;  /* 0x000000031c107819 */ /* 0x000fe200000006ff */
[----:B0-----:R-:W-:Y:S01]  /*0300*/  USHF.R.S32.HI UR7, URZ, 0x1f, UR6 ;  /* 0x0000001f3f077899 */ /* 0x001fe20008011406 */
[----:B------:R-:W-:Y:S01]  /*0310*/  SEL R25, R25, RZ, !P2 ;  /* 0x000000ff19197207 */ /* 0x000fe20005000000 */
[----:B------:R-:W-:Y:S10]  /*0320*/  @P4 BRA `(.L_x_35) ;  /* 0x0000000000484947 */ /* 0x000ff40003800000 */
[----:B------:R-:W0:Y:S01]  /*0330*/  LDC.64 R20, c[0x0][0x290] ;  /* 0x0000a400ff147b82 */ /* 0x000e220000000a00 */
[----:B------:R-:W-:Y:S01]  /*0340*/  SHF.R.S32.HI R9, RZ, 0x1f, R5 ;  /* 0x0000001fff097819 */ /* 0x000fe20000011405 */
[----:B------:R-:W-:Y:S01]  /*0350*/  ULDC.64 UR8, c[0x0][0x298] ;  /* 0x0000a60000087ab9 */ /* 0x000fe20000000a00 */
[--C-:B------:R-:W-:Y:S02]  /*0360*/  SHF.R.S32.HI R10, RZ, 0x1f, R2.reuse ;  /* 0x0000001fff0a7819 */ /* 0x100fe40000011402 */
[----:B------:R-:W-:-:S04]  /*0370*/  IADD3 R8, P2, P4, R12, R5, R2 ;  /* 0x000000050c087210 */ /* 0x000fc80007c5e002 */
[----:B------:R-:W-:Y:S01]  /*0380*/  IADD3.X R9, R13, R9, R10, P2, P4 ;  /* 0x000000090d097210 */ /* 0x000fe200017e840a */
[C---:B0-----:R-:W-:Y:S02]  /*0390*/  IMAD R10, R20.reuse, UR7, RZ ;  /* 0x00000007140a7c24 */ /* 0x041fe4000f8e02ff */
[----:B------:R-:W-:-:S04]  /*03a0*/  IMAD.WIDE.U32 R8, R20, UR6, R8 ;  /* 0x0000000614087c25 */ /* 0x000fc8000f8e0008 */
[----:B------:R-:W-:Y:S02]  /*03b0*/  IMAD R11, R21, UR6, R10 ;  /* 0x00000006150b7c24 */ /* 0x000fe4000f8e020a */
[----:B------:R-:W-:Y:S02]  /*03c0*/  IMAD R10, R25, UR8, RZ ;  /* 0x00000008190a7c24 */ /* 0x000fe4000f8e02ff */
[----:B------:R-:W-:Y:S02]  /*03d0*/  IMAD.IADD R9, R9, 0x1, R11 ;  /* 0x0000000109097824 */ /* 0x000fe400078e020b */
[C---:B------:R-:W-:Y:S02]  /*03e0*/  IMAD R11, R7.reuse, UR9, R10 ;  /* 0x00000009070b7c24 */ /* 0x040fe4000f8e020a */
[----:B------:R-:W-:Y:S01]  /*03f0*/  IMAD.WIDE.U32 R8, R7, UR8, R8 ;  /* 0x0000000807087c25 */ /* 0x000fe2000f8e0008 */
[----:B------:R-:W-:-:S03]  /*0400*/  ULDC.64 UR8, c[0x0][0x288] ;  /* 0x0000a20000087ab9 */ /* 0x000fc60000000a00 */
[----:B------:R-:W-:Y:S01]  /*0410*/  IMAD.IADD R9, R9, 0x1, R11 ;  /* 0x0000000109097824 */ /* 0x000fe200078e020b */
[----:B------:R-:W-:-:S04]  /*0420*/  LEA R10, P2, R8, UR8, 0x2 ;  /* 0x00000008080a7c11 */ /* 0x000fc8000f8410ff */
[----:B------:R-:W-:-:S05]  /*0430*/  LEA.HI.X R11, R8, UR9, R9, 0x2, P2 ;  /* 0x00000009080b7c11 */ /* 0x000fca00090f1409 */
[----:B------:R0:W5:Y:S04]  /*0440*/  LDG.E R24, desc[UR4][R10.64] ;  /* 0x000000040a187981 */ /* 0x000168000c1e1900 */
.L_x_35:
[----:B------:R-:W-:Y:S05]  /*0450*/  BSYNC B0 ;  /* 0x0000000000007941 */ /* 0x000fea0003800000 */
.L_x_34:
[----:B------:R-:W-:Y:S01]  /*0460*/  ULDC UR8, c[0x0][0x21c] ;  /* 0x0000870000087ab9 */ /* 0x000fe20000000800 */
[----:B-1----:R-:W-:Y:S01]  /*0470*/  IMAD R8, R14, UR7, RZ ;  /* 0x000000070e087c24 */ /* 0x002fe2000f8e02ff */
[----:B------:R-:W-:Y:S01]  /*0480*/  ISETP.LT.AND P4, PT, R16, UR8, !P3 ;  /* 0x0000000810007c0c */ /* 0x000fe2000df81270 */
[----:B0-----:R-:W0:Y:S01]  /*0490*/  LDC.64 R10, c[0x0][0x250] ;  /* 0x00009400ff0a7b82 */ /* 0x001e220000000a00 */
[----:B------:R-:W-:Y:S01]  /*04a0*/  SHF.R.S32.HI R17, RZ, 0x1f, R16 ;  /* 0x0000001fff117819 */ /* 0x000fe20000011410 */
[----:B------:R-:W-:Y:S01]  /*04b0*/  IMAD R15, R15, UR6, R8 ;  /* 0x000000060f0f7c24 */ /* 0x000fe2000f8e0208 */
[----:B------:R-:W-:Y:S01]  /*04c0*/  SHF.R.S32.HI R26, RZ, 0x1f, R6 ;  /* 0x0000001fff1a7819 */ /* 0x000fe20000011406 */
[----:B------:R-:W-:Y:S02]  /*04d0*/  VIADD R18, R6, 0x20 ;  /* 0x0000002006127836 */ /* 0x000fe40000000000 */
[----:B------:R-:W-:Y:S01]  /*04e0*/  IMAD.WIDE.U32 R20, R14, UR6, R16 ;  /* 0x000000060e147c25 */ /* 0x000fe2000f8e0010 */
[----:B------:R-:W-:-:S02]  /*04f0*/  IADD3 R14, P5, R6, R12, RZ ;  /* 0x0000000c060e7210 */ /* 0x000fc40007fbe0ff */
[----:B------:R-:W-:Y:S02]  /*0500*/  ISETP.GE.AND P2, PT, R18, R19, PT ;  /* 0x000000131200720c */ /* 0x000fe40003f46270 */
[----:B------:R-:W-:Y:S01]  /*0510*/  IADD3 R21, R21, R15, RZ ;  /* 0x0000000f15157210 */ /* 0x000fe20007ffe0ff */
[----:B------:R-:W1:Y:S01]  /*0520*/  @P4 LDC.64 R8, c[0x0][0x228] ;  /* 0x00008a00ff084b82 */ /* 0x000e620000000a00 */
[----:B------:R-:W-:Y:S01]  /*0530*/  IMAD.X R15, R26, 0x1, R13, P5 ;  /* 0x000000011a0f7824 */ /* 0x000fe200028e060d */
[----:B------:R-:W-:Y:S01]  /*0540*/  ISETP.LT.AND P5, PT, R16, UR8, !P2 ;  /* 0x0000000810007c0c */ /* 0x000fe2000d7a1270 */
[----:B------:R-:W-:Y:S02]  /*0550*/  ULDC.64 UR8, c[0x0][0x238] ;  /* 0x00008e0000087ab9 */ /* 0x000fe40000000a00 */
[----:B------:R-:W-:Y:S02]  /*0560*/  IMAD R12, R25, UR8, RZ ;  /* 0x00000008190c7c24 */ /* 0x000fe4000f8e02ff */
[----:B------:R-:W-:Y:S01]  /*0570*/  IMAD.WIDE R14, R3, 0x40, R14 ;  /* 0x00000040030e7825 */ /* 0x000fe200078e020e */
[----:B------:R-:W2:Y:S03]  /*0580*/  @P4 LDC.64 R34, c[0x0][0x210] ;  /* 0x00008400ff224b82 */ /* 0x000ea60000000a00 */
[----:B------:R-:W-:-:S02]  /*0590*/  IMAD R23, R7, UR9, R12 ;  /* 0x0000000907177c24 */ /* 0x000fc4000f8e020c */
[----:B------:R-:W-:Y:S01]  /*05a0*/  IMAD.WIDE.U32 R12, R7, UR8, R20 ;  /* 0x00000008070c7c25 */ /* 0x000fe2000f8e0014 */
[----:B------:R-:W-:Y:S02]  /*05b0*/  ULDC.64 UR8, c[0x0][0x258] ;  /* 0x0000960000087ab9 */ /* 0x000fe40000000a00 */
[----:B------:R-:W3:Y:S01]  /*05c0*/  @P4 LDC.64 R18, c[0x0][0x248] ;  /* 0x00009200ff124b82 */ /* 0x000ee20000000a00 */
[C---:B0-----:R-:W-:Y:S02]  /*05d0*/  IMAD R22, R10.reuse, UR7, RZ ;  /* 0x000000070a167c24 */ /* 0x041fe4000f8e02ff */
[----:B------:R-:W-:Y:S02]  /*05e0*/  IMAD.IADD R13, R13, 0x1, R23 ;  /* 0x000000010d0d7824 */ /* 0x000fe400078e0217 */
[----:B------:R-:W-:Y:S02]  /*05f0*/  IMAD R29, R11, UR6, R22 ;  /* 0x000000060b1d7c24 */ /* 0x000fe4000f8e0216 */
[----:B------:R-:W-:Y:S01]  /*0600*/  IMAD.WIDE.U32 R10, R10, UR6, R16 ;  /* 0x000000060a0a7c25 */ /* 0x000fe2000f8e0010 */
[----:B------:R-:W0:Y:S03]  /*0610*/  @P4 LDC.64 R36, c[0x0][0x240] ;  /* 0x00009000ff244b82 */ /* 0x000e260000000a00 */
[----:B-1----:R-:W-:-:S02]  /*0620*/  @P4 IMAD R20, R15, R8, RZ ;  /* 0x000000080f144224 */ /* 0x002fc400078e02ff */
[----:B------:R-:W-:Y:S02]  /*0630*/  IMAD.IADD R11, R11, 0x1, R29 ;  /* 0x000000010b0b7824 */ /* 0x000fe400078e021d */
[C---:B------:R-:W-:Y:S01]  /*0640*/  @P4 IMAD R21, R14.reuse, R9, R20 ;  /* 0x000000090e154224 */ /* 0x040fe200078e0214 */
[----:B------:R-:W1:Y:S01]  /*0650*/  @P5 LDC.64 R16, c[0x0][0x228] ;  /* 0x00008a00ff105b82 */ /* 0x000e620000000a00 */
[----:B------:R-:W-:-:S04]  /*0660*/  @P4 IMAD.WIDE.U32 R8, R14, R8, R12 ;  /* 0x000000080e084225 */ /* 0x000fc800078e000c */
[----:B------:R-:W-:Y:S01]  /*0670*/  IMAD R20, R25, UR8, RZ ;  /* 0x0000000819147c24 */ /* 0x000fe2000f8e02ff */
[----:B------:R-:W-:Y:S01]  /*0680*/  @P4 IADD3 R9, R9, R21, RZ ;  /* 0x0000001509094210 */ /* 0x000fe20007ffe0ff */
[C---:B------:R-:W-:Y:S01]  /*0690*/  IMAD.WIDE.U32 R10, R7.reuse, UR8, R10 ;  /* 0x00000008070a7c25 */ /* 0x040fe2000f8e000a */
[C---:B--2---:R-:W-:Y:S01]  /*06a0*/  @P4 LEA R34, P6, R8.reuse, R34, 0x1 ;  /* 0x0000002208224211 */ /* 0x044fe200078c08ff */
[----:B------:R-:W2:Y:S02]  /*06b0*/  @P5 LDC.64 R30, c[0x0][0x210] ;  /* 0x00008400ff1e5b82 */ /* 0x000ea40000000a00 */
[----:B------:R-:W-:Y:S01]  /*06c0*/  IMAD R23, R7, UR9, R20 ;  /* 0x0000000907177c24 */ /* 0x000fe2000f8e0214 */
[----:B------:R-:W-:Y:S01]  /*06d0*/  @P4 LEA.HI.X R35, R8, R35, R9, 0x1, P6 ;  /* 0x0000002308234211 */ /* 0x000fe200030f0c09 */
[----:B---3--:R-:W-:Y:S01]  /*06e0*/  @P4 IMAD R20, R15, R18, RZ ;  /* 0x000000120f144224 */ /* 0x008fe200078e02ff */
[----:B------:R-:W-:Y:S01]  /*06f0*/  @P5 IADD3 R21, P6, R14, 0x20, RZ ;  /* 0x000000200e155810 */ /* 0x000fe20007fde0ff */
[----:B------:R-:W-:-:S02]  /*0700*/  IMAD.IADD R11, R11, 0x1, R23 ;  /* 0x000000010b0b7824 */ /* 0x000fc400078e0217 */
[----:B------:R-:W3:Y:S01]  /*0710*/  @P5 LDC.64 R8, c[0x0][0x248] ;  /* 0x00009200ff085b82 */ /* 0x000ee20000000a00 */
[C---:B------:R-:W-:Y:S02]  /*0720*/  @P4 IMAD R29, R14.reuse, R19, R20 ;  /* 0x000000130e1d4224 */ /* 0x040fe400078e0214 */
[----:B------:R-:W-:-:S04]  /*0730*/  @P4 IMAD.WIDE.U32 R18, R14, R18, R10 ;  /* 0x000000120e124225 */ /* 0x000fc800078e000a */
[----:B------:R-:W-:Y:S01]  /*0740*/  @P5 IMAD.X R23, RZ, RZ, R15, P6 ;  /* 0x000000ffff175224 */ /* 0x000fe200030e060f */
[----:B------:R-:W4:Y:S01]  /*0750*/  @P5 LDC.64 R32, c[0x0][0x240] ;  /* 0x00009000ff205b82 */ /* 0x000f220000000a00 */
[----:B------:R-:W-:Y:S01]  /*0760*/  @P4 IMAD.IADD R19, R19, 0x1, R29 ;  /* 0x0000000113134824 */ /* 0x000fe200078e021d */
[C---:B0-----:R-:W-:Y:S01]  /*0770*/  @P4 LEA R36, P6, R18.reuse, R36, 0x1 ;  /* 0x0000002412244211 */ /* 0x041fe200078c08ff */
[-C--:B-1----:R-:W-:Y:S02]  /*0780*/  @P5 IMAD R20, R23, R16.reuse, RZ ;  /* 0x0000001017145224 */ /* 0x082fe400078e02ff */
[C---:B------:R-:W-:Y:S01]  /*0790*/  @P5 IMAD.WIDE.U32 R12, R21.reuse, R16, R12 ;  /* 0x00000010150c5225 */ /* 0x040fe200078e000c */
[----:B------:R-:W-:Y:S02]  /*07a0*/  @P4 LEA.HI.X R37, R18, R37, R19, 0x1, P6 ;  /* 0x0000002512254211 */ /* 0x000fe400030f0c13 */
[----:B------:R-:W-:Y:S01]  /*07b0*/  @P5 IADD3 R19, P6, R14, 0x20, RZ ;  /* 0x000000200e135810 */ /* 0x000fe20007fde0ff */
[----:B------:R-:W-:-:S03]  /*07c0*/  @P5 IMAD R17, R21, R17, R20 ;  /* 0x0000001115115224 */ /* 0x000fc600078e0214 */
[----:B------:R-:W-:Y:S01]  /*07d0*/  @P5 IADD3.X R15, RZ, R15, RZ, P6, !PT ;  /* 0x0000000fff0f5210 */ /* 0x000fe200037fe4ff */
[----:B------:R-:W-:Y:S01]  /*07e0*/  @P5 IMAD.IADD R13, R13, 0x1, R17 ;  /* 0x000000010d0d5824 */ /* 0x000fe200078e0211 */
[C---:B--2---:R-:W-:Y:S01]  /*07f0*/  @P5 LEA R30, P6, R12.reuse, R30, 0x1 ;  /* 0x0000001e0c1e5211 */ /* 0x044fe200078c08ff */
[-C--:B---3--:R-:W-:Y:S01]  /*0800*/  @P5 IMAD.WIDE.U32 R16, R19, R8.reuse, R10 ;  /* 0x0000000813105225 */ /* 0x088fe200078e000a */
[----:B------:R-:W-:Y:S02]  /*0810*/  CS2R R10, SRZ ;  /* 0x00000000000a7805 */ /* 0x000fe4000001ff00 */
[----:B------:R-:W-:Y:S02]  /*0820*/  @P5 LEA.HI.X R31, R12, R31, R13, 0x1, P6 ;  /* 0x0000001f0c1f5211 */ /* 0x000fe400030f0c0d */
[----:B------:R-:W-:Y:S01]  /*0830*/  CS2R R12, SRZ ;  /* 0x00000000000c7805 */ /* 0x000fe2000001ff00 */
[----:B------:R-:W-:-:S04]  /*0840*/  @P5 IMAD R14, R15, R8, RZ ;  /* 0x000000080f0e5224 */ /* 0x000fc800078e02ff */
[----:B------:R-:W-:Y:S01]  /*0850*/  @P5 IMAD R15, R19, R9, R14 ;  /* 0x00000009130f5224 */ /* 0x000fe200078e020e */
[----:B----4-:R-:W-:Y:S02]  /*0860*/  @P5 LEA R32, P6, R16, R32, 0x1 ;  /* 0x0000002010205211 */ /* 0x010fe400078c08ff */
[----:B------:R-:W-:Y:S01]  /*0870*/  CS2R R8, SRZ ;  /* 0x0000000000087805 */ /* 0x000fe2000001ff00 */
[----:B------:R-:W-:Y:S01]  /*0880*/  @P5 IMAD.IADD R17, R17, 0x1, R15 ;  /* 0x0000000111115824 */ /* 0x000fe200078e020f */
[----:B------:R-:W-:Y:S02]  /*0890*/  CS2R R14, SRZ ;  /* 0x00000000000e7805 */ /* 0x000fe4000001ff00 */
[----:B------:R-:W-:Y:S02]  /*08a0*/  CS2R R18, SRZ ;  /* 0x0000000000127805 */ /* 0x000fe4000001ff00 */
[----:B------:R-:W-:Y:S02]  /*08b0*/  CS2R R20, SRZ ;  /* 0x0000000000147805 */ /* 0x000fe4000001ff00 */
[----:B------:R-:W-:-:S02]  /*08c0*/  CS2R R22, SRZ ;  /* 0x0000000000167805 */ /* 0x000fc4000001ff00 */
[----:B------:R-:W-:Y:S02]  /*08d0*/  @P5 LEA.HI.X R33, R16, R33, R17, 0x1, P6 ;  /* 0x0000002110215211 */ /* 0x000fe400030f0c11 */
[----:B------:R-:W-:Y:S01]  /*08e0*/  CS2R R16, SRZ ;  /* 0x0000000000107805 */ /* 0x000fe2000001ff00 */
[----:B------:R-:W2:Y:S04]  /*08f0*/  @P4 LDG.E.128 R8, desc[UR4][R34.64] ;  /* 0x0000000422084981 */ /* 0x000ea8000c1e1d00 */
[----:B------:R2:W3:Y:S04]  /*0900*/  @P4 LDG.E.128 R12, desc[UR4][R36.64] ;  /* 0x00000004240c4981 */ /* 0x0004e8000c1e1d00 */
[----:B------:R-:W4:Y:S04]  /*0910*/  @P5 LDG.E.128 R16, desc[UR4][R30.64] ;  /* 0x000000041e105981 */ /* 0x000f28000c1e1d00 */
[----:B------:R0:W4:Y:S01]  /*0920*/  @P5 LDG.E.128 R20, desc[UR4][R32.64] ;  /* 0x0000000420145981 */ /* 0x000122000c1e1d00 */
[----:B------:R-:W-:Y:S01]  /*0930*/  ISETP.NE.AND P4, PT, R28, RZ, PT ;  /* 0x000000ff1c00720c */ /* 0x000fe20003f85270 */
[----:B------:R-:W-:Y:S01]  /*0940*/  @P0 IMAD R27, R0, 0x40, R27 ;  /* 0x00000040001b0824 */ /* 0x000fe200078e021b */
[----:B------:R-:W-:Y:S01]  /*0950*/  BSSY B0, `(.L_x_36) ;  /* 0x0000058000007945 */ /* 0x000fe20003800000 */
[C---:B--2---:R-:W-:Y:S01]  /*0960*/  LOP3.LUT R36, R8.reuse, 0xffff0000, RZ, 0xc0, !PT ;  /* 0xffff000008247812 */ /* 0x044fe200078ec0ff */
[----:B------:R-:W-:Y:S01]  /*0970*/  IMAD.U32 R35, R9, 0x10000, RZ ;  /* 0x0001000009237824 */ /* 0x000fe200078e00ff */
[----:B------:R-:W-:Y:S01]  /*0980*/  SHF.L.U32 R34, R8, 0x10, RZ ;  /* 0x0000001008227819 */ /* 0x000fe200000006ff */
[----:B------:R-:W-:Y:S01]  /*0990*/  IMAD.U32 R8, R10, 0x10000, RZ ;  /* 0x000100000a087824 */ /* 0x000fe200078e00ff */
[C---:B---3--:R-:W-:Y:S01]  /*09a0*/  LOP3.LUT R39, R12.reuse, 0xffff0000, RZ, 0xc0, !PT ;  /* 0xffff00000c277812 */ /* 0x048fe200078ec0ff */
[C---:B0-----:R-:W-:Y:S01]  /*09b0*/  IMAD.U32 R32, R13.reuse, 0x10000, RZ ;  /* 0x000100000d207824 */ /* 0x041fe200078e00ff */
[----:B------:R-:W-:Y:S01]  /*09c0*/  LOP3.LUT R30, R13, 0xffff0000, RZ, 0xc0, !PT ;  /* 0xffff00000d1e7812 */ /* 0x000fe200078ec0ff */
[----:B------:R-:W-:Y:S01]  /*09d0*/  IMAD.U32 R37, R12, 0x10000, RZ ;  /* 0x000100000c257824 */ /* 0x000fe200078e00ff */
[----:B----4-:R-:W-:Y:S01]  /*09e0*/  LOP3.LUT R33, R16, 0xffff0000, RZ, 0xc0, !PT ;  /* 0xffff000010217812 */ /* 0x010fe200078ec0ff */
[----:B------:R-:W-:Y:S01]  /*09f0*/  IMAD.U32 R12, R15, 0x10000, RZ ;  /* 0x000100000f0c7824 */ /* 0x000fe200078e00ff */
[----:B------:R-:W-:Y:S01]  /*0a00*/  SHF.L.U32 R31, R14, 0x10, RZ ;  /* 0x000000100e1f7819 */ /* 0x000fe200000006ff */
[----:B------:R-:W-:Y:S01]  /*0a10*/  IMAD.U32 R16, R16, 0x10000, RZ ;  /* 0x0001000010107824 */ /* 0x000fe200078e00ff */
[----:B------:R-:W-:-:S02]  /*0a20*/  LOP3.LUT R38, R20, 0xffff0000, RZ, 0xc0, !PT ;  /* 0xffff000014267812 */ /* 0x000fc400078ec0ff */
[----:B------:R-:W-:Y:S02]  /*0a30*/  LOP3.LUT R13, R14, 0xffff0000, RZ, 0xc0, !PT ;  /* 0xffff00000e0d7812 */ /* 0x000fe400078ec0ff */
[----:B------:R-:W-:Y:S01]  /*0a40*/  LOP3.LUT R14, R15, 0xffff0000, RZ, 0xc0, !PT ;  /* 0xffff00000f0e7812 */ /* 0x000fe200078ec0ff */
[----:B------:R-:W-:Y:S01]  /*0a50*/  FMUL.FTZ R15, R36, R39 ;  /* 0x00000027240f7220 */ /* 0x000fe20000410000 */
[----:B------:R-:W-:Y:S01]  /*0a60*/  SHF.L.U32 R39, R20, 0x10, RZ ;  /* 0x0000001014277819 */ /* 0x000fe200000006ff */
[----:B------:R-:W-:Y:S01]  /*0a70*/  FMUL.FTZ R33, R33, R38 ;  /* 0x0000002621217220 */ /* 0x000fe20000410000 */
[----:B------:R-:W-:Y:S02]  /*0a80*/  IMAD.U32 R20, R21, 0x10000, RZ ;  /* 0x0001000015147824 */ /* 0x000fe400078e00ff */
[----:B------:R-:W-:Y:S01]  /*0a90*/  FFMA.FTZ R34, R34, R37, R15 ;  /* 0x0000002522227223 */ /* 0x000fe2000001000f */
[----:B------:R-:W-:Y:S02]  /*0aa0*/  IMAD.U32 R15, R17, 0x10000, RZ ;  /* 0x00010000110f7824 */ /* 0x000fe400078e00ff */
[----:B------:R-:W-:Y:S01]  /*0ab0*/  FFMA.FTZ R36, R16, R39, R33 ;  /* 0x0000002710247223 */ /* 0x000fe20000010021 */
[----:B------:R-:W-:Y:S01]  /*0ac0*/  LOP3.LUT R29, R9, 0xffff0000, RZ, 0xc0, !PT ;  /* 0xffff0000091d7812 */ /* 0x000fe200078ec0ff */
[----:B------:R-:W-:Y:S01]  /*0ad0*/  FFMA.FTZ R32, R35, R32, R34 ;  /* 0x0000002023207223 */ /* 0x000fe20000010022 */
[----:B------:R-:W-:Y:S01]  /*0ae0*/  LOP3.LUT R17, R17, 0xffff0000, RZ, 0xc0, !PT ;  /* 0xffff000011117812 */ /* 0x000fe200078ec0ff */
[----:B------:R-:W-:Y:S01]  /*0af0*/  FFMA.FTZ R36, R15, R20, R36 ;  /* 0x000000140f247223 */ /* 0x000fe20000010024 */
[----:B------:R-:W-:Y:S01]  /*0b00*/  LOP3.LUT R16, R21, 0xffff0000, RZ, 0xc0, !PT ;  /* 0xffff000015107812 */ /* 0x000fe200078ec0ff */
[----:B------:R-:W-:Y:S01]  /*0b10*/  FFMA.FTZ R29, R29, R30, R32 ;  /* 0x0000001e1d1d7223 */ /* 0x000fe20000010020 */
[----:B------:R-:W-:Y:S01]  /*0b20*/  SHF.L.U32 R15, R18, 0x10, RZ ;  /* 0x00000010120f7819 */ /* 0x000fe200000006ff */
[----:B------:R-:W-:Y:S01]  /*0b30*/  IMAD.U32 R20, R22, 0x10000, RZ ;  /* 0x0001000016147824 */ /* 0x000fe200078e00ff */
[----:B------:R-:W-:Y:S01]  /*0b40*/  LOP3.LUT R10, R10, 0xffff0000, RZ, 0xc0, !PT ;  /* 0xffff00000a0a7812 */ /* 0x000fe200078ec0ff */
[----:B------:R-:W-:Y:S01]  /*0b50*/  FFMA.FTZ R16, R17, R16, R36 ;  /* 0x0000001011107223 */ /* 0x000fe20000010024 */
[----:B------:R-:W-:Y:S01]  /*0b60*/  FFMA.FTZ R29, R8, R31, R29 ;  /* 0x0000001f081d7223 */ /* 0x000fe2000001001d */
[----:B------:R-:W-:Y:S01]  /*0b70*/  LOP3.LUT R18, R18, 0xffff0000, RZ, 0xc0, !PT ;  /* 0xffff000012127812 */ /* 0x000fe200078ec0ff */
[----:B------:R-:W-:Y:S01]  /*0b80*/  IMAD.U32 R8, R19, 0x10000, RZ ;  /* 0x0001000013087824 */ /* 0x000fe200078e00ff */
[----:B------:R-:W-:Y:S01]  /*0b90*/  LOP3.LUT R17, R22, 0xffff0000, RZ, 0xc0, !PT ;  /* 0xffff000016117812 */ /* 0x000fe200078ec0ff */
[----:B------:R-:W-:Y:S01]  /*0ba0*/  FFMA.FTZ R15, R15, R20, R16 ;  /* 0x000000140f0f7223 */ /* 0x000fe20000010010 */
[----:B------:R-:W-:Y:S01]  /*0bb0*/  SHF.L.U32 R9, R11, 0x10, RZ ;  /* 0x000000100b097819 */ /* 0x000fe200000006ff */
[----:B------:R-:W-:Y:S01]  /*0bc0*/  FFMA.FTZ R10, R10, R13, R29 ;  /* 0x0000000d0a0a7223 */ /* 0x000fe2000001001d */
        /* <DEDUP_REMOVED lines=8> */
[----:B------:R-:W-:Y:S02]  /*0c50*/  FFMA.FTZ R10, R19, R10, R8 ;  /* 0x0000000a130a7223 */ /* 0x000fe40000010008 */
[----:B------:R-:W0:Y:S04]  /*0c60*/  SHFL.BFLY PT, R8, R11, 0x4, 0x1f ;  /* 0x0c801f000b087f89 */ /* 0x000e2800000e0000 */
[----:B------:R-:W1:Y:S01]  /*0c70*/  SHFL.BFLY PT, R9, R10, 0x4, 0x1f ;  /* 0x0c801f000a097f89 */ /* 0x000e6200000e0000 */
[----:B0-----:R-:W-:Y:S01]  /*0c80*/  FADD.FTZ R12, R11, R8 ;  /* 0x000000080b0c7221 */ /* 0x001fe20000010000 */
[----:B-1----:R-:W-:Y:S01]  /*0c90*/  FADD.FTZ R15, R10, R9 ;  /* 0x000000090a0f7221 */ /* 0x002fe20000010000 */
[----:B------:R-:W-:-:S03]  /*0ca0*/  @P0 SHF.R.S32.HI R10, RZ, 0x1f, R27 ;  /* 0x0000001fff0a0819 */ /* 0x000fc6000001141b */
[----:B------:R-:W0:Y:S01]  /*0cb0*/  SHFL.BFLY PT, R9, R12, 0x2, 0x1f ;  /* 0x0c401f000c097f89 */ /* 0x000e2200000e0000 */
[----:B------:R-:W-:-:S03]  /*0cc0*/  @P0 LEA.HI R27, R10, R27, RZ, 0x6 ;  /* 0x0000001b0a1b0211 */ /* 0x000fc600078f30ff */
[----:B------:R-:W1:Y:S01]  /*0cd0*/  SHFL.BFLY PT, R8, R15, 0x2, 0x1f ;  /* 0x0c401f000f087f89 */ /* 0x000e6200000e0000 */
[----:B------:R-:W-:Y:S01]  /*0ce0*/  IMAD.MOV.U32 R10, RZ, RZ, RZ ;  /* 0x000000ffff0a7224 */ /* 0x000fe200078e00ff */
[----:B------:R-:W-:Y:S01]  /*0cf0*/  @P0 LOP3.LUT R10, R27, 0xffffffc0, RZ, 0xc0, !PT ;  /* 0xffffffc01b0a0812 */ /* 0x000fe200078ec0ff */
[----:B0-----:R-:W-:Y:S01]  /*0d00*/  FADD.FTZ R13, R12, R9 ;  /* 0x000000090c0d7221 */ /* 0x001fe20000010000 */
[----:B-1----:R-:W-:-:S04]  /*0d10*/  FADD.FTZ R16, R15, R8 ;  /* 0x000000080f107221 */ /* 0x002fc80000010000 */
[----:B------:R-:W0:Y:S01]  /*0d20*/  SHFL.BFLY PT, R14, R13, 0x1, 0x1f ;  /* 0x0c201f000d0e7f89 */ /* 0x000e2200000e0000 */
[----:B------:R-:W1:Y:S03]  /*0d30*/  LDC.64 R8, c[0x0][0x2d0] ;  /* 0x0000b400ff087b82 */ /* 0x000e660000000a00 */
[----:B------:R-:W2:Y:S01]  /*0d40*/  SHFL.BFLY PT, R17, R16, 0x1, 0x1f ;  /* 0x0c201f0010117f89 */ /* 0x000ea200000e0000 */
[----:B0-----:R-:W-:Y:S01]  /*0d50*/  FADD.FTZ R15, R13, R14 ;  /* 0x0000000e0d0f7221 */ /* 0x001fe20000010000 */
[----:B--2---:R-:W-:Y:S01]  /*0d60*/  FADD.FTZ R18, R16, R17 ;  /* 0x0000001110127221 */ /* 0x004fe20000010000 */
[----:B------:R-:W-:Y:S06]  /*0d70*/  @P4 BRA `(.L_x_37) ;  /* 0x0000000000544947 */ /* 0x000fec0003800000 */
[----:B------:R-:W0:Y:S01]  /*0d80*/  LDC.64 R16, c[0x0][0x278] ;  /* 0x00009e00ff107b82 */ /* 0x000e220000000a00 */
[----:B------:R-:W-:Y:S01]  /*0d90*/  SHF.R.S32.HI R14, RZ, 0x1f, R10 ;  /* 0x0000001fff0e7819 */ /* 0x000fe2000001140a */
[----:B------:R-:W-:Y:S01]  /*0da0*/  ULDC.64 UR8, c[0x0][0x280] ;  /* 0x0000a00000087ab9 */ /* 0x000fe20000000a00 */
[----:B------:R-:W-:-:S04]  /*0db0*/  IADD3 R12, P0, R5, R10, RZ ;  /* 0x0000000a050c7210 */ /* 0x000fc80007f1e0ff */
[----:B------:R-:W-:Y:S01]  /*0dc0*/  LEA.HI.X.SX32 R13, R5, R14, 0x1, P0 ;  /* 0x0000000e050d7211 */ /* 0x000fe200000f0eff */
[C---:B0-----:R-:W-:Y:S02]  /*0dd0*/  IMAD R14, R16.reuse, UR7, RZ ;  /* 0x00000007100e7c24 */ /* 0x041fe4000f8e02ff */
[----:B------:R-:W-:-:S04]  /*0de0*/  IMAD.WIDE.U32 R12, R16, UR6, R12 ;  /* 0x00000006100c7c25 */ /* 0x000fc8000f8e000c */
[----:B------:R-:W-:Y:S02]  /*0df0*/  IMAD R11, R17, UR6, R14 ;  /* 0x00000006110b7c24 */ /* 0x000fe4000f8e020e */
[----:B------:R-:W-:-:S03]  /*0e00*/  IMAD R14, R25, UR8, RZ ;  /* 0x00000008190e7c24 */ /* 0x000fc6000f8e02ff */
[----:B------:R-:W-:Y:S01]  /*0e10*/  IADD3 R13, R13, R11, RZ ;  /* 0x0000000b0d0d7210 */ /* 0x000fe20007ffe0ff */
[C---:B------:R-:W-:Y:S02]  /*0e20*/  IMAD R11, R7.reuse, UR9, R14 ;  /* 0x00000009070b7c24 */ /* 0x040fe4000f8e020e */
[----:B------:R-:W-:Y:S01]  /*0e30*/  IMAD.WIDE.U32 R12, R7, UR8, R12 ;  /* 0x00000008070c7c25 */ /* 0x000fe2000f8e000c */
[----:B------:R-:W-:Y:S02]  /*0e40*/  ULDC.64 UR8, c[0x0][0x260] ;  /* 0x0000980000087ab9 */ /* 0x000fe40000000a00 */
        /* <DEDUP_REMOVED lines=8> */
.L_x_37:
[----:B------:R-:W-:Y:S05]  /*0ed0*/  BSYNC B0 ;  /* 0x0000000000007941 */ /* 0x000fea0003800000 */
.L_x_36:
[----:B------:R-:W-:Y:S01]  /*0ee0*/  VIADD R4, R4, 0x3f ;  /* 0x0000003f04047836 */ /* 0x000fe20000000000 */
[----:B0-----:R-:W-:Y:S01]  /*0ef0*/  SHF.L.U32 R13, R3, 0xc, RZ ;  /* 0x0000000c030d7819 */ /* 0x001fe200000006ff */
[----:B------:R-:W-:Y:S01]  /*0f00*/  IMAD.SHL.U32 R12, R10, 0x40, RZ ;  /* 0x000000400a0c7824 */ /* 0x000fe200078e00ff */
[----:B------:R-:W-:Y:S01]  /*0f10*/  BSSY B0, `(.L_x_38) ;  /* 0x0000027000007945 */ /* 0x000fe20003800000 */
[----:B------:R-:W-:Y:S01]  /*0f20*/  IMAD.SHL.U32 R6, R2, 0x4, RZ ;  /* 0x0000000402067824 */ /* 0x000fe200078e00ff */
[----:B------:R-:W-:Y:S02]  /*0f30*/  SHF.R.S32.HI R11, RZ, 0x1f, R4 ;  /* 0x0000001fff0b7819 */ /* 0x000fe40000011404 */
[----:B------:R-:W-:Y:S02]  /*0f40*/  SHF.R.S32.HI R14, RZ, 0x1f, R12 ;  /* 0x0000001fff0e7819 */ /* 0x000fe4000001140c */
[----:B------:R-:W-:Y:S02]  /*0f50*/  LEA.HI R11, R11, R4, RZ, 0x6 ;  /* 0x000000040b0b7211 */ /* 0x000fe400078f30ff */
[----:B------:R-:W-:-:S02]  /*0f60*/  IADD3 R12, P0, P2, R12, R6, R13 ;  /* 0x000000060c0c7210 */ /* 0x000fc40007a1e00d */
[----:B------:R-:W-:Y:S02]  /*0f70*/  LOP3.LUT R4, R11, 0xffffffc0, RZ, 0xc0, !PT ;  /* 0xffffffc00b047812 */ /* 0x000fe400078ec0ff */
[----:B------:R-:W-:Y:S02]  /*0f80*/  SHF.R.S32.HI R13, RZ, 0x1f, R13 ;  /* 0x0000001fff0d7819 */ /* 0x000fe4000001140d */
[----:B------:R-:W-:Y:S01]  /*0f90*/  SHF.R.S32.HI R6, RZ, 0x1f, R6 ;  /* 0x0000001fff067819 */ /* 0x000fe20000011406 */
[----:B------:R-:W-:-:S03]  /*0fa0*/  IMAD.IADD R11, R4, 0x1, -R5 ;  /* 0x00000001040b7824 */ /* 0x000fc600078e0a05 */
[----:B------:R-:W-:Y:S01]  /*0fb0*/  IADD3.X R13, R14, R6, R13, P0, P2 ;  /* 0x000000060e0d7210 */ /* 0x000fe200007e440d */
[----:B-1----:R-:W-:Y:S01]  /*0fc0*/  IMAD R6, R8, UR7, RZ ;  /* 0x0000000708067c24 */ /* 0x002fe2000f8e02ff */
[----:B------:R-:W-:-:S03]  /*0fd0*/  ISETP.GE.OR P1, PT, R2, R11, P1 ;  /* 0x0000000b0200720c */ /* 0x000fc60000f26670 */
[----:B------:R-:W-:Y:S02]  /*0fe0*/  IMAD R15, R9, UR6, R6 ;  /* 0x00000006090f7c24 */ /* 0x000fe4000f8e0206 */
[----:B------:R-:W-:-:S05]  /*0ff0*/  IMAD.WIDE.U32 R8, R8, UR6, R12 ;  /* 0x0000000608087c25 */ /* 0x000fca000f8e000c */
[----:B------:R-:W-:-:S03]  /*1000*/  IADD3 R11, R9, R15, RZ ;  /* 0x0000000f090b7210 */ /* 0x000fc60007ffe0ff */
[----:B------:R-:W-:Y:S05]  /*1010*/  @P1 BRA `(.L_x_39) ;  /* 0x0000000000581947 */ /* 0x000fea0003800000 */
[----:B------:R-:W0:Y:S01]  /*1020*/  LDC.64 R12, c[0x0][0x2a8] ;  /* 0x0000aa00ff0c7b82 */ /* 0x000e220000000a00 */
[----:B------:R-:W-:Y:S01]  /*1030*/  SHF.R.S32.HI R6, RZ, 0x1f, R5 ;  /* 0x0000001fff067819 */ /* 0x000fe20000011405 */
[----:B------:R-:W-:Y:S01]  /*1040*/  ULDC.64 UR8, c[0x0][0x2b0] ;  /* 0x0000ac0000087ab9 */ /* 0x000fe20000000a00 */
[----:B------:R-:W-:Y:S02]  /*1050*/  IADD3 R4, P0, P1, R10, R5, R2 ;  /* 0x000000050a047210 */ /* 0x000fe4000791e002 */
[----:B------:R-:W-:Y:S02]  /*1060*/  SHF.R.S32.HI R14, RZ, 0x1f, R10 ;  /* 0x0000001fff0e7819 */ /* 0x000fe4000001140a */
[----:B------:R-:W-:-:S04]  /*1070*/  SHF.R.S32.HI R5, RZ, 0x1f, R2 ;  /* 0x0000001fff057819 */ /* 0x000fc80000011402 */
[----:B------:R-:W-:Y:S02]  /*1080*/  IADD3.X R5, R14, R6, R5, P0, P1 ;  /* 0x000000060e057210 */ /* 0x000fe400007e2405 */
[----:B-----5:R-:W-:Y:S01]  /*1090*/  FSETP.NEU.FTZ.AND P0, PT, R24, -INF , PT ;  /* 0xff8000001800780b */ /* 0x020fe20003f1d000 */
[C---:B0-----:R-:W-:Y:S02]  /*10a0*/  IMAD R6, R12.reuse, UR7, RZ ;  /* 0x000000070c067c24 */ /* 0x041fe4000f8e02ff */
[----:B------:R-:W-:-:S04]  /*10b0*/  IMAD.WIDE.U32 R4, R12, UR6, R4 ;  /* 0x000000060c047c25 */ /* 0x000fc8000f8e0004 */
[----:B------:R-:W-:Y:S02]  /*10c0*/  IMAD R13, R13, UR6, R6 ;  /* 0x000000060d0d7c24 */ /* 0x000fe4000f8e0206 */
[----:B------:R-:W-:Y:S02]  /*10d0*/  IMAD R6, R25, UR8, RZ ;  /* 0x0000000819067c24 */ /* 0x000fe4000f8e02ff */
[----:B------:R-:W-:Y:S02]  /*10e0*/  IMAD.IADD R5, R5, 0x1, R13 ;  /* 0x0000000105057824 */ /* 0x000fe400078e020d */
[C---:B------:R-:W-:Y:S02]  /*10f0*/  IMAD R13, R7.reuse, UR9, R6 ;  /* 0x00000009070d7c24 */ /* 0x040fe4000f8e0206 */
[----:B------:R-:W-:Y:S01]  /*1100*/  FMUL.FTZ R6, R24, 1.4426950216293334961 ;  /* 0x3fb8aa3b18067820 */ /* 0x000fe20000410000 */
[----:B------:R-:W-:Y:S01]  /*1110*/  IMAD.WIDE.U32 R4, R7, UR8, R4 ;  /* 0x0000000807047c25 */ /* 0x000fe2000f8e0004 */
[----:B------:R-:W-:-:S03]  /*1120*/  ULDC.64 UR8, c[0x0][0x2a0] ;  /* 0x0000a80000087ab9 */ /* 0x000fc60000000a00 */
[----:B------:R-:W-:Y:S01]  /*1130*/  IMAD.IADD R5, R5, 0x1, R13 ;  /* 0x0000000105057824 */ /* 0x000fe200078e020d */
[----:B------:R-:W-:-:S04]  /*1140*/  LEA R12, P1, R4, UR8, 0x2 ;  /* 0x00000008040c7c11 */ /* 0x000fc8000f8210ff */
[----:B------:R-:W-:Y:S02]  /*1150*/  LEA.HI.X R13, R4, UR9, R5, 0x2, P1 ;  /* 0x00000009040d7c11 */ /* 0x000fe400088f1405 */
[----:B------:R-:W-:-:S05]  /*1160*/  FSEL R5, R6, RZ, P0 ;  /* 0x000000ff06057208 */ /* 0x000fca0000000000 */
[----:B------:R0:W-:Y:S02]  /*1170*/  STG.E desc[UR4][R12.64], R5 ;  /* 0x000000050c007986 */ /* 0x0001e4000c101904 */
.L_x_39:
[----:B------:R-:W-:Y:S05]  /*1180*/  BSYNC B0 ;  /* 0x0000000000007941 */ /* 0x000fea0003800000 */
.L_x_38:
[----:B------:R-:W-:Y:S01]  /*1190*/  ULDC.64 UR10, c[0x0][0x2e8] ;  /* 0x0000ba00000a7ab9 */ /* 0x000fe20000000a00 */
[----:B------:R-:W-:Y:S01]  /*11a0*/  ULDC.64 UR8, c[0x0][0x2d8] ;  /* 0x0000b60000087ab9 */ /* 0x000fe20000000a00 */
[----:B------:R-:W-:Y:S01]  /*11b0*/  ISETP.NE.U32.AND P0, PT, RZ, UR10, PT ;  /* 0x0000000aff007c0c */ /* 0x000fe2000bf05070 */
[----:B------:R-:W-:Y:S01]  /*11c0*/  IMAD R4, R25, UR8, RZ ;  /* 0x0000000819047c24 */ /* 0x000fe2000f8e02ff */
[----:B------:R-:W-:Y:S02]  /*11d0*/  MOV R10, R8 ;  /* 0x00000008000a7202 */ /* 0x000fe40000000f00 */
[----:B------:R-:W-:Y:S01]  /*11e0*/  ISETP.NE.AND.EX P0, PT, RZ, UR11, PT, P0 ;  /* 0x0000000bff007c0c */ /* 0x000fe2000bf05300 */
[C---:B0-----:R-:W-:Y:S02]  /*11f0*/  IMAD R5, R7.reuse, UR9, R4 ;  /* 0x0000000907057c24 */ /* 0x041fe4000f8e0204 */
[----:B------:R-:W-:Y:S01]  /*1200*/  IMAD.WIDE.U32 R10, R7, UR8, R10 ;  /* 0x00000008070a7c25 */ /* 0x000fe2000f8e000a */
[----:B------:R-:W-:Y:S01]  /*1210*/  ISETP.NE.OR P0, PT, R2, RZ, !P0 ;  /* 0x000000ff0200720c */ /* 0x000fe20004705670 */
[----:B------:R-:W-:-:S02]  /*1220*/  ULDC.64 UR8, c[0x0][0x2b8] ;  /* 0x0000ae0000087ab9 */ /* 0x000fc40000000a00 */
[----:B------:R-:W-:Y:S01]  /*1230*/  IMAD.IADD R5, R11, 0x1, R5 ;  /* 0x000000010b057824 */ /* 0x000fe200078e0205 */
[----:B------:R-:W-:-:S04]  /*1240*/  LEA R4, P1, R10, UR8, 0x2 ;  /* 0x000000080a047c11 */ /* 0x000fc8000f8210ff */
[----:B------:R-:W-:-:S05]  /*1250*/  LEA.HI.X R5, R10, UR9, R5, 0x2, P1 ;  /* 0x000000090a057c11 */ /* 0x000fca00088f1405 */
[----:B------:R0:W-:Y:S04]  /*1260*/  STG.E.128 desc[UR4][R4.64], RZ ;  /* 0x000000ff04007986 */ /* 0x0001e8000c101d04 */
[----:B------:R0:W-:Y:S04]  /*1270*/  STG.E.128 desc[UR4][R4.64+0x1000], RZ ;  /* 0x001000ff04007986 */ /* 0x0001e8000c101d04 */
[----:B------:R0:W-:Y:S04]  /*1280*/  STG.E.128 desc[UR4][R4.64+0x2000], RZ ;  /* 0x002000ff04007986 */ /* 0x0001e8000c101d04 */
[----:B------:R0:W-:Y:S01]  /*1290*/  STG.E.128 desc[UR4][R4.64+0x3000], RZ ;  /* 0x003000ff04007986 */ /* 0x0001e2000c101d04 */
[----:B------:R-:W-:Y:S05]  /*12a0*/  @P0 EXIT ;  /* 0x000000000000094d */ /* 0x000fea0003800000 */
[----:B------:R-:W1:Y:S08]  /*12b0*/  LDC R2, c[0x0][0x2e0] ;  /* 0x0000b800ff027b82 */ /* 0x000e700000000800 */
[----:B------:R-:W2:Y:S08]  /*12c0*/  LDC R7, c[0x0][0x220] ;  /* 0x00008800ff077b82 */ /* 0x000eb00000000800 */
[----:B0-----:R-:W0:Y:S01]  /*12d0*/  LDC.64 R4, c[0x0][0x2e8] ;  /* 0x0000ba00ff047b82 */ /* 0x001e220000000a00 */
[----:B-1----:R-:W-:-:S04]  /*12e0*/  IMAD R0, R3, R2, R0 ;  /* 0x0000000203007224 */ /* 0x002fc800078e0200 */
[----:B--2---:R-:W-:-:S04]  /*12f0*/  IMAD R3, R0, R7, UR6 ;  /* 0x0000000600037e24 */ /* 0x004fc8000f8e0207 */
[----:B0-----:R-:W-:-:S05]  /*1300*/  IMAD.WIDE R2, R3, 0x4, R4 ;  /* 0x0000000403027825 */ /* 0x001fca00078e0204 */
[----:B------:R-:W-:Y:S01]  /*1310*/  STG.E desc[UR4][R2.64], RZ ;  /* 0x000000ff02007986 */ /* 0x000fe2000c101904 */
[----:B------:R-:W-:Y:S05]  /*1320*/  EXIT ;  /* 0x000000000000794d */ /* 0x000fea0003800000 */
.L_x_40:
        /* <DEDUP_REMOVED lines=13> */
.L_x_112:


//--------------------- .text._ZN7cutlass13device_kernelIN5flash19enable_sm80_to_sm89INS1_16FlashAttnBwdSm80INS1_25CollectiveMainloopBwdSm80ILi2ELi2EN4cute5tupleIJNS5_1CILi128EEES8_NS7_ILi64EEEEEENS_10bfloat16_tEfNS_4arch4Sm80ELb0ELb0ELb1ELb0ELb0ELb0ELb0ELb0ELi2ELi4ELi4ELi4ELb0EEENS1_21CollectiveEpilogueBwdISA_SB_SD_Li256ELb0ELb0ELi2EEENS1_19SingleTileSchedulerILb0ELb0ELb0ELi128EEEEEEEEEvNT_6ParamsE --------------------------
	.section	.text._ZN7cutlass13device_kernelIN5flash19enable_sm80_to_sm89INS1_16FlashAttnBwdSm80INS1_25CollectiveMainloopBwdSm80ILi2ELi2EN4cute5tupleIJNS5_1CILi128EEES8_NS7_ILi64EEEEEENS_10bfloat16_tEfNS_4arch4Sm80ELb0ELb0ELb1ELb0ELb0ELb0ELb0ELb0ELi2ELi4ELi4ELi4ELb0EEENS1_21CollectiveEpilogueBwdISA_SB_SD_Li256ELb0ELb0ELi2EEENS1_19SingleTileSchedulerILb0ELb0ELb0ELi128EEEEEEEEEvNT_6ParamsE,"ax",@progbits
	.align	128
.text._ZN7cutlass13device_kernelIN5flash19enable_sm80_to_sm89INS1_16FlashAttnBwdSm80INS1_25CollectiveMainloopBwdSm80ILi2ELi2EN4cute5tupleIJNS5_1CILi128EEES8_NS7_ILi64EEEEEENS_10bfloat16_tEfNS_4arch4Sm80ELb0ELb0ELb1ELb0ELb0ELb0ELb0ELb0ELi2ELi4ELi4ELi4ELb0EEENS1_21CollectiveEpilogueBwdISA_SB_SD_Li256ELb0ELb0ELi2EEENS1_19SingleTileSchedulerILb0ELb0ELb0ELi128EEEEEEEEEvNT_6ParamsE:
        .type           _ZN7cutlass13device_kernelIN5flash19enable_sm80_to_sm89INS1_16FlashAttnBwdSm80INS1_25CollectiveMainloopBwdSm80ILi2ELi2EN4cute5tupleIJNS5_1CILi128EEES8_NS7_ILi64EEEEEENS_10bfloat16_tEfNS_4arch4Sm80ELb0ELb0ELb1ELb0ELb0ELb0ELb0ELb0ELi2ELi4ELi4ELi4ELb0EEENS1_21CollectiveEpilogueBwdISA_SB_SD_Li256ELb0ELb0ELi2EEENS1_19SingleTileSchedulerILb0ELb0ELb0ELi128EEEEEEEEEvNT_6ParamsE,@function
        .size           _ZN7cutlass13device_kernelIN5flash19enable_sm80_to_sm89INS1_16FlashAttnBwdSm80INS1_25CollectiveMainloopBwdSm80ILi2ELi2EN4cute5tupleIJNS5_1CILi128EEES8_NS7_ILi64EEEEEENS_10bfloat16_tEfNS_4arch4Sm80ELb0ELb0ELb1ELb0ELb0ELb0ELb0ELb0ELi2ELi4ELi4ELi4ELb0EEENS1_21CollectiveEpilogueBwdISA_SB_SD_Li256ELb0ELb0ELi2EEENS1_19SingleTileSchedulerILb0ELb0ELb0ELi128EEEEEEEEEvNT_6ParamsE,(.L_x_113 - _ZN7cutlass13device_kernelIN5flash19enable_sm80_to_sm89INS1_16FlashAttnBwdSm80INS1_25CollectiveMainloopBwdSm80ILi2ELi2EN4cute5tupleIJNS5_1CILi128EEES8_NS7_ILi64EEEEEENS_10bfloat16_tEfNS_4arch4Sm80ELb0ELb0ELb1ELb0ELb0ELb0ELb0ELb0ELi2ELi4ELi4ELi4ELb0EEENS1_21CollectiveEpilogueBwdISA_SB_SD_Li256ELb0ELb0ELi2EEENS1_19SingleTileSchedulerILb0ELb0ELb0ELi128EEEEEEEEEvNT_6ParamsE)
        .other          _ZN7cutlass13device_kernelIN5flash19enable_sm80_to_sm89INS1_16FlashAttnBwdSm80INS1_25CollectiveMainloopBwdSm80ILi2ELi2EN4cute5tupleIJNS5_1CILi128EEES8_NS7_ILi64EEEEEENS_10bfloat16_tEfNS_4arch4Sm80ELb0ELb0ELb1ELb0ELb0ELb0ELb0ELb0ELi2ELi4ELi4ELi4ELb0EEENS1_21CollectiveEpilogueBwdISA_SB_SD_Li256ELb0ELb0ELi2EEENS1_19SingleTileSchedulerILb0ELb0ELb0ELi128EEEEEEEEEvNT_6ParamsE,@"STO_CUDA_ENTRY STV_DEFAULT"
_ZN7cutlass13device_kernelIN5flash19enable_sm80_to_sm89INS1_16FlashAttnBwdSm80INS1_25CollectiveMainloopBwdSm80ILi2ELi2EN4cute5tupleIJNS5_1CILi128EEES8_NS7_ILi64EEEEEENS_10bfloat16_tEfNS_4arch4Sm80ELb0ELb0ELb1ELb0ELb0ELb0ELb0ELb0ELi2ELi4ELi4ELi4ELb0EEENS1_21CollectiveEpilogueBwdISA_SB_SD_Li256ELb0ELb0ELi2EEENS1_19SingleTileSchedulerILb0ELb0ELb0ELi128EEEEEEEEEvNT_6ParamsE:
[----:B------:R-:W-:Y:S01]  /*0000*/  LDC R1, c[0x0][0x28] ;  /* 0x00000a00ff017b82 */ /* 0x000fe20000000800 */
[----:B------:R-:W-:Y:S05]  /*0010*/  EXIT ;  /* 0x000000000000794d */ /* 0x000fea0003800000 */
.L_x_41:
        /* <DEDUP_REMOVED lines=14> */
.L_x_113:


//--------------------- .text._ZN7cutlass13device_kernelIN5flash19enable_sm80_to_sm89INS1_16FlashAttnBwdSm80INS1_25CollectiveMainloopBwdSm80ILi2ELi2EN4cute5tupleIJNS5_1CILi128EEES8_NS7_ILi64EEEEEENS_10bfloat16_tEfNS_4arch4Sm80ELb0ELb0ELb1ELb0ELb1ELb0ELb0ELb0ELi2ELi4ELi4ELi4ELb0EEENS1_21CollectiveEpilogueBwdISA_SB_SD_Li256ELb0ELb0ELi2EEENS1_19SingleTileSchedulerILb0ELb0ELb0ELi128EEEEEEEEEvNT_6ParamsE --------------------------
	.section	.text._ZN7cutlass13device_kernelIN5flash19enable_sm80_to_sm89INS1_16FlashAttnBwdSm80INS1_25CollectiveMainloopBwdSm80ILi2ELi2EN4cute5tupleIJNS5_1CILi128EEES8_NS7_ILi64EEEEEENS_10bfloat16_tEfNS_4arch4Sm80ELb0ELb0ELb1ELb0ELb1ELb0ELb0ELb0ELi2ELi4ELi4ELi4ELb0EEENS1_21CollectiveEpilogueBwdISA_SB_SD_Li256ELb0ELb0ELi2EEENS1_19SingleTileSchedulerILb0ELb0ELb0ELi128EEEEEEEEEvNT_6ParamsE,"ax",@progbits
	.align	128
.text._ZN7cutlass13device_kernelIN5flash19enable_sm80_to_sm89INS1_16FlashAttnBwdSm80INS1_25CollectiveMainloopBwdSm80ILi2ELi2EN4cute5tupleIJNS5_1CILi128EEES8_NS7_ILi64EEEEEENS_10bfloat16_tEfNS_4arch4Sm80ELb0ELb0ELb1ELb0ELb1ELb0ELb0ELb0ELi2ELi4ELi4ELi4ELb0EEENS1_21CollectiveEpilogueBwdISA_SB_SD_Li256ELb0ELb0ELi2EEENS1_19SingleTileSchedulerILb0ELb0ELb0ELi128EEEEEEEEEvNT_6ParamsE:
        .type           _ZN7cutlass13device_kernelIN5flash19enable_sm80_to_sm89INS1_16FlashAttnBwdSm80INS1_25CollectiveMainloopBwdSm80ILi2ELi2EN4cute5tupleIJNS5_1CILi128EEES8_NS7_ILi64EEEEEENS_10bfloat16_tEfNS_4arch4Sm80ELb0ELb0ELb1ELb0ELb1ELb0ELb0ELb0ELi2ELi4ELi4ELi4ELb0EEENS1_21CollectiveEpilogueBwdISA_SB_SD_Li256ELb0ELb0ELi2EEENS1_19SingleTileSchedulerILb0ELb0ELb0ELi128EEEEEEEEEvNT_6ParamsE,@function
        .size           _ZN7cutlass13device_kernelIN5flash19enable_sm80_to_sm89INS1_16FlashAttnBwdSm80INS1_25CollectiveMainloopBwdSm80ILi2ELi2EN4cute5tupleIJNS5_1CILi128EEES8_NS7_ILi64EEEEEENS_10bfloat16_tEfNS_4arch4Sm80ELb0ELb0ELb1ELb0ELb1ELb0ELb0ELb0ELi2ELi4ELi4ELi4ELb0EEENS1_21CollectiveEpilogueBwdISA_SB_SD_Li256ELb0ELb0ELi2EEENS1_19SingleTileSchedulerILb0ELb0ELb0ELi128EEEEEEEEEvNT_6ParamsE,(.L_x_114 - _ZN7cutlass13device_kernelIN5flash19enable_sm80_to_sm89INS1_16FlashAttnBwdSm80INS1_25CollectiveMainloopBwdSm80ILi2ELi2EN4cute5tupleIJNS5_1CILi128EEES8_NS7_ILi64EEEEEENS_10bfloat16_tEfNS_4arch4Sm80ELb0ELb0ELb1ELb0ELb1ELb0ELb0ELb0ELi2ELi4ELi4ELi4ELb0EEENS1_21CollectiveEpilogueBwdISA_SB_SD_Li256ELb0ELb0ELi2EEENS1_19SingleTileSchedulerILb0ELb0ELb0ELi128EEEEEEEEEvNT_6ParamsE)
        .other          _ZN7cutlass13device_kernelIN5flash19enable_sm80_to_sm89INS1_16FlashAttnBwdSm80INS1_25CollectiveMainloopBwdSm80ILi2ELi2EN4cute5tupleIJNS5_1CILi128EEES8_NS7_ILi64EEEEEENS_10bfloat16_tEfNS_4arch4Sm80ELb0ELb0ELb1ELb0ELb1ELb0ELb0ELb0ELi2ELi4ELi4ELi4ELb0EEENS1_21CollectiveEpilogueBwdISA_SB_SD_Li256ELb0ELb0ELi2EEENS1_19SingleTileSchedulerILb0ELb0ELb0ELi128EEEEEEEEEvNT_6ParamsE,@"STO_CUDA_ENTRY STV_DEFAULT"
_ZN7cutlass13device_kernelIN5flash19enable_sm80_to_sm89INS1_16FlashAttnBwdSm80INS1_25CollectiveMainloopBwdSm80ILi2ELi2EN4cute5tupleIJNS5_1CILi128EEES8_NS7_ILi64EEEEEENS_10bfloat16_tEfNS_4arch4Sm80ELb0ELb0ELb1ELb0ELb1ELb0ELb0ELb0ELi2ELi4ELi4ELi4ELb0EEENS1_21CollectiveEpilogueBwdISA_SB_SD_Li256ELb0ELb0ELi2EEENS1_19SingleTileSchedulerILb0ELb0ELb0ELi128EEEEEEEEEvNT_6ParamsE:
[----:B------:R-:W-:Y:S01]  /*0000*/  LDC R1, c[0x0][0x28] ;  /* 0x00000a00ff017b82 */ /* 0x000fe20000000800 */
[----:B------:R-:W-:Y:S05]  /*0010*/  EXIT ;  /* 0x000000000000794d */ /* 0x000fea0003800000 */
.L_x_42:
        /* <DEDUP_REMOVED lines=14> */
.L_x_114:


//--------------------- .text._ZN7cutlass13device_kernelIN5flash19enable_sm80_to_sm89INS1_16FlashAttnBwdSm80INS1_25CollectiveMainloopBwdSm80ILi2ELi2EN4cute5tupleIJNS5_1CILi128EEES8_NS7_ILi64EEEEEENS_10bfloat16_tEfNS_4arch4Sm80ELb0ELb0ELb1ELb0ELb0ELb0ELb0ELb0ELi2ELi4ELi4ELi4ELb0EEENS1_24CollectiveEpilogueBwdGQAISA_fSD_Li256ELb0ELb0EEENS1_19SingleTileSchedulerILb0ELb0ELb0ELi128EEEEEEEEEvNT_6ParamsE --------------------------
	.section	.text._ZN7cutlass13device_kernelIN5flash19enable_sm80_to_sm89INS1_16FlashAttnBwdSm80INS1_25CollectiveMainloopBwdSm80ILi2ELi2EN4cute5tupleIJNS5_1CILi128EEES8_NS7_ILi64EEEEEENS_10bfloat16_tEfNS_4arch4Sm80ELb0ELb0ELb1ELb0ELb0ELb0ELb0ELb0ELi2ELi4ELi4ELi4ELb0EEENS1_24CollectiveEpilogueBwdGQAISA_fSD_Li256ELb0ELb0EEENS1_19SingleTileSchedulerILb0ELb0ELb0ELi128EEEEEEEEEvNT_6ParamsE,"ax",@progbits
	.align	128
.text._ZN7cutlass13device_kernelIN5flash19enable_sm80_to_sm89INS1_16FlashAttnBwdSm80INS1_25CollectiveMainloopBwdSm80ILi2ELi2EN4cute5tupleIJNS5_1CILi128EEES8_NS7_ILi64EEEEEENS_10bfloat16_tEfNS_4arch4Sm80ELb0ELb0ELb1ELb0ELb0ELb0ELb0ELb0ELi2ELi4ELi4ELi4ELb0EEENS1_24CollectiveEpilogueBwdGQAISA_fSD_Li256ELb0ELb0EEENS1_19SingleTileSchedulerILb0ELb0ELb0ELi128EEEEEEEEEvNT_6ParamsE:
        .type           _ZN7cutlass13device_kernelIN5flash19enable_sm80_to_sm89INS1_16FlashAttnBwdSm80INS1_25CollectiveMainloopBwdSm80ILi2ELi2EN4cute5tupleIJNS5_1CILi128EEES8_NS7_ILi64EEEEEENS_10bfloat16_tEfNS_4arch4Sm80ELb0ELb0ELb1ELb0ELb0ELb0ELb0ELb0ELi2ELi4ELi4ELi4ELb0EEENS1_24CollectiveEpilogueBwdGQAISA_fSD_Li256ELb0ELb0EEENS1_19SingleTileSchedulerILb0ELb0ELb0ELi128EEEEEEEEEvNT_6ParamsE,@function
        .size           _ZN7cutlass13device_kernelIN5flash19enable_sm80_to_sm89INS1_16FlashAttnBwdSm80INS1_25CollectiveMainloopBwdSm80ILi2ELi2EN4cute5tupleIJNS5_1CILi128EEES8_NS7_ILi64EEEEEENS_10bfloat16_tEfNS_4arch4Sm80ELb0ELb0ELb1ELb0ELb0ELb0ELb0ELb0ELi2ELi4ELi4ELi4ELb0EEENS1_24CollectiveEpilogueBwdGQAISA_fSD_Li256ELb0ELb0EEENS1_19SingleTileSchedulerILb0ELb0ELb0ELi128EEEEEEEEEvNT_6ParamsE,(.L_x_115 - _ZN7cutlass13device_kernelIN5flash19enable_sm80_to_sm89INS1_16FlashAttnBwdSm80INS1_25CollectiveMainloopBwdSm80ILi2ELi2EN4cute5tupleIJNS5_1CILi128EEES8_NS7_ILi64EEEEEENS_10bfloat16_tEfNS_4arch4Sm80ELb0ELb0ELb1ELb0ELb0ELb0ELb0ELb0ELi2ELi4ELi4ELi4ELb0EEENS1_24CollectiveEpilogueBwdGQAISA_fSD_Li256ELb0ELb0EEENS1_19SingleTileSchedulerILb0ELb0ELb0ELi128EEEEEEEEEvNT_6ParamsE)
        .other          _ZN7cutlass13device_kernelIN5flash19enable_sm80_to_sm89INS1_16FlashAttnBwdSm80INS1_25CollectiveMainloopBwdSm80ILi2ELi2EN4cute5tupleIJNS5_1CILi128EEES8_NS7_ILi64EEEEEENS_10bfloat16_tEfNS_4arch4Sm80ELb0ELb0ELb1ELb0ELb0ELb0ELb0ELb0ELi2ELi4ELi4ELi4ELb0EEENS1_24CollectiveEpilogueBwdGQAISA_fSD_Li256ELb0ELb0EEENS1_19SingleTileSchedulerILb0ELb0ELb0ELi128EEEEEEEEEvNT_6ParamsE,@"STO_CUDA_ENTRY STV_DEFAULT"
_ZN7cutlass13device_kernelIN5flash19enable_sm80_to_sm89INS1_16FlashAttnBwdSm80INS1_25CollectiveMainloopBwdSm80ILi2ELi2EN4cute5tupleIJNS5_1CILi128EEES8_NS7_ILi64EEEEEENS_10bfloat16_tEfNS_4arch4Sm80ELb0ELb0ELb1ELb0ELb0ELb0ELb0ELb0ELi2ELi4ELi4ELi4ELb0EEENS1_24CollectiveEpilogueBwdGQAISA_fSD_Li256ELb0ELb0EEENS1_19SingleTileSchedulerILb0ELb0ELb0ELi128EEEEEEEEEvNT_6ParamsE:
[----:B------:R-:W-:Y:S01]  /*0000*/  LDC R1, c[0x0][0x28] ;  /* 0x00000a00ff017b82 */ /* 0x000fe20000000800 */
[----:B------:R-:W-:Y:S05]  /*0010*/  EXIT ;  /* 0x000000000000794d */ /* 0x000fea0003800000 */
.L_x_43:
        /* <DEDUP_REMOVED lines=14> */
.L_x_115:


//--------------------- .text._ZN7cutlass13device_kernelIN5flash19enable_sm80_to_sm89INS1_16FlashAttnBwdSm80INS1_25CollectiveMainloopBwdSm80ILi2ELi2EN4cute5tupleIJNS5_1CILi128EEES8_NS7_ILi64EEEEEENS_10bfloat16_tEfNS_4arch4Sm80ELb0ELb0ELb1ELb0ELb1ELb0ELb0ELb0ELi2ELi4ELi4ELi4ELb0EEENS1_24CollectiveEpilogueBwdGQAISA_fSD_Li256ELb0ELb1EEENS1_19SingleTileSchedulerILb0ELb0ELb0ELi128EEEEEEEEEvNT_6ParamsE --------------------------
	.section	.text._ZN7cutlass13device_kernelIN5flash19enable_sm80_to_sm89INS1_16FlashAttnBwdSm80INS1_25CollectiveMainloopBwdSm80ILi2ELi2EN4cute5tupleIJNS5_1CILi128EEES8_NS7_ILi64EEEEEENS_10bfloat16_tEfNS_4arch4Sm80ELb0ELb0ELb1ELb0ELb1ELb0ELb0ELb0ELi2ELi4ELi4ELi4ELb0EEENS1_24CollectiveEpilogueBwdGQAISA_fSD_Li256ELb0ELb1EEENS1_19SingleTileSchedulerILb0ELb0ELb0ELi128EEEEEEEEEvNT_6ParamsE,"ax",@progbits
	.align	128
.text._ZN7cutlass13device_kernelIN5flash19enable_sm80_to_sm89INS1_16FlashAttnBwdSm80INS1_25CollectiveMainloopBwdSm80ILi2ELi2EN4cute5tupleIJNS5_1CILi128EEES8_NS7_ILi64EEEEEENS_10bfloat16_tEfNS_4arch4Sm80ELb0ELb0ELb1ELb0ELb1ELb0ELb0ELb0ELi2ELi4ELi4ELi4ELb0EEENS1_24CollectiveEpilogueBwdGQAISA_fSD_Li256ELb0ELb1EEENS1_19SingleTileSchedulerILb0ELb0ELb0ELi128EEEEEEEEEvNT_6ParamsE:
        .type           _ZN7cutlass13device_kernelIN5flash19enable_sm80_to_sm89INS1_16FlashAttnBwdSm80INS1_25CollectiveMainloopBwdSm80ILi2ELi2EN4cute5tupleIJNS5_1CILi128EEES8_NS7_ILi64EEEEEENS_10bfloat16_tEfNS_4arch4Sm80ELb0ELb0ELb1ELb0ELb1ELb0ELb0ELb0ELi2ELi4ELi4ELi4ELb0EEENS1_24CollectiveEpilogueBwdGQAISA_fSD_Li256ELb0ELb1EEENS1_19SingleTileSchedulerILb0ELb0ELb0ELi128EEEEEEEEEvNT_6ParamsE,@function
        .size           _ZN7cutlass13device_kernelIN5flash19enable_sm80_to_sm89INS1_16FlashAttnBwdSm80INS1_25CollectiveMainloopBwdSm80ILi2ELi2EN4cute5tupleIJNS5_1CILi128EEES8_NS7_ILi64EEEEEENS_10bfloat16_tEfNS_4arch4Sm80ELb0ELb0ELb1ELb0ELb1ELb0ELb0ELb0ELi2ELi4ELi4ELi4ELb0EEENS1_24CollectiveEpilogueBwdGQAISA_fSD_Li256ELb0ELb1EEENS1_19SingleTileSchedulerILb0ELb0ELb0ELi128EEEEEEEEEvNT_6ParamsE,(.L_x_116 - _ZN7cutlass13device_kernelIN5flash19enable_sm80_to_sm89INS1_16FlashAttnBwdSm80INS1_25CollectiveMainloopBwdSm80ILi2ELi2EN4cute5tupleIJNS5_1CILi128EEES8_NS7_ILi64EEEEEENS_10bfloat16_tEfNS_4arch4Sm80ELb0ELb0ELb1ELb0ELb1ELb0ELb0ELb0ELi2ELi4ELi4ELi4ELb0EEENS1_24CollectiveEpilogueBwdGQAISA_fSD_Li256ELb0ELb1EEENS1_19SingleTileSchedulerILb0ELb0ELb0ELi128EEEEEEEEEvNT_6ParamsE)
        .other          _ZN7cutlass13device_kernelIN5flash19enable_sm80_to_sm89INS1_16FlashAttnBwdSm80INS1_25CollectiveMainloopBwdSm80ILi2ELi2EN4cute5tupleIJNS5_1CILi128EEES8_NS7_ILi64EEEEEENS_10bfloat16_tEfNS_4arch4Sm80ELb0ELb0ELb1ELb0ELb1ELb0ELb0ELb0ELi2ELi4ELi4ELi4ELb0EEENS1_24CollectiveEpilogueBwdGQAISA_fSD_Li256ELb0ELb1EEENS1_19SingleTileSchedulerILb0ELb0ELb0ELi128EEEEEEEEEvNT_6ParamsE,@"STO_CUDA_ENTRY STV_DEFAULT"
_ZN7cutlass13device_kernelIN5flash19enable_sm80_to_sm89INS1_16FlashAttnBwdSm80INS1_25CollectiveMainloopBwdSm80ILi2ELi2EN4cute5tupleIJNS5_1CILi128EEES8_NS7_ILi64EEEEEENS_10bfloat16_tEfNS_4arch4Sm80ELb0ELb0ELb1ELb0ELb1ELb0ELb0ELb0ELi2ELi4ELi4ELi4ELb0EEENS1_24CollectiveEpilogueBwdGQAISA_fSD_Li256ELb0ELb1EEENS1_19SingleTileSchedulerILb0ELb0ELb0ELi128EEEEEEEEEvNT_6ParamsE:
[----:B------:R-:W-:Y:S01]  /*0000*/  LDC R1, c[0x0][0x28] ;  /* 0x00000a00ff017b82 */ /* 0x000fe20000000800 */
[----:B------:R-:W-:Y:S05]  /*0010*/  EXIT ;  /* 0x000000000000794d */ /* 0x000fea0003800000 */
.L_x_44:
        /* <DEDUP_REMOVED lines=14> */
.L_x_116:


//--------------------- .text._ZN7cutlass13device_kernelIN5flash19enable_sm80_to_sm89INS1_16FlashAttnBwdSm80INS1_25CollectiveMainloopBwdSm80ILi2ELi2EN4cute5tupleIJNS5_1CILi128EEES8_NS7_ILi64EEEEEENS_10bfloat16_tEfNS_4arch4Sm80ELb0ELb0ELb1ELb1ELb0ELb0ELb0ELb0ELi2ELi4ELi4ELi4ELb0EEENS1_21CollectiveEpilogueBwdISA_SB_SD_Li256ELb1ELb0ELi2EEENS1_19SingleTileSchedulerILb1ELb0ELb0ELi128EEEEEEEEEvNT_6ParamsE --------------------------
	.section	.text._ZN7cutlass13device_kernelIN5flash19enable_sm80_to_sm89INS1_16FlashAttnBwdSm80INS1_25CollectiveMainloopBwdSm80ILi2ELi2EN4cute5tupleIJNS5_1CILi128EEES8_NS7_ILi64EEEEEENS_10bfloat16_tEfNS_4arch4Sm80ELb0ELb0ELb1ELb1ELb0ELb0ELb0ELb0ELi2ELi4ELi4ELi4ELb0EEENS1_21CollectiveEpilogueBwdISA_SB_SD_Li256ELb1ELb0ELi2EEENS1_19SingleTileSchedulerILb1ELb0ELb0ELi128EEEEEEEEEvNT_6ParamsE,"ax",@progbits
	.align	128
.text._ZN7cutlass13device_kernelIN5flash19enable_sm80_to_sm89INS1_16FlashAttnBwdSm80INS1_25CollectiveMainloopBwdSm80ILi2ELi2EN4cute5tupleIJNS5_1CILi128EEES8_NS7_ILi64EEEEEENS_10bfloat16_tEfNS_4arch4Sm80ELb0ELb0ELb1ELb1ELb0ELb0ELb0ELb0ELi2ELi4ELi4ELi4ELb0EEENS1_21CollectiveEpilogueBwdISA_SB_SD_Li256ELb1ELb0ELi2EEENS1_19SingleTileSchedulerILb1ELb0ELb0ELi128EEEEEEEEEvNT_6ParamsE:
        .type           _ZN7cutlass13device_kernelIN5flash19enable_sm80_to_sm89INS1_16FlashAttnBwdSm80INS1_25CollectiveMainloopBwdSm80ILi2ELi2EN4cute5tupleIJNS5_1CILi128EEES8_NS7_ILi64EEEEEENS_10bfloat16_tEfNS_4arch4Sm80ELb0ELb0ELb1ELb1ELb0ELb0ELb0ELb0ELi2ELi4ELi4ELi4ELb0EEENS1_21CollectiveEpilogueBwdISA_SB_SD_Li256ELb1ELb0ELi2EEENS1_19SingleTileSchedulerILb1ELb0ELb0ELi128EEEEEEEEEvNT_6ParamsE,@function
        .size           _ZN7cutlass13device_kernelIN5flash19enable_sm80_to_sm89INS1_16FlashAttnBwdSm80INS1_25CollectiveMainloopBwdSm80ILi2ELi2EN4cute5tupleIJNS5_1CILi128EEES8_NS7_ILi64EEEEEENS_10bfloat16_tEfNS_4arch4Sm80ELb0ELb0ELb1ELb1ELb0ELb0ELb0ELb0ELi2ELi4ELi4ELi4ELb0EEENS1_21CollectiveEpilogueBwdISA_SB_SD_Li256ELb1ELb0ELi2EEENS1_19SingleTileSchedulerILb1ELb0ELb0ELi128EEEEEEEEEvNT_6ParamsE,(.L_x_117 - _ZN7cutlass13device_kernelIN5flash19enable_sm80_to_sm89INS1_16FlashAttnBwdSm80INS1_25CollectiveMainloopBwdSm80ILi2ELi2EN4cute5tupleIJNS5_1CILi128EEES8_NS7_ILi64EEEEEENS_10bfloat16_tEfNS_4arch4Sm80ELb0ELb0ELb1ELb1ELb0ELb0ELb0ELb0ELi2ELi4ELi4ELi4ELb0EEENS1_21CollectiveEpilogueBwdISA_SB_SD_Li256ELb1ELb0ELi2EEENS1_19SingleTileSchedulerILb1ELb0ELb0ELi128EEEEEEEEEvNT_6ParamsE)
        .other          _ZN7cutlass13device_kernelIN5flash19enable_sm80_to_sm89INS1_16FlashAttnBwdSm80INS1_25CollectiveMainloopBwdSm80ILi2ELi2EN4cute5tupleIJNS5_1CILi128EEES8_NS7_ILi64EEEEEENS_10bfloat16_tEfNS_4arch4Sm80ELb0ELb0ELb1ELb1ELb0ELb0ELb0ELb0ELi2ELi4ELi4ELi4ELb0EEENS1_21CollectiveEpilogueBwdISA_SB_SD_Li256ELb1ELb0ELi2EEENS1_19SingleTileSchedulerILb1ELb0ELb0ELi128EEEEEEEEEvNT_6ParamsE,@"STO_CUDA_ENTRY STV_DEFAULT"
_ZN7cutlass13device_kernelIN5flash19enable_sm80_to_sm89INS1_16FlashAttnBwdSm80INS1_25CollectiveMainloopBwdSm80ILi2ELi2EN4cute5tupleIJNS5_1CILi128EEES8_NS7_ILi64EEEEEENS_10bfloat16_tEfNS_4arch4Sm80ELb0ELb0ELb1ELb1ELb0ELb0ELb0ELb0ELi2ELi4ELi4ELi4ELb0EEENS1_21CollectiveEpilogueBwdISA_SB_SD_Li256ELb1ELb0ELi2EEENS1_19SingleTileSchedulerILb1ELb0ELb0ELi128EEEEEEEEEvNT_6ParamsE:
[----:B------:R-:W-:Y:S01]  /*0000*/  LDC R1, c[0x0][0x28] ;  /* 0x00000a00ff017b82 */ /* 0x000fe20000000800 */
[----:B------:R-:W-:Y:S05]  /*0010*/  EXIT ;  /* 0x000000000000794d */ /* 0x000fea0003800000 */
.L_x_45:
        /* <DEDUP_REMOVED lines=14> */
.L_x_117:


//--------------------- .text._ZN7cutlass13device_kernelIN5flash19enable_sm80_to_sm89INS1_16FlashAttnBwdSm80INS1_25CollectiveMainloopBwdSm80ILi2ELi2EN4cute5tupleIJNS5_1CILi128EEES8_NS7_ILi64EEEEEENS_10bfloat16_tEfNS_4arch4Sm80ELb0ELb0ELb1ELb1ELb1ELb0ELb0ELb0ELi2ELi4ELi4ELi4ELb0EEENS1_21CollectiveEpilogueBwdISA_SB_SD_Li256ELb1ELb0ELi2EEENS1_19SingleTileSchedulerILb1ELb0ELb0ELi128EEEEEEEEEvNT_6ParamsE --------------------------
	.section	.text._ZN7cutlass13device_kernelIN5flash19enable_sm80_to_sm89INS1_16FlashAttnBwdSm80INS1_25CollectiveMainloopBwdSm80ILi2ELi2EN4cute5tupleIJNS5_1CILi128EEES8_NS7_ILi64EEEEEENS_10bfloat16_tEfNS_4arch4Sm80ELb0ELb0ELb1ELb1ELb1ELb0ELb0ELb0ELi2ELi4ELi4ELi4ELb0EEENS1_21CollectiveEpilogueBwdISA_SB_SD_Li256ELb1ELb0ELi2EEENS1_19SingleTileSchedulerILb1ELb0ELb0ELi128EEEEEEEEEvNT_6ParamsE,"ax",@progbits
	.align	128
.text._ZN7cutlass13device_kernelIN5flash19enable_sm80_to_sm89INS1_16FlashAttnBwdSm80INS1_25CollectiveMainloopBwdSm80ILi2ELi2EN4cute5tupleIJNS5_1CILi128EEES8_NS7_ILi64EEEEEENS_10bfloat16_tEfNS_4arch4Sm80ELb0ELb0ELb1ELb1ELb1ELb0ELb0ELb0ELi2ELi4ELi4ELi4ELb0EEENS1_21CollectiveEpilogueBwdISA_SB_SD_Li256ELb1ELb0ELi2EEENS1_19SingleTileSchedulerILb1ELb0ELb0ELi128EEEEEEEEEvNT_6ParamsE:
        .type           _ZN7cutlass13device_kernelIN5flash19enable_sm80_to_sm89INS1_16FlashAttnBwdSm80INS1_25CollectiveMainloopBwdSm80ILi2ELi2EN4cute5tupleIJNS5_1CILi128EEES8_NS7_ILi64EEEEEENS_10bfloat16_tEfNS_4arch4Sm80ELb0ELb0ELb1ELb1ELb1ELb0ELb0ELb0ELi2ELi4ELi4ELi4ELb0EEENS1_21CollectiveEpilogueBwdISA_SB_SD_Li256ELb1ELb0ELi2EEENS1_19SingleTileSchedulerILb1ELb0ELb0ELi128EEEEEEEEEvNT_6ParamsE,@function
        .size           _ZN7cutlass13device_kernelIN5flash19enable_sm80_to_sm89INS1_16FlashAttnBwdSm80INS1_25CollectiveMainloopBwdSm80ILi2ELi2EN4cute5tupleIJNS5_1CILi128EEES8_NS7_ILi64EEEEEENS_10bfloat16_tEfNS_4arch4Sm80ELb0ELb0ELb1ELb1ELb1ELb0ELb0ELb0ELi2ELi4ELi4ELi4ELb0EEENS1_21CollectiveEpilogueBwdISA_SB_SD_Li256ELb1ELb0ELi2EEENS1_19SingleTileSchedulerILb1ELb0ELb0ELi128EEEEEEEEEvNT_6ParamsE,(.L_x_118 - _ZN7cutlass13device_kernelIN5flash19enable_sm80_to_sm89INS1_16FlashAttnBwdSm80INS1_25CollectiveMainloopBwdSm80ILi2ELi2EN4cute5tupleIJNS5_1CILi128EEES8_NS7_ILi64EEEEEENS_10bfloat16_tEfNS_4arch4Sm80ELb0ELb0ELb1ELb1ELb1ELb0ELb0ELb0ELi2ELi4ELi4ELi4ELb0EEENS1_21CollectiveEpilogueBwdISA_SB_SD_Li256ELb1ELb0ELi2EEENS1_19SingleTileSchedulerILb1ELb0ELb0ELi128EEEEEEEEEvNT_6ParamsE)
        .other          _ZN7cutlass13device_kernelIN5flash19enable_sm80_to_sm89INS1_16FlashAttnBwdSm80INS1_25CollectiveMainloopBwdSm80ILi2ELi2EN4cute5tupleIJNS5_1CILi128EEES8_NS7_ILi64EEEEEENS_10bfloat16_tEfNS_4arch4Sm80ELb0ELb0ELb1ELb1ELb1ELb0ELb0ELb0ELi2ELi4ELi4ELi4ELb0EEENS1_21CollectiveEpilogueBwdISA_SB_SD_Li256ELb1ELb0ELi2EEENS1_19SingleTileSchedulerILb1ELb0ELb0ELi128EEEEEEEEEvNT_6ParamsE,@"STO_CUDA_ENTRY STV_DEFAULT"
_ZN7cutlass13device_kernelIN5flash19enable_sm80_to_sm89INS1_16FlashAttnBwdSm80INS1_25CollectiveMainloopBwdSm80ILi2ELi2EN4cute5tupleIJNS5_1CILi128EEES8_NS7_ILi64EEEEEENS_10bfloat16_tEfNS_4arch4Sm80ELb0ELb0ELb1ELb1ELb1ELb0ELb0ELb0ELi2ELi4ELi4ELi4ELb0EEENS1_21CollectiveEpilogueBwdISA_SB_SD_Li256ELb1ELb0ELi2EEENS1_19SingleTileSchedulerILb1ELb0ELb0ELi128EEEEEEEEEvNT_6ParamsE:
[----:B------:R-:W-:Y:S01]  /*0000*/  LDC R1, c[0x0][0x28] ;  /* 0x00000a00ff017b82 */ /* 0x000fe20000000800 */
[----:B------:R-:W-:Y:S05]  /*0010*/  EXIT ;  /* 0x000000000000794d */ /* 0x000fea0003800000 */
.L_x_46:
        /* <DEDUP_REMOVED lines=14> */
.L_x_118:


//--------------------- .text._ZN7cutlass13device_kernelIN5flash19enable_sm80_to_sm89INS1_16FlashAttnBwdSm80INS1_25CollectiveMainloopBwdSm80ILi2ELi2EN4cute5tupleIJNS5_1CILi128EEES8_NS7_ILi64EEEEEENS_10bfloat16_tEfNS_4arch4Sm80ELb0ELb0ELb1ELb1ELb0ELb0ELb0ELb0ELi2ELi4ELi4ELi4ELb0EEENS1_24CollectiveEpilogueBwdGQAISA_fSD_Li256ELb1ELb0EEENS1_19SingleTileSchedulerILb1ELb0ELb0ELi128EEEEEEEEEvNT_6ParamsE --------------------------
	.section	.text._ZN7cutlass13device_kernelIN5flash19enable_sm80_to_sm89INS1_16FlashAttnBwdSm80INS1_25CollectiveMainloopBwdSm80ILi2ELi2EN4cute5tupleIJNS5_1CILi128EEES8_NS7_ILi64EEEEEENS_10bfloat16_tEfNS_4arch4Sm80ELb0ELb0ELb1ELb1ELb0ELb0ELb0ELb0ELi2ELi4ELi4ELi4ELb0EEENS1_24CollectiveEpilogueBwdGQAISA_fSD_Li256ELb1ELb0EEENS1_19SingleTileSchedulerILb1ELb0ELb0ELi128EEEEEEEEEvNT_6ParamsE,"ax",@progbits
	.align	128
.text._ZN7cutlass13device_kernelIN5flash19enable_sm80_to_sm89INS1_16FlashAttnBwdSm80INS1_25CollectiveMainloopBwdSm80ILi2ELi2EN4cute5tupleIJNS5_1CILi128EEES8_NS7_ILi64EEEEEENS_10bfloat16_tEfNS_4arch4Sm80ELb0ELb0ELb1ELb1ELb0ELb0ELb0ELb0ELi2ELi4ELi4ELi4ELb0EEENS1_24CollectiveEpilogueBwdGQAISA_fSD_Li256ELb1ELb0EEENS1_19SingleTileSchedulerILb1ELb0ELb0ELi128EEEEEEEEEvNT_6ParamsE:
        .type           _ZN7cutlass13device_kernelIN5flash19enable_sm80_to_sm89INS1_16FlashAttnBwdSm80INS1_25CollectiveMainloopBwdSm80ILi2ELi2EN4cute5tupleIJNS5_1CILi128EEES8_NS7_ILi64EEEEEENS_10bfloat16_tEfNS_4arch4Sm80ELb0ELb0ELb1ELb1ELb0ELb0ELb0ELb0ELi2ELi4ELi4ELi4ELb0EEENS1_24CollectiveEpilogueBwdGQAISA_fSD_Li256ELb1ELb0EEENS1_19SingleTileSchedulerILb1ELb0ELb0ELi128EEEEEEEEEvNT_6ParamsE,@function
        .size           _ZN7cutlass13device_kernelIN5flash19enable_sm80_to_sm89INS1_16FlashAttnBwdSm80INS1_25CollectiveMainloopBwdSm80ILi2ELi2EN4cute5tupleIJNS5_1CILi128EEES8_NS7_ILi64EEEEEENS_10bfloat16_tEfNS_4arch4Sm80ELb0ELb0ELb1ELb1ELb0ELb0ELb0ELb0ELi2ELi4ELi4ELi4ELb0EEENS1_24CollectiveEpilogueBwdGQAISA_fSD_Li256ELb1ELb0EEENS1_19SingleTileSchedulerILb1ELb0ELb0ELi128EEEEEEEEEvNT_6ParamsE,(.L_x_119 - _ZN7cutlass13device_kernelIN5flash19enable_sm80_to_sm89INS1_16FlashAttnBwdSm80INS1_25CollectiveMainloopBwdSm80ILi2ELi2EN4cute5tupleIJNS5_1CILi128EEES8_NS7_ILi64EEEEEENS_10bfloat16_tEfNS_4arch4Sm80ELb0ELb0ELb1ELb1ELb0ELb0ELb0ELb0ELi2ELi4ELi4ELi4ELb0EEENS1_24CollectiveEpilogueBwdGQAISA_fSD_Li256ELb1ELb0EEENS1_19SingleTileSchedulerILb1ELb0ELb0ELi128EEEEEEEEEvNT_6ParamsE)
        .other          _ZN7cutlass13device_kernelIN5flash19enable_sm80_to_sm89INS1_16FlashAttnBwdSm80INS1_25CollectiveMainloopBwdSm80ILi2ELi2EN4cute5tupleIJNS5_1CILi128EEES8_NS7_ILi64EEEEEENS_10bfloat16_tEfNS_4arch4Sm80ELb0ELb0ELb1ELb1ELb0ELb0ELb0ELb0ELi2ELi4ELi4ELi4ELb0EEENS1_24CollectiveEpilogueBwdGQAISA_fSD_Li256ELb1ELb0EEENS1_19SingleTileSchedulerILb1ELb0ELb0ELi128EEEEEEEEEvNT_6ParamsE,@"STO_CUDA_ENTRY STV_DEFAULT"
_ZN7cutlass13device_kernelIN5flash19enable_sm80_to_sm89INS1_16FlashAttnBwdSm80INS1_25CollectiveMainloopBwdSm80ILi2ELi2EN4cute5tupleIJNS5_1CILi128EEES8_NS7_ILi64EEEEEENS_10bfloat16_tEfNS_4arch4Sm80ELb0ELb0ELb1ELb1ELb0ELb0ELb0ELb0ELi2ELi4ELi4ELi4ELb0EEENS1_24CollectiveEpilogueBwdGQAISA_fSD_Li256ELb1ELb0EEENS1_19SingleTileSchedulerILb1ELb0ELb0ELi128EEEEEEEEEvNT_6ParamsE:
[----:B------:R-:W-:Y:S01]  /*0000*/  LDC R1, c[0x0][0x28] ;  /* 0x00000a00ff017b82 */ /* 0x000fe20000000800 */
[----:B------:R-:W-:Y:S05]  /*0010*/  EXIT ;  /* 0x000000000000794d */ /* 0x000fea0003800000 */
.L_x_47:
        /* <DEDUP_REMOVED lines=14> */
.L_x_119:


//--------------------- .text._ZN7cutlass13device_kernelIN5flash19enable_sm80_to_sm89INS1_16FlashAttnBwdSm80INS1_25CollectiveMainloopBwdSm80ILi2ELi2EN4cute5tupleIJNS5_1CILi128EEES8_NS7_ILi64EEEEEENS_10bfloat16_tEfNS_4arch4Sm80ELb0ELb0ELb1ELb1ELb1ELb0ELb0ELb0ELi2ELi4ELi4ELi4ELb0EEENS1_24CollectiveEpilogueBwdGQAISA_fSD_Li256ELb1ELb1EEENS1_19SingleTileSchedulerILb1ELb0ELb0ELi128EEEEEEEEEvNT_6ParamsE --------------------------
	.section	.text._ZN7cutlass13device_kernelIN5flash19enable_sm80_to_sm89INS1_16FlashAttnBwdSm80INS1_25CollectiveMainloopBwdSm80ILi2ELi2EN4cute5tupleIJNS5_1CILi128EEES8_NS7_ILi64EEEEEENS_10bfloat16_tEfNS_4arch4Sm80ELb0ELb0ELb1ELb1ELb1ELb0ELb0ELb0ELi2ELi4ELi4ELi4ELb0EEENS1_24CollectiveEpilogueBwdGQAISA_fSD_Li256ELb1ELb1EEENS1_19SingleTileSchedulerILb1ELb0ELb0ELi128EEEEEEEEEvNT_6ParamsE,"ax",@progbits
	.align	128
.text._ZN7cutlass13device_kernelIN5flash19enable_sm80_to_sm89INS1_16FlashAttnBwdSm80INS1_25CollectiveMainloopBwdSm80ILi2ELi2EN4cute5tupleIJNS5_1CILi128EEES8_NS7_ILi64EEEEEENS_10bfloat16_tEfNS_4arch4Sm80ELb0ELb0ELb1ELb1ELb1ELb0ELb0ELb0ELi2ELi4ELi4ELi4ELb0EEENS1_24CollectiveEpilogueBwdGQAISA_fSD_Li256ELb1ELb1EEENS1_19SingleTileSchedulerILb1ELb0ELb0ELi128EEEEEEEEEvNT_6ParamsE:
        .type           _ZN7cutlass13device_kernelIN5flash19enable_sm80_to_sm89INS1_16FlashAttnBwdSm80INS1_25CollectiveMainloopBwdSm80ILi2ELi2EN4cute5tupleIJNS5_1CILi128EEES8_NS7_ILi64EEEEEENS_10bfloat16_tEfNS_4arch4Sm80ELb0ELb0ELb1ELb1ELb1ELb0ELb0ELb0ELi2ELi4ELi4ELi4ELb0EEENS1_24CollectiveEpilogueBwdGQAISA_fSD_Li256ELb1ELb1EEENS1_19SingleTileSchedulerILb1ELb0ELb0ELi128EEEEEEEEEvNT_6ParamsE,@function
        .size           _ZN7cutlass13device_kernelIN5flash19enable_sm80_to_sm89INS1_16FlashAttnBwdSm80INS1_25CollectiveMainloopBwdSm80ILi2ELi2EN4cute5tupleIJNS5_1CILi128EEES8_NS7_ILi64EEEEEENS_10bfloat16_tEfNS_4arch4Sm80ELb0ELb0ELb1ELb1ELb1ELb0ELb0ELb0ELi2ELi4ELi4ELi4ELb0EEENS1_24CollectiveEpilogueBwdGQAISA_fSD_Li256ELb1ELb1EEENS1_19SingleTileSchedulerILb1ELb0ELb0ELi128EEEEEEEEEvNT_6ParamsE,(.L_x_120 - _ZN7cutlass13device_kernelIN5flash19enable_sm80_to_sm89INS1_16FlashAttnBwdSm80INS1_25CollectiveMainloopBwdSm80ILi2ELi2EN4cute5tupleIJNS5_1CILi128EEES8_NS7_ILi64EEEEEENS_10bfloat16_tEfNS_4arch4Sm80ELb0ELb0ELb1ELb1ELb1ELb0ELb0ELb0ELi2ELi4ELi4ELi4ELb0EEENS1_24CollectiveEpilogueBwdGQAISA_fSD_Li256ELb1ELb1EEENS1_19SingleTileSchedulerILb1ELb0ELb0ELi128EEEEEEEEEvNT_6ParamsE)
        .other          _ZN7cutlass13device_kernelIN5flash19enable_sm80_to_sm89INS1_16FlashAttnBwdSm80INS1_25CollectiveMainloopBwdSm80ILi2ELi2EN4cute5tupleIJNS5_1CILi128EEES8_NS7_ILi64EEEEEENS_10bfloat16_tEfNS_4arch4Sm80ELb0ELb0ELb1ELb1ELb1ELb0ELb0ELb0ELi2ELi4ELi4ELi4ELb0EEENS1_24CollectiveEpilogueBwdGQAISA_fSD_Li256ELb1ELb1EEENS1_19SingleTileSchedulerILb1ELb0ELb0ELi128EEEEEEEEEvNT_6ParamsE,@"STO_CUDA_ENTRY STV_DEFAULT"
_ZN7cutlass13device_kernelIN5flash19enable_sm80_to_sm89INS1_16FlashAttnBwdSm80INS1_25CollectiveMainloopBwdSm80ILi2ELi2EN4cute5tupleIJNS5_1CILi128EEES8_NS7_ILi64EEEEEENS_10bfloat16_tEfNS_4arch4Sm80ELb0ELb0ELb1ELb1ELb1ELb0ELb0ELb0ELi2ELi4ELi4ELi4ELb0EEENS1_24CollectiveEpilogueBwdGQAISA_fSD_Li256ELb1ELb1EEENS1_19SingleTileSchedulerILb1ELb0ELb0ELi128EEEEEEEEEvNT_6ParamsE:
[----:B------:R-:W-:Y:S01]  /*0000*/  LDC R1, c[0x0][0x28] ;  /* 0x00000a00ff017b82 */ /* 0x000fe20000000800 */
[----:B------:R-:W-:Y:S05]  /*0010*/  EXIT ;  /* 0x000000000000794d */ /* 0x000fea0003800000 */
.L_x_48:
        /* <DEDUP_REMOVED lines=14> */
.L_x_120:


//--------------------- .text._ZN7cutlass13device_kernelIN5flash19enable_sm80_to_sm89INS1_16FlashAttnBwdSm80INS1_25CollectiveMainloopBwdSm80ILi2ELi2EN4cute5tupleIJNS5_1CILi128EEES8_NS7_ILi64EEEEEENS_10bfloat16_tEfNS_4arch4Sm80ELb0ELb1ELb1ELb0ELb0ELb0ELb0ELb0ELi2ELi4ELi4ELi4ELb0EEENS1_21CollectiveEpilogueBwdISA_SB_SD_Li256ELb0ELb0ELi2EEENS1_19SingleTileSchedulerILb0ELb0ELb0ELi128EEEEEEEEEvNT_6ParamsE --------------------------
	.section	.text._ZN7cutlass13device_kernelIN5flash19enable_sm80_to_sm89INS1_16FlashAttnBwdSm80INS1_25CollectiveMainloopBwdSm80ILi2ELi2EN4cute5tupleIJNS5_1CILi128EEES8_NS7_ILi64EEEEEENS_10bfloat16_tEfNS_4arch4Sm80ELb0ELb1ELb1ELb0ELb0ELb0ELb0ELb0ELi2ELi4ELi4ELi4ELb0EEENS1_21CollectiveEpilogueBwdISA_SB_SD_Li256ELb0ELb0ELi2EEENS1_19SingleTileSchedulerILb0ELb0ELb0ELi128EEEEEEEEEvNT_6ParamsE,"ax",@progbits
	.align	128
.text._ZN7cutlass13device_kernelIN5flash19enable_sm80_to_sm89INS1_16FlashAttnBwdSm80INS1_25CollectiveMainloopBwdSm80ILi2ELi2EN4cute5tupleIJNS5_1CILi128EEES8_NS7_ILi64EEEEEENS_10bfloat16_tEfNS_4arch4Sm80ELb0ELb1ELb1ELb0ELb0ELb0ELb0ELb0ELi2ELi4ELi4ELi4ELb0EEENS1_21CollectiveEpilogueBwdISA_SB_SD_Li256ELb0ELb0ELi2EEENS1_19SingleTileSchedulerILb0ELb0ELb0ELi128EEEEEEEEEvNT_6ParamsE:
        .type           _ZN7cutlass13device_kernelIN5flash19enable_sm80_to_sm89INS1_16FlashAttnBwdSm80INS1_25CollectiveMainloopBwdSm80ILi2ELi2EN4cute5tupleIJNS5_1CILi128EEES8_NS7_ILi64EEEEEENS_10bfloat16_tEfNS_4arch4Sm80ELb0ELb1ELb1ELb0ELb0ELb0ELb0ELb0ELi2ELi4ELi4ELi4ELb0EEENS1_21CollectiveEpilogueBwdISA_SB_SD_Li256ELb0ELb0ELi2EEENS1_19SingleTileSchedulerILb0ELb0ELb0ELi128EEEEEEEEEvNT_6ParamsE,@function
        .size           _ZN7cutlass13device_kernelIN5flash19enable_sm80_to_sm89INS1_16FlashAttnBwdSm80INS1_25CollectiveMainloopBwdSm80ILi2ELi2EN4cute5tupleIJNS5_1CILi128EEES8_NS7_ILi64EEEEEENS_10bfloat16_tEfNS_4arch4Sm80ELb0ELb1ELb1ELb0ELb0ELb0ELb0ELb0ELi2ELi4ELi4ELi4ELb0EEENS1_21CollectiveEpilogueBwdISA_SB_SD_Li256ELb0ELb0ELi2EEENS1_19SingleTileSchedulerILb0ELb0ELb0ELi128EEEEEEEEEvNT_6ParamsE,(.L_x_121 - _ZN7cutlass13device_kernelIN5flash19enable_sm80_to_sm89INS1_16FlashAttnBwdSm80INS1_25CollectiveMainloopBwdSm80ILi2ELi2EN4cute5tupleIJNS5_1CILi128EEES8_NS7_ILi64EEEEEENS_10bfloat16_tEfNS_4arch4Sm80ELb0ELb1ELb1ELb0ELb0ELb0ELb0ELb0ELi2ELi4ELi4ELi4ELb0EEENS1_21CollectiveEpilogueBwdISA_SB_SD_Li256ELb0ELb0ELi2EEENS1_19SingleTileSchedulerILb0ELb0ELb0ELi128EEEEEEEEEvNT_6ParamsE)
        .other          _ZN7cutlass13device_kernelIN5flash19enable_sm80_to_sm89INS1_16FlashAttnBwdSm80INS1_25CollectiveMainloopBwdSm80ILi2ELi2EN4cute5tupleIJNS5_1CILi128EEES8_NS7_ILi64EEEEEENS_10bfloat16_tEfNS_4arch4Sm80ELb0ELb1ELb1ELb0ELb0ELb0ELb0ELb0ELi2ELi4ELi4ELi4ELb0EEENS1_21CollectiveEpilogueBwdISA_SB_SD_Li256ELb0ELb0ELi2EEENS1_19SingleTileSchedulerILb0ELb0ELb0ELi128EEEEEEEEEvNT_6ParamsE,@"STO_CUDA_ENTRY STV_DEFAULT"
_ZN7cutlass13device_kernelIN5flash19enable_sm80_to_sm89INS1_16FlashAttnBwdSm80INS1_25CollectiveMainloopBwdSm80ILi2ELi2EN4cute5tupleIJNS5_1CILi128EEES8_NS7_ILi64EEEEEENS_10bfloat16_tEfNS_4arch4Sm80ELb0ELb1ELb1ELb0ELb0ELb0ELb0ELb0ELi2ELi4ELi4ELi4ELb0EEENS1_21CollectiveEpilogueBwdISA_SB_SD_Li256ELb0ELb0ELi2EEENS1_19SingleTileSchedulerILb0ELb0ELb0ELi128EEEEEEEEEvNT_6ParamsE:
[----:B------:R-:W-:Y:S01]  /*0000*/  LDC R1, c[0x0][0x28] ;  /* 0x00000a00ff017b82 */ /* 0x000fe20000000800 */
[----:B------:R-:W-:Y:S05]  /*0010*/  EXIT ;  /* 0x000000000000794d */ /* 0x000fea0003800000 */
.L_x_49:
        /* <DEDUP_REMOVED lines=14> */
.L_x_121:


//--------------------- .text._ZN7cutlass13device_kernelIN5flash19enable_sm80_to_sm89INS1_16FlashAttnBwdSm80INS1_25CollectiveMainloopBwdSm80ILi2ELi2EN4cute5tupleIJNS5_1CILi128EEES8_NS7_ILi64EEEEEENS_10bfloat16_tEfNS_4arch4Sm80ELb0ELb1ELb1ELb0ELb1ELb0ELb0ELb0ELi2ELi4ELi4ELi4ELb0EEENS1_21CollectiveEpilogueBwdISA_SB_SD_Li256ELb0ELb0ELi2EEENS1_19SingleTileSchedulerILb0ELb0ELb0ELi128EEEEEEEEEvNT_6ParamsE --------------------------
	.section	.text._ZN7cutlass13device_kernelIN5flash19enable_sm80_to_sm89INS1_16FlashAttnBwdSm80INS1_25CollectiveMainloopBwdSm80ILi2ELi2EN4cute5tupleIJNS5_1CILi128EEES8_NS7_ILi64EEEEEENS_10bfloat16_tEfNS_4arch4Sm80ELb0ELb1ELb1ELb0ELb1ELb0ELb0ELb0ELi2ELi4ELi4ELi4ELb0EEENS1_21CollectiveEpilogueBwdISA_SB_SD_Li256ELb0ELb0ELi2EEENS1_19SingleTileSchedulerILb0ELb0ELb0ELi128EEEEEEEEEvNT_6ParamsE,"ax",@progbits
	.align	128
.text._ZN7cutlass13device_kernelIN5flash19enable_sm80_to_sm89INS1_16FlashAttnBwdSm80INS1_25CollectiveMainloopBwdSm80ILi2ELi2EN4cute5tupleIJNS5_1CILi128EEES8_NS7_ILi64EEEEEENS_10bfloat16_tEfNS_4arch4Sm80ELb0ELb1ELb1ELb0ELb1ELb0ELb0ELb0ELi2ELi4ELi4ELi4ELb0EEENS1_21CollectiveEpilogueBwdISA_SB_SD_Li256ELb0ELb0ELi2EEENS1_19SingleTileSchedulerILb0ELb0ELb0ELi128EEEEEEEEEvNT_6ParamsE:
        .type           _ZN7cutlass13device_kernelIN5flash19enable_sm80_to_sm89INS1_16FlashAttnBwdSm80INS1_25CollectiveMainloopBwdSm80ILi2ELi2EN4cute5tupleIJNS5_1CILi128EEES8_NS7_ILi64EEEEEENS_10bfloat16_tEfNS_4arch4Sm80ELb0ELb1ELb1ELb0ELb1ELb0ELb0ELb0ELi2ELi4ELi4ELi4ELb0EEENS1_21CollectiveEpilogueBwdISA_SB_SD_Li256ELb0ELb0ELi2EEENS1_19SingleTileSchedulerILb0ELb0ELb0ELi128EEEEEEEEEvNT_6ParamsE,@function
        .size           _ZN7cutlass13device_kernelIN5flash19enable_sm80_to_sm89INS1_16FlashAttnBwdSm80INS1_25CollectiveMainloopBwdSm80ILi2ELi2EN4cute5tupleIJNS5_1CILi128EEES8_NS7_ILi64EEEEEENS_10bfloat16_tEfNS_4arch4Sm80ELb0ELb1ELb1ELb0ELb1ELb0ELb0ELb0ELi2ELi4ELi4ELi4ELb0EEENS1_21CollectiveEpilogueBwdISA_SB_SD_Li256ELb0ELb0ELi2EEENS1_19SingleTileSchedulerILb0ELb0ELb0ELi128EEEEEEEEEvNT_6ParamsE,(.L_x_122 - _ZN7cutlass13device_kernelIN5flash19enable_sm80_to_sm89INS1_16FlashAttnBwdSm80INS1_25CollectiveMainloopBwdSm80ILi2ELi2EN4cute5tupleIJNS5_1CILi128EEES8_NS7_ILi64EEEEEENS_10bfloat16_tEfNS_4arch4Sm80ELb0ELb1ELb1ELb0ELb1ELb0ELb0ELb0ELi2ELi4ELi4ELi4ELb0EEENS1_21CollectiveEpilogueBwdISA_SB_SD_Li256ELb0ELb0ELi2EEENS1_19SingleTileSchedulerILb0ELb0ELb0ELi128EEEEEEEEEvNT_6ParamsE)
        .other          _ZN7cutlass13device_kernelIN5flash19enable_sm80_to_sm89INS1_16FlashAttnBwdSm80INS1_25CollectiveMainloopBwdSm80ILi2ELi2EN4cute5tupleIJNS5_1CILi128EEES8_NS7_ILi64EEEEEENS_10bfloat16_tEfNS_4arch4Sm80ELb0ELb1ELb1ELb0ELb1ELb0ELb0ELb0ELi2ELi4ELi4ELi4ELb0EEENS1_21CollectiveEpilogueBwdISA_SB_SD_Li256ELb0ELb0ELi2EEENS1_19SingleTileSchedulerILb0ELb0ELb0ELi128EEEEEEEEEvNT_6ParamsE,@"STO_CUDA_ENTRY STV_DEFAULT"
_ZN7cutlass13device_kernelIN5flash19enable_sm80_to_sm89INS1_16FlashAttnBwdSm80INS1_25CollectiveMainloopBwdSm80ILi2ELi2EN4cute5tupleIJNS5_1CILi128EEES8_NS7_ILi64EEEEEENS_10bfloat16_tEfNS_4arch4Sm80ELb0ELb1ELb1ELb0ELb1ELb0ELb0ELb0ELi2ELi4ELi4ELi4ELb0EEENS1_21CollectiveEpilogueBwdISA_SB_SD_Li256ELb0ELb0ELi2EEENS1_19SingleTileSchedulerILb0ELb0ELb0ELi128EEEEEEEEEvNT_6ParamsE:
[----:B------:R-:W-:Y:S01]  /*0000*/  LDC R1, c[0x0][0x28] ;  /* 0x00000a00ff017b82 */ /* 0x000fe20000000800 */
[----:B------:R-:W-:Y:S05]  /*0010*/  EXIT ;  /* 0x000000000000794d */ /* 0x000fea0003800000 */
.L_x_50:
        /* <DEDUP_REMOVED lines=14> */
.L_x_122:


//--------------------- .text._ZN7cutlass13device_kernelIN5flash19enable_sm80_to_sm89INS1_16FlashAttnBwdSm80INS1_25CollectiveMainloopBwdSm80ILi2ELi2EN4cute5tupleIJNS5_1CILi128EEES8_NS7_ILi64EEEEEENS_10bfloat16_tEfNS_4arch4Sm80ELb0ELb1ELb1ELb0ELb0ELb0ELb0ELb0ELi2ELi4ELi4ELi4ELb0EEENS1_24CollectiveEpilogueBwdGQAISA_fSD_Li256ELb0ELb0EEENS1_19SingleTileSchedulerILb0ELb0ELb0ELi128EEEEEEEEEvNT_6ParamsE --------------------------
	.section	.text._ZN7cutlass13device_kernelIN5flash19enable_sm80_to_sm89INS1_16FlashAttnBwdSm80INS1_25CollectiveMainloopBwdSm80ILi2ELi2EN4cute5tupleIJNS5_1CILi128EEES8_NS7_ILi64EEEEEENS_10bfloat16_tEfNS_4arch4Sm80ELb0ELb1ELb1ELb0ELb0ELb0ELb0ELb0ELi2ELi4ELi4ELi4ELb0EEENS1_24CollectiveEpilogueBwdGQAISA_fSD_Li256ELb0ELb0EEENS1_19SingleTileSchedulerILb0ELb0ELb0ELi128EEEEEEEEEvNT_6ParamsE,"ax",@progbits
	.align	128
.text._ZN7cutlass13device_kernelIN5flash19enable_sm80_to_sm89INS1_16FlashAttnBwdSm80INS1_25CollectiveMainloopBwdSm80ILi2ELi2EN4cute5tupleIJNS5_1CILi128EEES8_NS7_ILi64EEEEEENS_10bfloat16_tEfNS_4arch4Sm80ELb0ELb1ELb1ELb0ELb0ELb0ELb0ELb0ELi2ELi4ELi4ELi4ELb0EEENS1_24CollectiveEpilogueBwdGQAISA_fSD_Li256ELb0ELb0EEENS1_19SingleTileSchedulerILb0ELb0ELb0ELi128EEEEEEEEEvNT_6ParamsE:
        .type           _ZN7cutlass13device_kernelIN5flash19enable_sm80_to_sm89INS1_16FlashAttnBwdSm80INS1_25CollectiveMainloopBwdSm80ILi2ELi2EN4cute5tupleIJNS5_1CILi128EEES8_NS7_ILi64EEEEEENS_10bfloat16_tEfNS_4arch4Sm80ELb0ELb1ELb1ELb0ELb0ELb0ELb0ELb0ELi2ELi4ELi4ELi4ELb0EEENS1_24CollectiveEpilogueBwdGQAISA_fSD_Li256ELb0ELb0EEENS1_19SingleTileSchedulerILb0ELb0ELb0ELi128EEEEEEEEEvNT_6ParamsE,@function
        .size           _ZN7cutlass13device_kernelIN5flash19enable_sm80_to_sm89INS1_16FlashAttnBwdSm80INS1_25CollectiveMainloopBwdSm80ILi2ELi2EN4cute5tupleIJNS5_1CILi128EEES8_NS7_ILi64EEEEEENS_10bfloat16_tEfNS_4arch4Sm80ELb0ELb1ELb1ELb0ELb0ELb0ELb0ELb0ELi2ELi4ELi4ELi4ELb0EEENS1_24CollectiveEpilogueBwdGQAISA_fSD_Li256ELb0ELb0EEENS1_19SingleTileSchedulerILb0ELb0ELb0ELi128EEEEEEEEEvNT_6ParamsE,(.L_x_123 - _ZN7cutlass13device_kernelIN5flash19enable_sm80_to_sm89INS1_16FlashAttnBwdSm80INS1_25CollectiveMainloopBwdSm80ILi2ELi2EN4cute5tupleIJNS5_1CILi128EEES8_NS7_ILi64EEEEEENS_10bfloat16_tEfNS_4arch4Sm80ELb0ELb1ELb1ELb0ELb0ELb0ELb0ELb0ELi2ELi4ELi4ELi4ELb0EEENS1_24CollectiveEpilogueBwdGQAISA_fSD_Li256ELb0ELb0EEENS1_19SingleTileSchedulerILb0ELb0ELb0ELi128EEEEEEEEEvNT_6ParamsE)
        .other          _ZN7cutlass13device_kernelIN5flash19enable_sm80_to_sm89INS1_16FlashAttnBwdSm80INS1_25CollectiveMainloopBwdSm80ILi2ELi2EN4cute5tupleIJNS5_1CILi128EEES8_NS7_ILi64EEEEEENS_10bfloat16_tEfNS_4arch4Sm80ELb0ELb1ELb1ELb0ELb0ELb0ELb0ELb0ELi2ELi4ELi4ELi4ELb0EEENS1_24CollectiveEpilogueBwdGQAISA_fSD_Li256ELb0ELb0EEENS1_19SingleTileSchedulerILb0ELb0ELb0ELi128EEEEEEEEEvNT_6ParamsE,@"STO_CUDA_ENTRY STV_DEFAULT"
_ZN7cutlass13device_kernelIN5flash19enable_sm80_to_sm89INS1_16FlashAttnBwdSm80INS1_25CollectiveMainloopBwdSm80ILi2ELi2EN4cute5tupleIJNS5_1CILi128EEES8_NS7_ILi64EEEEEENS_10bfloat16_tEfNS_4arch4Sm80ELb0ELb1ELb1ELb0ELb0ELb0ELb0ELb0ELi2ELi4ELi4ELi4ELb0EEENS1_24CollectiveEpilogueBwdGQAISA_fSD_Li256ELb0ELb0EEENS1_19SingleTileSchedulerILb0ELb0ELb0ELi128EEEEEEEEEvNT_6ParamsE:
[----:B------:R-:W-:Y:S01]  /*0000*/  LDC R1, c[0x0][0x28] ;  /* 0x00000a00ff017b82 */ /* 0x000fe20000000800 */
[----:B------:R-:W-:Y:S05]  /*0010*/  EXIT ;  /* 0x000000000000794d */ /* 0x000fea0003800000 */
.L_x_51:
        /* <DEDUP_REMOVED lines=14> */
.L_x_123:


//--------------------- .text._ZN7cutlass13device_kernelIN5flash19enable_sm80_to_sm89INS1_16FlashAttnBwdSm80INS1_25CollectiveMainloopBwdSm80ILi2ELi2EN4cute5tupleIJNS5_1CILi128EEES8_NS7_ILi64EEEEEENS_10bfloat16_tEfNS_4arch4Sm80ELb0ELb1ELb1ELb0ELb1ELb0ELb0ELb0ELi2ELi4ELi4ELi4ELb0EEENS1_24CollectiveEpilogueBwdGQAISA_fSD_Li256ELb0ELb1EEENS1_19SingleTileSchedulerILb0ELb0ELb0ELi128EEEEEEEEEvNT_6ParamsE --------------------------
	.section	.text._ZN7cutlass13device_kernelIN5flash19enable_sm80_to_sm89INS1_16FlashAttnBwdSm80INS1_25CollectiveMainloopBwdSm80ILi2ELi2EN4cute5tupleIJNS5_1CILi128EEES8_NS7_ILi64EEEEEENS_10bfloat16_tEfNS_4arch4Sm80ELb0ELb1ELb1ELb0ELb1ELb0ELb0ELb0ELi2ELi4ELi4ELi4ELb0EEENS1_24CollectiveEpilogueBwdGQAISA_fSD_Li256ELb0ELb1EEENS1_19SingleTileSchedulerILb0ELb0ELb0ELi128EEEEEEEEEvNT_6ParamsE,"ax",@progbits
	.align	128
.text._ZN7cutlass13device_kernelIN5flash19enable_sm80_to_sm89INS1_16FlashAttnBwdSm80INS1_25CollectiveMainloopBwdSm80ILi2ELi2EN4cute5tupleIJNS5_1CILi128EEES8_NS7_ILi64EEEEEENS_10bfloat16_tEfNS_4arch4Sm80ELb0ELb1ELb1ELb0ELb1ELb0ELb0ELb0ELi2ELi4ELi4ELi4ELb0EEENS1_24CollectiveEpilogueBwdGQAISA_fSD_Li256ELb0ELb1EEENS1_19SingleTileSchedulerILb0ELb0ELb0ELi128EEEEEEEEEvNT_6ParamsE:
        .type           _ZN7cutlass13device_kernelIN5flash19enable_sm80_to_sm89INS1_16FlashAttnBwdSm80INS1_25CollectiveMainloopBwdSm80ILi2ELi2EN4cute5tupleIJNS5_1CILi128EEES8_NS7_ILi64EEEEEENS_10bfloat16_tEfNS_4arch4Sm80ELb0ELb1ELb1ELb0ELb1ELb0ELb0ELb0ELi2ELi4ELi4ELi4ELb0EEENS1_24CollectiveEpilogueBwdGQAISA_fSD_Li256ELb0ELb1EEENS1_19SingleTileSchedulerILb0ELb0ELb0ELi128EEEEEEEEEvNT_6ParamsE,@function
        .size           _ZN7cutlass13device_kernelIN5flash19enable_sm80_to_sm89INS1_16FlashAttnBwdSm80INS1_25CollectiveMainloopBwdSm80ILi2ELi2EN4cute5tupleIJNS5_1CILi128EEES8_NS7_ILi64EEEEEENS_10bfloat16_tEfNS_4arch4Sm80ELb0ELb1ELb1ELb0ELb1ELb0ELb0ELb0ELi2ELi4ELi4ELi4ELb0EEENS1_24CollectiveEpilogueBwdGQAISA_fSD_Li256ELb0ELb1EEENS1_19SingleTileSchedulerILb0ELb0ELb0ELi128EEEEEEEEEvNT_6ParamsE,(.L_x_124 - _ZN7cutlass13device_kernelIN5flash19enable_sm80_to_sm89INS1_16FlashAttnBwdSm80INS1_25CollectiveMainloopBwdSm80ILi2ELi2EN4cute5tupleIJNS5_1CILi128EEES8_NS7_ILi64EEEEEENS_10bfloat16_tEfNS_4arch4Sm80ELb0ELb1ELb1ELb0ELb1ELb0ELb0ELb0ELi2ELi4ELi4ELi4ELb0EEENS1_24CollectiveEpilogueBwdGQAISA_fSD_Li256ELb0ELb1EEENS1_19SingleTileSchedulerILb0ELb0ELb0ELi128EEEEEEEEEvNT_6ParamsE)
        .other          _ZN7cutlass13device_kernelIN5flash19enable_sm80_to_sm89INS1_16FlashAttnBwdSm80INS1_25CollectiveMainloopBwdSm80ILi2ELi2EN4cute5tupleIJNS5_1CILi128EEES8_NS7_ILi64EEEEEENS_10bfloat16_tEfNS_4arch4Sm80ELb0ELb1ELb1ELb0ELb1ELb0ELb0ELb0ELi2ELi4ELi4ELi4ELb0EEENS1_24CollectiveEpilogueBwdGQAISA_fSD_Li256ELb0ELb1EEENS1_19SingleTileSchedulerILb0ELb0ELb0ELi128EEEEEEEEEvNT_6ParamsE,@"STO_CUDA_ENTRY STV_DEFAULT"
_ZN7cutlass13device_kernelIN5flash19enable_sm80_to_sm89INS1_16FlashAttnBwdSm80INS1_25CollectiveMainloopBwdSm80ILi2ELi2EN4cute5tupleIJNS5_1CILi128EEES8_NS7_ILi64EEEEEENS_10bfloat16_tEfNS_4arch4Sm80ELb0ELb1ELb1ELb0ELb1ELb0ELb0ELb0ELi2ELi4ELi4ELi4ELb0EEENS1_24CollectiveEpilogueBwdGQAISA_fSD_Li256ELb0ELb1EEENS1_19SingleTileSchedulerILb0ELb0ELb0ELi128EEEEEEEEEvNT_6ParamsE:
[----:B------:R-:W-:Y:S01]  /*0000*/  LDC R1, c[0x0][0x28] ;  /* 0x00000a00ff017b82 */ /* 0x000fe20000000800 */
[----:B------:R-:W-:Y:S05]  /*0010*/  EXIT ;  /* 0x000000000000794d */ /* 0x000fea0003800000 */
.L_x_52:
        /* <DEDUP_REMOVED lines=14> */
.L_x_124:


//--------------------- .text._ZN7cutlass13device_kernelIN5flash19enable_sm80_to_sm89INS1_16FlashAttnBwdSm80INS1_25CollectiveMainloopBwdSm80ILi2ELi2EN4cute5tupleIJNS5_1CILi128EEES8_NS7_ILi64EEEEEENS_10bfloat16_tEfNS_4arch4Sm80ELb0ELb1ELb1ELb1ELb0ELb0ELb0ELb0ELi2ELi4ELi4ELi4ELb0EEENS1_21CollectiveEpilogueBwdISA_SB_SD_Li256ELb1ELb0ELi2EEENS1_19SingleTileSchedulerILb1ELb0ELb0ELi128EEEEEEEEEvNT_6ParamsE --------------------------
	.section	.text._ZN7cutlass13device_kernelIN5flash19enable_sm80_to_sm89INS1_16FlashAttnBwdSm80INS1_25CollectiveMainloopBwdSm80ILi2ELi2EN4cute5tupleIJNS5_1CILi128EEES8_NS7_ILi64EEEEEENS_10bfloat16_tEfNS_4arch4Sm80ELb0ELb1ELb1ELb1ELb0ELb0ELb0ELb0ELi2ELi4ELi4ELi4ELb0EEENS1_21CollectiveEpilogueBwdISA_SB_SD_Li256ELb1ELb0ELi2EEENS1_19SingleTileSchedulerILb1ELb0ELb0ELi128EEEEEEEEEvNT_6ParamsE,"ax",@progbits
	.align	128
.text._ZN7cutlass13device_kernelIN5flash19enable_sm80_to_sm89INS1_16FlashAttnBwdSm80INS1_25CollectiveMainloopBwdSm80ILi2ELi2EN4cute5tupleIJNS5_1CILi128EEES8_NS7_ILi64EEEEEENS_10bfloat16_tEfNS_4arch4Sm80ELb0ELb1ELb1ELb1ELb0ELb0ELb0ELb0ELi2ELi4ELi4ELi4ELb0EEENS1_21CollectiveEpilogueBwdISA_SB_SD_Li256ELb1ELb0ELi2EEENS1_19SingleTileSchedulerILb1ELb0ELb0ELi128EEEEEEEEEvNT_6ParamsE:
        .type           _ZN7cutlass13device_kernelIN5flash19enable_sm80_to_sm89INS1_16FlashAttnBwdSm80INS1_25CollectiveMainloopBwdSm80ILi2ELi2EN4cute5tupleIJNS5_1CILi128EEES8_NS7_ILi64EEEEEENS_10bfloat16_tEfNS_4arch4Sm80ELb0ELb1ELb1ELb1ELb0ELb0ELb0ELb0ELi2ELi4ELi4ELi4ELb0EEENS1_21CollectiveEpilogueBwdISA_SB_SD_Li256ELb1ELb0ELi2EEENS1_19SingleTileSchedulerILb1ELb0ELb0ELi128EEEEEEEEEvNT_6ParamsE,@function
        .size           _ZN7cutlass13device_kernelIN5flash19enable_sm80_to_sm89INS1_16FlashAttnBwdSm80INS1_25CollectiveMainloopBwdSm80ILi2ELi2EN4cute5tupleIJNS5_1CILi128EEES8_NS7_ILi64EEEEEENS_10bfloat16_tEfNS_4arch4Sm80ELb0ELb1ELb1ELb1ELb0ELb0ELb0ELb0ELi2ELi4ELi4ELi4ELb0EEENS1_21CollectiveEpilogueBwdISA_SB_SD_Li256ELb1ELb0ELi2EEENS1_19SingleTileSchedulerILb1ELb0ELb0ELi128EEEEEEEEEvNT_6ParamsE,(.L_x_125 - _ZN7cutlass13device_kernelIN5flash19enable_sm80_to_sm89INS1_16FlashAttnBwdSm80INS1_25CollectiveMainloopBwdSm80ILi2ELi2EN4cute5tupleIJNS5_1CILi128EEES8_NS7_ILi64EEEEEENS_10bfloat16_tEfNS_4arch4Sm80ELb0ELb1ELb1ELb1ELb0ELb0ELb0ELb0ELi2ELi4ELi4ELi4ELb0EEENS1_21CollectiveEpilogueBwdISA_SB_SD_Li256ELb1ELb0ELi2EEENS1_19SingleTileSchedulerILb1ELb0ELb0ELi128EEEEEEEEEvNT_6ParamsE)
        .other          _ZN7cutlass13device_kernelIN5flash19enable_sm80_to_sm89INS1_16FlashAttnBwdSm80INS1_25CollectiveMainloopBwdSm80ILi2ELi2EN4cute5tupleIJNS5_1CILi128EEES8_NS7_ILi64EEEEEENS_10bfloat16_tEfNS_4arch4Sm80ELb0ELb1ELb1ELb1ELb0ELb0ELb0ELb0ELi2ELi4ELi4ELi4ELb0EEENS1_21CollectiveEpilogueBwdISA_SB_SD_Li256ELb1ELb0ELi2EEENS1_19SingleTileSchedulerILb1ELb0ELb0ELi128EEEEEEEEEvNT_6ParamsE,@"STO_CUDA_ENTRY STV_DEFAULT"
_ZN7cutlass13device_kernelIN5flash19enable_sm80_to_sm89INS1_16FlashAttnBwdSm80INS1_25CollectiveMainloopBwdSm80ILi2ELi2EN4cute5tupleIJNS5_1CILi128EEES8_NS7_ILi64EEEEEENS_10bfloat16_tEfNS_4arch4Sm80ELb0ELb1ELb1ELb1ELb0ELb0ELb0ELb0ELi2ELi4ELi4ELi4ELb0EEENS1_21CollectiveEpilogueBwdISA_SB_SD_Li256ELb1ELb0ELi2EEENS1_19SingleTileSchedulerILb1ELb0ELb0ELi128EEEEEEEEEvNT_6ParamsE:
[----:B------:R-:W-:Y:S01]  /*0000*/  LDC R1, c[0x0][0x28] ;  /* 0x00000a00ff017b82 */ /* 0x000fe20000000800 */
[----:B------:R-:W-:Y:S05]  /*0010*/  EXIT ;  /* 0x000000000000794d */ /* 0x000fea0003800000 */
.L_x_53:
        /* <DEDUP_REMOVED lines=14> */
.L_x_125:


//--------------------- .text._ZN7cutlass13device_kernelIN5flash19enable_sm80_to_sm89INS1_16FlashAttnBwdSm80INS1_25CollectiveMainloopBwdSm80ILi2ELi2EN4cute5tupleIJNS5_1CILi128EEES8_NS7_ILi64EEEEEENS_10bfloat16_tEfNS_4arch4Sm80ELb0ELb1ELb1ELb1ELb1ELb0ELb0ELb0ELi2ELi4ELi4ELi4ELb0EEENS1_21CollectiveEpilogueBwdISA_SB_SD_Li256ELb1ELb0ELi2EEENS1_19SingleTileSchedulerILb1ELb0ELb0ELi128EEEEEEEEEvNT_6ParamsE --------------------------
	.section	.text._ZN7cutlass13device_kernelIN5flash19enable_sm80_to_sm89INS1_16FlashAttnBwdSm80INS1_25CollectiveMainloopBwdSm80ILi2ELi2EN4cute5tupleIJNS5_1CILi128EEES8_NS7_ILi64EEEEEENS_10bfloat16_tEfNS_4arch4Sm80ELb0ELb1ELb1ELb1ELb1ELb0ELb0ELb0ELi2ELi4ELi4ELi4ELb0EEENS1_21CollectiveEpilogueBwdISA_SB_SD_Li256ELb1ELb0ELi2EEENS1_19SingleTileSchedulerILb1ELb0ELb0ELi128EEEEEEEEEvNT_6ParamsE,"ax",@progbits
	.align	128
.text._ZN7cutlass13device_kernelIN5flash19enable_sm80_to_sm89INS1_16FlashAttnBwdSm80INS1_25CollectiveMainloopBwdSm80ILi2ELi2EN4cute5tupleIJNS5_1CILi128EEES8_NS7_ILi64EEEEEENS_10bfloat16_tEfNS_4arch4Sm80ELb0ELb1ELb1ELb1ELb1ELb0ELb0ELb0ELi2ELi4ELi4ELi4ELb0EEENS1_21CollectiveEpilogueBwdISA_SB_SD_Li256ELb1ELb0ELi2EEENS1_19SingleTileSchedulerILb1ELb0ELb0ELi128EEEEEEEEEvNT_6ParamsE:
        .type           _ZN7cutlass13device_kernelIN5flash19enable_sm80_to_sm89INS1_16FlashAttnBwdSm80INS1_25CollectiveMainloopBwdSm80ILi2ELi2EN4cute5tupleIJNS5_1CILi128EEES8_NS7_ILi64EEEEEENS_10bfloat16_tEfNS_4arch4Sm80ELb0ELb1ELb1ELb1ELb1ELb0ELb0ELb0ELi2ELi4ELi4ELi4ELb0EEENS1_21CollectiveEpilogueBwdISA_SB_SD_Li256ELb1ELb0ELi2EEENS1_19SingleTileSchedulerILb1ELb0ELb0ELi128EEEEEEEEEvNT_6ParamsE,@function
        .size           _ZN7cutlass13device_kernelIN5flash19enable_sm80_to_sm89INS1_16FlashAttnBwdSm80INS1_25CollectiveMainloopBwdSm80ILi2ELi2EN4cute5tupleIJNS5_1CILi128EEES8_NS7_ILi64EEEEEENS_10bfloat16_tEfNS_4arch4Sm80ELb0ELb1ELb1ELb1ELb1ELb0ELb0ELb0ELi2ELi4ELi4ELi4ELb0EEENS1_21CollectiveEpilogueBwdISA_SB_SD_Li256ELb1ELb0ELi2EEENS1_19SingleTileSchedulerILb1ELb0ELb0ELi128EEEEEEEEEvNT_6ParamsE,(.L_x_126 - _ZN7cutlass13device_kernelIN5flash19enable_sm80_to_sm89INS1_16FlashAttnBwdSm80INS1_25CollectiveMainloopBwdSm80ILi2ELi2EN4cute5tupleIJNS5_1CILi128EEES8_NS7_ILi64EEEEEENS_10bfloat16_tEfNS_4arch4Sm80ELb0ELb1ELb1ELb1ELb1ELb0ELb0ELb0ELi2ELi4ELi4ELi4ELb0EEENS1_21CollectiveEpilogueBwdISA_SB_SD_Li256ELb1ELb0ELi2EEENS1_19SingleTileSchedulerILb1ELb0ELb0ELi128EEEEEEEEEvNT_6ParamsE)
        .other          _ZN7cutlass13device_kernelIN5flash19enable_sm80_to_sm89INS1_16FlashAttnBwdSm80INS1_25CollectiveMainloopBwdSm80ILi2ELi2EN4cute5tupleIJNS5_1CILi128EEES8_NS7_ILi64EEEEEENS_10bfloat16_tEfNS_4arch4Sm80ELb0ELb1ELb1ELb1ELb1ELb0ELb0ELb0ELi2ELi4ELi4ELi4ELb0EEENS1_21CollectiveEpilogueBwdISA_SB_SD_Li256ELb1ELb0ELi2EEENS1_19SingleTileSchedulerILb1ELb0ELb0ELi128EEEEEEEEEvNT_6ParamsE,@"STO_CUDA_ENTRY STV_DEFAULT"
_ZN7cutlass13device_kernelIN5flash19enable_sm80_to_sm89INS1_16FlashAttnBwdSm80INS1_25CollectiveMainloopBwdSm80ILi2ELi2EN4cute5tupleIJNS5_1CILi128EEES8_NS7_ILi64EEEEEENS_10bfloat16_tEfNS_4arch4Sm80ELb0ELb1ELb1ELb1ELb1ELb0ELb0ELb0ELi2ELi4ELi4ELi4ELb0EEENS1_21CollectiveEpilogueBwdISA_SB_SD_Li256ELb1ELb0ELi2EEENS1_19SingleTileSchedulerILb1ELb0ELb0ELi128EEEEEEEEEvNT_6ParamsE:
[----:B------:R-:W-:Y:S01]  /*0000*/  LDC R1, c[0x0][0x28] ;  /* 0x00000a00ff017b82 */ /* 0x000fe20000000800 */
[----:B------:R-:W-:Y:S05]  /*0010*/  EXIT ;  /* 0x000000000000794d */ /* 0x000fea0003800000 */
.L_x_54:
        /* <DEDUP_REMOVED lines=14> */
.L_x_126:


//--------------------- .text._ZN7cutlass13device_kernelIN5flash19enable_sm80_to_sm89INS1_16FlashAttnBwdSm80INS1_25CollectiveMainloopBwdSm80ILi2ELi2EN4cute5tupleIJNS5_1CILi128EEES8_NS7_ILi64EEEEEENS_10bfloat16_tEfNS_4arch4Sm80ELb0ELb1ELb1ELb1ELb0ELb0ELb0ELb0ELi2ELi4ELi4ELi4ELb0EEENS1_24CollectiveEpilogueBwdGQAISA_fSD_Li256ELb1ELb0EEENS1_19SingleTileSchedulerILb1ELb0ELb0ELi128EEEEEEEEEvNT_6ParamsE --------------------------
	.section	.text._ZN7cutlass13device_kernelIN5flash19enable_sm80_to_sm89INS1_16FlashAttnBwdSm80INS1_25CollectiveMainloopBwdSm80ILi2ELi2EN4cute5tupleIJNS5_1CILi128EEES8_NS7_ILi64EEEEEENS_10bfloat16_tEfNS_4arch4Sm80ELb0ELb1ELb1ELb1ELb0ELb0ELb0ELb0ELi2ELi4ELi4ELi4ELb0EEENS1_24CollectiveEpilogueBwdGQAISA_fSD_Li256ELb1ELb0EEENS1_19SingleTileSchedulerILb1ELb0ELb0ELi128EEEEEEEEEvNT_6ParamsE,"ax",@progbits
	.align	128
.text._ZN7cutlass13device_kernelIN5flash19enable_sm80_to_sm89INS1_16FlashAttnBwdSm80INS1_25CollectiveMainloopBwdSm80ILi2ELi2EN4cute5tupleIJNS5_1CILi128EEES8_NS7_ILi64EEEEEENS_10bfloat16_tEfNS_4arch4Sm80ELb0ELb1ELb1ELb1ELb0ELb0ELb0ELb0ELi2ELi4ELi4ELi4ELb0EEENS1_24CollectiveEpilogueBwdGQAISA_fSD_Li256ELb1ELb0EEENS1_19SingleTileSchedulerILb1ELb0ELb0ELi128EEEEEEEEEvNT_6ParamsE:
        .type           _ZN7cutlass13device_kernelIN5flash19enable_sm80_to_sm89INS1_16FlashAttnBwdSm80INS1_25CollectiveMainloopBwdSm80ILi2ELi2EN4cute5tupleIJNS5_1CILi128EEES8_NS7_ILi64EEEEEENS_10bfloat16_tEfNS_4arch4Sm80ELb0ELb1ELb1ELb1ELb0ELb0ELb0ELb0ELi2ELi4ELi4ELi4ELb0EEENS1_24CollectiveEpilogueBwdGQAISA_fSD_Li256ELb1ELb0EEENS1_19SingleTileSchedulerILb1ELb0ELb0ELi128EEEEEEEEEvNT_6ParamsE,@function
        .size           _ZN7cutlass13device_kernelIN5flash19enable_sm80_to_sm89INS1_16FlashAttnBwdSm80INS1_25CollectiveMainloopBwdSm80ILi2ELi2EN4cute5tupleIJNS5_1CILi128EEES8_NS7_ILi64EEEEEENS_10bfloat16_tEfNS_4arch4Sm80ELb0ELb1ELb1ELb1ELb0ELb0ELb0ELb0ELi2ELi4ELi4ELi4ELb0EEENS1_24CollectiveEpilogueBwdGQAISA_fSD_Li256ELb1ELb0EEENS1_19SingleTileSchedulerILb1ELb0ELb0ELi128EEEEEEEEEvNT_6ParamsE,(.L_x_127 - _ZN7cutlass13device_kernelIN5flash19enable_sm80_to_sm89INS1_16FlashAttnBwdSm80INS1_25CollectiveMainloopBwdSm80ILi2ELi2EN4cute5tupleIJNS5_1CILi128EEES8_NS7_ILi64EEEEEENS_10bfloat16_tEfNS_4arch4Sm80ELb0ELb1ELb1ELb1ELb0ELb0ELb0ELb0ELi2ELi4ELi4ELi4ELb0EEENS1_24CollectiveEpilogueBwdGQAISA_fSD_Li256ELb1ELb0EEENS1_19SingleTileSchedulerILb1ELb0ELb0ELi128EEEEEEEEEvNT_6ParamsE)
        .other          _ZN7cutlass13device_kernelIN5flash19enable_sm80_to_sm89INS1_16FlashAttnBwdSm80INS1_25CollectiveMainloopBwdSm80ILi2ELi2EN4cute5tupleIJNS5_1CILi128EEES8_NS7_ILi64EEEEEENS_10bfloat16_tEfNS_4arch4Sm80ELb0ELb1ELb1ELb1ELb0ELb0ELb0ELb0ELi2ELi4ELi4ELi4ELb0EEENS1_24CollectiveEpilogueBwdGQAISA_fSD_Li256ELb1ELb0EEENS1_19SingleTileSchedulerILb1ELb0ELb0ELi128EEEEEEEEEvNT_6ParamsE,@"STO_CUDA_ENTRY STV_DEFAULT"
_ZN7cutlass13device_kernelIN5flash19enable_sm80_to_sm89INS1_16FlashAttnBwdSm80INS1_25CollectiveMainloopBwdSm80ILi2ELi2EN4cute5tupleIJNS5_1CILi128EEES8_NS7_ILi64EEEEEENS_10bfloat16_tEfNS_4arch4Sm80ELb0ELb1ELb1ELb1ELb0ELb0ELb0ELb0ELi2ELi4ELi4ELi4ELb0EEENS1_24CollectiveEpilogueBwdGQAISA_fSD_Li256ELb1ELb0EEENS1_19SingleTileSchedulerILb1ELb0ELb0ELi128EEEEEEEEEvNT_6ParamsE:
[----:B------:R-:W-:Y:S01]  /*0000*/  LDC R1, c[0x0][0x28] ;  /* 0x00000a00ff017b82 */ /* 0x000fe20000000800 */
[----:B------:R-:W-:Y:S05]  /*0010*/  EXIT ;  /* 0x000000000000794d */ /* 0x000fea0003800000 */
.L_x_55:
        /* <DEDUP_REMOVED lines=14> */
.L_x_127:


//--------------------- .text._ZN7cutlass13device_kernelIN5flash19enable_sm80_to_sm89INS1_16FlashAttnBwdSm80INS1_25CollectiveMainloopBwdSm80ILi2ELi2EN4cute5tupleIJNS5_1CILi128EEES8_NS7_ILi64EEEEEENS_10bfloat16_tEfNS_4arch4Sm80ELb0ELb1ELb1ELb1ELb1ELb0ELb0ELb0ELi2ELi4ELi4ELi4ELb0EEENS1_24CollectiveEpilogueBwdGQAISA_fSD_Li256ELb1ELb1EEENS1_19SingleTileSchedulerILb1ELb0ELb0ELi128EEEEEEEEEvNT_6ParamsE --------------------------
	.section	.text._ZN7cutlass13device_kernelIN5flash19enable_sm80_to_sm89INS1_16FlashAttnBwdSm80INS1_25CollectiveMainloopBwdSm80ILi2ELi2EN4cute5tupleIJNS5_1CILi128EEES8_NS7_ILi64EEEEEENS_10bfloat16_tEfNS_4arch4Sm80ELb0ELb1ELb1ELb1ELb1ELb0ELb0ELb0ELi2ELi4ELi4ELi4ELb0EEENS1_24CollectiveEpilogueBwdGQAISA_fSD_Li256ELb1ELb1EEENS1_19SingleTileSchedulerILb1ELb0ELb0ELi128EEEEEEEEEvNT_6ParamsE,"ax",@progbits
	.align	128
.text._ZN7cutlass13device_kernelIN5flash19enable_sm80_to_sm89INS1_16FlashAttnBwdSm80INS1_25CollectiveMainloopBwdSm80ILi2ELi2EN4cute5tupleIJNS5_1CILi128EEES8_NS7_ILi64EEEEEENS_10bfloat16_tEfNS_4arch4Sm80ELb0ELb1ELb1ELb1ELb1ELb0ELb0ELb0ELi2ELi4ELi4ELi4ELb0EEENS1_24CollectiveEpilogueBwdGQAISA_fSD_Li256ELb1ELb1EEENS1_19SingleTileSchedulerILb1ELb0ELb0ELi128EEEEEEEEEvNT_6ParamsE:
        .type           _ZN7cutlass13device_kernelIN5flash19enable_sm80_to_sm89INS1_16FlashAttnBwdSm80INS1_25CollectiveMainloopBwdSm80ILi2ELi2EN4cute5tupleIJNS5_1CILi128EEES8_NS7_ILi64EEEEEENS_10bfloat16_tEfNS_4arch4Sm80ELb0ELb1ELb1ELb1ELb1ELb0ELb0ELb0ELi2ELi4ELi4ELi4ELb0EEENS1_24CollectiveEpilogueBwdGQAISA_fSD_Li256ELb1ELb1EEENS1_19SingleTileSchedulerILb1ELb0ELb0ELi128EEEEEEEEEvNT_6ParamsE,@function
        .size           _ZN7cutlass13device_kernelIN5flash19enable_sm80_to_sm89INS1_16FlashAttnBwdSm80INS1_25CollectiveMainloopBwdSm80ILi2ELi2EN4cute5tupleIJNS5_1CILi128EEES8_NS7_ILi64EEEEEENS_10bfloat16_tEfNS_4arch4Sm80ELb0ELb1ELb1ELb1ELb1ELb0ELb0ELb0ELi2ELi4ELi4ELi4ELb0EEENS1_24CollectiveEpilogueBwdGQAISA_fSD_Li256ELb1ELb1EEENS1_19SingleTileSchedulerILb1ELb0ELb0ELi128EEEEEEEEEvNT_6ParamsE,(.L_x_128 - _ZN7cutlass13device_kernelIN5flash19enable_sm80_to_sm89INS1_16FlashAttnBwdSm80INS1_25CollectiveMainloopBwdSm80ILi2ELi2EN4cute5tupleIJNS5_1CILi128EEES8_NS7_ILi64EEEEEENS_10bfloat16_tEfNS_4arch4Sm80ELb0ELb1ELb1ELb1ELb1ELb0ELb0ELb0ELi2ELi4ELi4ELi4ELb0EEENS1_24CollectiveEpilogueBwdGQAISA_fSD_Li256ELb1ELb1EEENS1_19SingleTileSchedulerILb1ELb0ELb0ELi128EEEEEEEEEvNT_6ParamsE)
        .other          _ZN7cutlass13device_kernelIN5flash19enable_sm80_to_sm89INS1_16FlashAttnBwdSm80INS1_25CollectiveMainloopBwdSm80ILi2ELi2EN4cute5tupleIJNS5_1CILi128EEES8_NS7_ILi64EEEEEENS_10bfloat16_tEfNS_4arch4Sm80ELb0ELb1ELb1ELb1ELb1ELb0ELb0ELb0ELi2ELi4ELi4ELi4ELb0EEENS1_24CollectiveEpilogueBwdGQAISA_fSD_Li256ELb1ELb1EEENS1_19SingleTileSchedulerILb1ELb0ELb0ELi128EEEEEEEEEvNT_6ParamsE,@"STO_CUDA_ENTRY STV_DEFAULT"
_ZN7cutlass13device_kernelIN5flash19enable_sm80_to_sm89INS1_16FlashAttnBwdSm80INS1_25CollectiveMainloopBwdSm80ILi2ELi2EN4cute5tupleIJNS5_1CILi128EEES8_NS7_ILi64EEEEEENS_10bfloat16_tEfNS_4arch4Sm80ELb0ELb1ELb1ELb1ELb1ELb0ELb0ELb0ELi2ELi4ELi4ELi4ELb0EEENS1_24CollectiveEpilogueBwdGQAISA_fSD_Li256ELb1ELb1EEENS1_19SingleTileSchedulerILb1ELb0ELb0ELi128EEEEEEEEEvNT_6ParamsE:
[----:B------:R-:W-:Y:S01]  /*0000*/  LDC R1, c[0x0][0x28] ;  /* 0x00000a00ff017b82 */ /* 0x000fe20000000800 */
[----:B------:R-:W-:Y:S05]  /*0010*/  EXIT ;  /* 0x000000000000794d */ /* 0x000fea0003800000 */
.L_x_56:
        /* <DEDUP_REMOVED lines=14> */
.L_x_128:


//--------------------- .text._ZN7cutlass13device_kernelIN5flash19enable_sm80_to_sm89INS1_16FlashAttnBwdSm80INS1_25CollectiveMainloopBwdSm80ILi2ELi2EN4cute5tupleIJNS5_1CILi128EEES8_NS7_ILi64EEEEEENS_10bfloat16_tEfNS_4arch4Sm80ELb1ELb0ELb1ELb0ELb0ELb0ELb0ELb0ELi2ELi4ELi4ELi4ELb0EEENS1_21CollectiveEpilogueBwdISA_SB_SD_Li256ELb0ELb0ELi2EEENS1_25SingleTileBwdLPTSchedulerILb0ELi128ELb0EEEEEEEEEvNT_6ParamsE --------------------------
	.section	.text._ZN7cutlass13device_kernelIN5flash19enable_sm80_to_sm89INS1_16FlashAttnBwdSm80INS1_25CollectiveMainloopBwdSm80ILi2ELi2EN4cute5tupleIJNS5_1CILi128EEES8_NS7_ILi64EEEEEENS_10bfloat16_tEfNS_4arch4Sm80ELb1ELb0ELb1ELb0ELb0ELb0ELb0ELb0ELi2ELi4ELi4ELi4ELb0EEENS1_21CollectiveEpilogueBwdISA_SB_SD_Li256ELb0ELb0ELi2EEENS1_25SingleTileBwdLPTSchedulerILb0ELi128ELb0EEEEEEEEEvNT_6ParamsE,"ax",@progbits
	.align	128
.text._ZN7cutlass13device_kernelIN5flash19enable_sm80_to_sm89INS1_16FlashAttnBwdSm80INS1_25CollectiveMainloopBwdSm80ILi2ELi2EN4cute5tupleIJNS5_1CILi128EEES8_NS7_ILi64EEEEEENS_10bfloat16_tEfNS_4arch4Sm80ELb1ELb0ELb1ELb0ELb0ELb0ELb0ELb0ELi2ELi4ELi4ELi4ELb0EEENS1_21CollectiveEpilogueBwdISA_SB_SD_Li256ELb0ELb0ELi2EEENS1_25SingleTileBwdLPTSchedulerILb0ELi128ELb0EEEEEEEEEvNT_6ParamsE:
        .type           _ZN7cutlass13device_kernelIN5flash19enable_sm80_to_sm89INS1_16FlashAttnBwdSm80INS1_25CollectiveMainloopBwdSm80ILi2ELi2EN4cute5tupleIJNS5_1CILi128EEES8_NS7_ILi64EEEEEENS_10bfloat16_tEfNS_4arch4Sm80ELb1ELb0ELb1ELb0ELb0ELb0ELb0ELb0ELi2ELi4ELi4ELi4ELb0EEENS1_21CollectiveEpilogueBwdISA_SB_SD_Li256ELb0ELb0ELi2EEENS1_25SingleTileBwdLPTSchedulerILb0ELi128ELb0EEEEEEEEEvNT_6ParamsE,@function
        .size           _ZN7cutlass13device_kernelIN5flash19enable_sm80_to_sm89INS1_16FlashAttnBwdSm80INS1_25CollectiveMainloopBwdSm80ILi2ELi2EN4cute5tupleIJNS5_1CILi128EEES8_NS7_ILi64EEEEEENS_10bfloat16_tEfNS_4arch4Sm80ELb1ELb0ELb1ELb0ELb0ELb0ELb0ELb0ELi2ELi4ELi4ELi4ELb0EEENS1_21CollectiveEpilogueBwdISA_SB_SD_Li256ELb0ELb0ELi2EEENS1_25SingleTileBwdLPTSchedulerILb0ELi128ELb0EEEEEEEEEvNT_6ParamsE,(.L_x_129 - _ZN7cutlass13device_kernelIN5flash19enable_sm80_to_sm89INS1_16FlashAttnBwdSm80INS1_25CollectiveMainloopBwdSm80ILi2ELi2EN4cute5tupleIJNS5_1CILi128EEES8_NS7_ILi64EEEEEENS_10bfloat16_tEfNS_4arch4Sm80ELb1ELb0ELb1ELb0ELb0ELb0ELb0ELb0ELi2ELi4ELi4ELi4ELb0EEENS1_21CollectiveEpilogueBwdISA_SB_SD_Li256ELb0ELb0ELi2EEENS1_25SingleTileBwdLPTSchedulerILb0ELi128ELb0EEEEEEEEEvNT_6ParamsE)
        .other          _ZN7cutlass13device_kernelIN5flash19enable_sm80_to_sm89INS1_16FlashAttnBwdSm80INS1_25CollectiveMainloopBwdSm80ILi2ELi2EN4cute5tupleIJNS5_1CILi128EEES8_NS7_ILi64EEEEEENS_10bfloat16_tEfNS_4arch4Sm80ELb1ELb0ELb1ELb0ELb0ELb0ELb0ELb0ELi2ELi4ELi4ELi4ELb0EEENS1_21CollectiveEpilogueBwdISA_SB_SD_Li256ELb0ELb0ELi2EEENS1_25SingleTileBwdLPTSchedulerILb0ELi128ELb0EEEEEEEEEvNT_6ParamsE,@"STO_CUDA_ENTRY STV_DEFAULT"
_ZN7cutlass13device_kernelIN5flash19enable_sm80_to_sm89INS1_16FlashAttnBwdSm80INS1_25CollectiveMainloopBwdSm80ILi2ELi2EN4cute5tupleIJNS5_1CILi128EEES8_NS7_ILi64EEEEEENS_10bfloat16_tEfNS_4arch4Sm80ELb1ELb0ELb1ELb0ELb0ELb0ELb0ELb0ELi2ELi4ELi4ELi4ELb0EEENS1_21CollectiveEpilogueBwdISA_SB_SD_Li256ELb0ELb0ELi2EEENS1_25SingleTileBwdLPTSchedulerILb0ELi128ELb0EEEEEEEEEvNT_6ParamsE:
[----:B------:R-:W-:Y:S01]  /*0000*/  LDC R1, c[0x0][0x28] ;  /* 0x00000a00ff017b82 */ /* 0x000fe20000000800 */
[----:B------:R-:W-:Y:S05]  /*0010*/  EXIT ;  /* 0x000000000000794d */ /* 0x000fea0003800000 */
.L_x_57:
        /* <DEDUP_REMOVED lines=14> */
.L_x_129:


//--------------------- .text._ZN7cutlass13device_kernelIN5flash19enable_sm80_to_sm89INS1_16FlashAttnBwdSm80INS1_25CollectiveMainloopBwdSm80ILi2ELi2EN4cute5tupleIJNS5_1CILi128EEES8_NS7_ILi64EEEEEENS_10bfloat16_tEfNS_4arch4Sm80ELb1ELb0ELb1ELb0ELb1ELb0ELb0ELb0ELi2ELi4ELi4ELi4ELb0EEENS1_21CollectiveEpilogueBwdISA_SB_SD_Li256ELb0ELb0ELi2EEENS1_25SingleTileBwdLPTSchedulerILb0ELi128ELb1EEEEEEEEEvNT_6ParamsE --------------------------
	.section	.text._ZN7cutlass13device_kernelIN5flash19enable_sm80_to_sm89INS1_16FlashAttnBwdSm80INS1_25CollectiveMainloopBwdSm80ILi2ELi2EN4cute5tupleIJNS5_1CILi128EEES8_NS7_ILi64EEEEEENS_10bfloat16_tEfNS_4arch4Sm80ELb1ELb0ELb1ELb0ELb1ELb0ELb0ELb0ELi2ELi4ELi4ELi4ELb0EEENS1_21CollectiveEpilogueBwdISA_SB_SD_Li256ELb0ELb0ELi2EEENS1_25SingleTileBwdLPTSchedulerILb0ELi128ELb1EEEEEEEEEvNT_6ParamsE,"ax",@progbits
	.align	128
.text._ZN7cutlass13device_kernelIN5flash19enable_sm80_to_sm89INS1_16FlashAttnBwdSm80INS1_25CollectiveMainloopBwdSm80ILi2ELi2EN4cute5tupleIJNS5_1CILi128EEES8_NS7_ILi64EEEEEENS_10bfloat16_tEfNS_4arch4Sm80ELb1ELb0ELb1ELb0ELb1ELb0ELb0ELb0ELi2ELi4ELi4ELi4ELb0EEENS1_21CollectiveEpilogueBwdISA_SB_SD_Li256ELb0ELb0ELi2EEENS1_25SingleTileBwdLPTSchedulerILb0ELi128ELb1EEEEEEEEEvNT_6ParamsE:
        .type           _ZN7cutlass13device_kernelIN5flash19enable_sm80_to_sm89INS1_16FlashAttnBwdSm80INS1_25CollectiveMainloopBwdSm80ILi2ELi2EN4cute5tupleIJNS5_1CILi128EEES8_NS7_ILi64EEEEEENS_10bfloat16_tEfNS_4arch4Sm80ELb1ELb0ELb1ELb0ELb1ELb0ELb0ELb0ELi2ELi4ELi4ELi4ELb0EEENS1_21CollectiveEpilogueBwdISA_SB_SD_Li256ELb0ELb0ELi2EEENS1_25SingleTileBwdLPTSchedulerILb0ELi128ELb1EEEEEEEEEvNT_6ParamsE,@function
        .size           _ZN7cutlass13device_kernelIN5flash19enable_sm80_to_sm89INS1_16FlashAttnBwdSm80INS1_25CollectiveMainloopBwdSm80ILi2ELi2EN4cute5tupleIJNS5_1CILi128EEES8_NS7_ILi64EEEEEENS_10bfloat16_tEfNS_4arch4Sm80ELb1ELb0ELb1ELb0ELb1ELb0ELb0ELb0ELi2ELi4ELi4ELi4ELb0EEENS1_21CollectiveEpilogueBwdISA_SB_SD_Li256ELb0ELb0ELi2EEENS1_25SingleTileBwdLPTSchedulerILb0ELi128ELb1EEEEEEEEEvNT_6ParamsE,(.L_x_130 - _ZN7cutlass13device_kernelIN5flash19enable_sm80_to_sm89INS1_16FlashAttnBwdSm80INS1_25CollectiveMainloopBwdSm80ILi2ELi2EN4cute5tupleIJNS5_1CILi128EEES8_NS7_ILi64EEEEEENS_10bfloat16_tEfNS_4arch4Sm80ELb1ELb0ELb1ELb0ELb1ELb0ELb0ELb0ELi2ELi4ELi4ELi4ELb0EEENS1_21CollectiveEpilogueBwdISA_SB_SD_Li256ELb0ELb0ELi2EEENS1_25SingleTileBwdLPTSchedulerILb0ELi128ELb1EEEEEEEEEvNT_6ParamsE)
        .other          _ZN7cutlass13device_kernelIN5flash19enable_sm80_to_sm89INS1_16FlashAttnBwdSm80INS1_25CollectiveMainloopBwdSm80ILi2ELi2EN4cute5tupleIJNS5_1CILi128EEES8_NS7_ILi64EEEEEENS_10bfloat16_tEfNS_4arch4Sm80ELb1ELb0ELb1ELb0ELb1ELb0ELb0ELb0ELi2ELi4ELi4ELi4ELb0EEENS1_21CollectiveEpilogueBwdISA_SB_SD_Li256ELb0ELb0ELi2EEENS1_25SingleTileBwdLPTSchedulerILb0ELi128ELb1EEEEEEEEEvNT_6ParamsE,@"STO_CUDA_ENTRY STV_DEFAULT"
_ZN7cutlass13device_kernelIN5flash19enable_sm80_to_sm89INS1_16FlashAttnBwdSm80INS1_25CollectiveMainloopBwdSm80ILi2ELi2EN4cute5tupleIJNS5_1CILi128EEES8_NS7_ILi64EEEEEENS_10bfloat16_tEfNS_4arch4Sm80ELb1ELb0ELb1ELb0ELb1ELb0ELb0ELb0ELi2ELi4ELi4ELi4ELb0EEENS1_21CollectiveEpilogueBwdISA_SB_SD_Li256ELb0ELb0ELi2EEENS1_25SingleTileBwdLPTSchedulerILb0ELi128ELb1EEEEEEEEEvNT_6ParamsE:
[----:B------:R-:W-:Y:S01]  /*0000*/  LDC R1, c[0x0][0x28] ;  /* 0x00000a00ff017b82 */ /* 0x000fe20000000800 */
[----:B------:R-:W-:Y:S05]  /*0010*/  EXIT ;  /* 0x000000000000794d */ /* 0x000fea0003800000 */
.L_x_58:
        /* <DEDUP_REMOVED lines=14> */
.L_x_130:


//--------------------- .text._ZN7cutlass13device_kernelIN5flash19enable_sm80_to_sm89INS1_16FlashAttnBwdSm80INS1_25CollectiveMainloopBwdSm80ILi2ELi2EN4cute5tupleIJNS5_1CILi128EEES8_NS7_ILi64EEEEEENS_10bfloat16_tEfNS_4arch4Sm80ELb1ELb0ELb1ELb0ELb0ELb0ELb0ELb0ELi2ELi4ELi4ELi4ELb0EEENS1_24CollectiveEpilogueBwdGQAISA_fSD_Li256ELb0ELb0EEENS1_25SingleTileBwdLPTSchedulerILb0ELi128ELb0EEEEEEEEEvNT_6ParamsE --------------------------
	.section	.text._ZN7cutlass13device_kernelIN5flash19enable_sm80_to_sm89INS1_16FlashAttnBwdSm80INS1_25CollectiveMainloopBwdSm80ILi2ELi2EN4cute5tupleIJNS5_1CILi128EEES8_NS7_ILi64EEEEEENS_10bfloat16_tEfNS_4arch4Sm80ELb1ELb0ELb1ELb0ELb0ELb0ELb0ELb0ELi2ELi4ELi4ELi4ELb0EEENS1_24CollectiveEpilogueBwdGQAISA_fSD_Li256ELb0ELb0EEENS1_25SingleTileBwdLPTSchedulerILb0ELi128ELb0EEEEEEEEEvNT_6ParamsE,"ax",@progbits
	.align	128
.text._ZN7cutlass13device_kernelIN5flash19enable_sm80_to_sm89INS1_16FlashAttnBwdSm80INS1_25CollectiveMainloopBwdSm80ILi2ELi2EN4cute5tupleIJNS5_1CILi128EEES8_NS7_ILi64EEEEEENS_10bfloat16_tEfNS_4arch4Sm80ELb1ELb0ELb1ELb0ELb0ELb0ELb0ELb0ELi2ELi4ELi4ELi4ELb0EEENS1_24CollectiveEpilogueBwdGQAISA_fSD_Li256ELb0ELb0EEENS1_25SingleTileBwdLPTSchedulerILb0ELi128ELb0EEEEEEEEEvNT_6ParamsE:
        .type           _ZN7cutlass13device_kernelIN5flash19enable_sm80_to_sm89INS1_16FlashAttnBwdSm80INS1_25CollectiveMainloopBwdSm80ILi2ELi2EN4cute5tupleIJNS5_1CILi128EEES8_NS7_ILi64EEEEEENS_10bfloat16_tEfNS_4arch4Sm80ELb1ELb0ELb1ELb0ELb0ELb0ELb0ELb0ELi2ELi4ELi4ELi4ELb0EEENS1_24CollectiveEpilogueBwdGQAISA_fSD_Li256ELb0ELb0EEENS1_25SingleTileBwdLPTSchedulerILb0ELi128ELb0EEEEEEEEEvNT_6ParamsE,@function
        .size           _ZN7cutlass13device_kernelIN5flash19enable_sm80_to_sm89INS1_16FlashAttnBwdSm80INS1_25CollectiveMainloopBwdSm80ILi2ELi2EN4cute5tupleIJNS5_1CILi128EEES8_NS7_ILi64EEEEEENS_10bfloat16_tEfNS_4arch4Sm80ELb1ELb0ELb1ELb0ELb0ELb0ELb0ELb0ELi2ELi4ELi4ELi4ELb0EEENS1_24CollectiveEpilogueBwdGQAISA_fSD_Li256ELb0ELb0EEENS1_25SingleTileBwdLPTSchedulerILb0ELi128ELb0EEEEEEEEEvNT_6ParamsE,(.L_x_131 - _ZN7cutlass13device_kernelIN5flash19enable_sm80_to_sm89INS1_16FlashAttnBwdSm80INS1_25CollectiveMainloopBwdSm80ILi2ELi2EN4cute5tupleIJNS5_1CILi128EEES8_NS7_ILi64EEEEEENS_10bfloat16_tEfNS_4arch4Sm80ELb1ELb0ELb1ELb0ELb0ELb0ELb0ELb0ELi2ELi4ELi4ELi4ELb0EEENS1_24CollectiveEpilogueBwdGQAISA_fSD_Li256ELb0ELb0EEENS1_25SingleTileBwdLPTSchedulerILb0ELi128ELb0EEEEEEEEEvNT_6ParamsE)
        .other          _ZN7cutlass13device_kernelIN5flash19enable_sm80_to_sm89INS1_16FlashAttnBwdSm80INS1_25CollectiveMainloopBwdSm80ILi2ELi2EN4cute5tupleIJNS5_1CILi128EEES8_NS7_ILi64EEEEEENS_10bfloat16_tEfNS_4arch4Sm80ELb1ELb0ELb1ELb0ELb0ELb0ELb0ELb0ELi2ELi4ELi4ELi4ELb0EEENS1_24CollectiveEpilogueBwdGQAISA_fSD_Li256ELb0ELb0EEENS1_25SingleTileBwdLPTSchedulerILb0ELi128ELb0EEEEEEEEEvNT_6ParamsE,@"STO_CUDA_ENTRY STV_DEFAULT"
_ZN7cutlass13device_kernelIN5flash19enable_sm80_to_sm89INS1_16FlashAttnBwdSm80INS1_25CollectiveMainloopBwdSm80ILi2ELi2EN4cute5tupleIJNS5_1CILi128EEES8_NS7_ILi64EEEEEENS_10bfloat16_tEfNS_4arch4Sm80ELb1ELb0ELb1ELb0ELb0ELb0ELb0ELb0ELi2ELi4ELi4ELi4ELb0EEENS1_24CollectiveEpilogueBwdGQAISA_fSD_Li256ELb0ELb0EEENS1_25SingleTileBwdLPTSchedulerILb0ELi128ELb0EEEEEEEEEvNT_6ParamsE:
[----:B------:R-:W-:Y:S01]  /*0000*/  LDC R1, c[0x0][0x28] ;  /* 0x00000a00ff017b82 */ /* 0x000fe20000000800 */
[----:B------:R-:W-:Y:S05]  /*0010*/  EXIT ;  /* 0x000000000000794d */ /* 0x000fea0003800000 */
.L_x_59:
        /* <DEDUP_REMOVED lines=14> */
.L_x_131:


//--------------------- .text._ZN7cutlass13device_kernelIN5flash19enable_sm80_to_sm89INS1_16FlashAttnBwdSm80INS1_25CollectiveMainloopBwdSm80ILi2ELi2EN4cute5tupleIJNS5_1CILi128EEES8_NS7_ILi64EEEEEENS_10bfloat16_tEfNS_4arch4Sm80ELb1ELb0ELb1ELb0ELb1ELb0ELb0ELb0ELi2ELi4ELi4ELi4ELb0EEENS1_24CollectiveEpilogueBwdGQAISA_fSD_Li256ELb0ELb1EEENS1_25SingleTileBwdLPTSchedulerILb0ELi128ELb1EEEEEEEEEvNT_6ParamsE --------------------------
	.section	.text._ZN7cutlass13device_kernelIN5flash19enable_sm80_to_sm89INS1_16FlashAttnBwdSm80INS1_25CollectiveMainloopBwdSm80ILi2ELi2EN4cute5tupleIJNS5_1CILi128EEES8_NS7_ILi64EEEEEENS_10bfloat16_tEfNS_4arch4Sm80ELb1ELb0ELb1ELb0ELb1ELb0ELb0ELb0ELi2ELi4ELi4ELi4ELb0EEENS1_24CollectiveEpilogueBwdGQAISA_fSD_Li256ELb0ELb1EEENS1_25SingleTileBwdLPTSchedulerILb0ELi128ELb1EEEEEEEEEvNT_6ParamsE,"ax",@progbits
	.align	128
.text._ZN7cutlass13device_kernelIN5flash19enable_sm80_to_sm89INS1_16FlashAttnBwdSm80INS1_25CollectiveMainloopBwdSm80ILi2ELi2EN4cute5tupleIJNS5_1CILi128EEES8_NS7_ILi64EEEEEENS_10bfloat16_tEfNS_4arch4Sm80ELb1ELb0ELb1ELb0ELb1ELb0ELb0ELb0ELi2ELi4ELi4ELi4ELb0EEENS1_24CollectiveEpilogueBwdGQAISA_fSD_Li256ELb0ELb1EEENS1_25SingleTileBwdLPTSchedulerILb0ELi128ELb1EEEEEEEEEvNT_6ParamsE:
        .type           _ZN7cutlass13device_kernelIN5flash19enable_sm80_to_sm89INS1_16FlashAttnBwdSm80INS1_25CollectiveMainloopBwdSm80ILi2ELi2EN4cute5tupleIJNS5_1CILi128EEES8_NS7_ILi64EEEEEENS_10bfloat16_tEfNS_4arch4Sm80ELb1ELb0ELb1ELb0ELb1ELb0ELb0ELb0ELi2ELi4ELi4ELi4ELb0EEENS1_24CollectiveEpilogueBwdGQAISA_fSD_Li256ELb0ELb1EEENS1_25SingleTileBwdLPTSchedulerILb0ELi128ELb1EEEEEEEEEvNT_6ParamsE,@function
        .size           _ZN7cutlass13device_kernelIN5flash19enable_sm80_to_sm89INS1_16FlashAttnBwdSm80INS1_25CollectiveMainloopBwdSm80ILi2ELi2EN4cute5tupleIJNS5_1CILi128EEES8_NS7_ILi64EEEEEENS_10bfloat16_tEfNS_4arch4Sm80ELb1ELb0ELb1ELb0ELb1ELb0ELb0ELb0ELi2ELi4ELi4ELi4ELb0EEENS1_24CollectiveEpilogueBwdGQAISA_fSD_Li256ELb0ELb1EEENS1_25SingleTileBwdLPTSchedulerILb0ELi128ELb1EEEEEEEEEvNT_6ParamsE,(.L_x_132 - _ZN7cutlass13device_kernelIN5flash19enable_sm80_to_sm89INS1_16FlashAttnBwdSm80INS1_25CollectiveMainloopBwdSm80ILi2ELi2EN4cute5tupleIJNS5_1CILi128EEES8_NS7_ILi64EEEEEENS_10bfloat16_tEfNS_4arch4Sm80ELb1ELb0ELb1ELb0ELb1ELb0ELb0ELb0ELi2ELi4ELi4ELi4ELb0EEENS1_24CollectiveEpilogueBwdGQAISA_fSD_Li256ELb0ELb1EEENS1_25SingleTileBwdLPTSchedulerILb0ELi128ELb1EEEEEEEEEvNT_6ParamsE)
        .other          _ZN7cutlass13device_kernelIN5flash19enable_sm80_to_sm89INS1_16FlashAttnBwdSm80INS1_25CollectiveMainloopBwdSm80ILi2ELi2EN4cute5tupleIJNS5_1CILi128EEES8_NS7_ILi64EEEEEENS_10bfloat16_tEfNS_4arch4Sm80ELb1ELb0ELb1ELb0ELb1ELb0ELb0ELb0ELi2ELi4ELi4ELi4ELb0EEENS1_24CollectiveEpilogueBwdGQAISA_fSD_Li256ELb0ELb1EEENS1_25SingleTileBwdLPTSchedulerILb0ELi128ELb1EEEEEEEEEvNT_6ParamsE,@"STO_CUDA_ENTRY STV_DEFAULT"
_ZN7cutlass13device_kernelIN5flash19enable_sm80_to_sm89INS1_16FlashAttnBwdSm80INS1_25CollectiveMainloopBwdSm80ILi2ELi2EN4cute5tupleIJNS5_1CILi128EEES8_NS7_ILi64EEEEEENS_10bfloat16_tEfNS_4arch4Sm80ELb1ELb0ELb1ELb0ELb1ELb0ELb0ELb0ELi2ELi4ELi4ELi4ELb0EEENS1_24CollectiveEpilogueBwdGQAISA_fSD_Li256ELb0ELb1EEENS1_25SingleTileBwdLPTSchedulerILb0ELi128ELb1EEEEEEEEEvNT_6ParamsE:
[----:B------:R-:W-:Y:S01]  /*0000*/  LDC R1, c[0x0][0x28] ;  /* 0x00000a00ff017b82 */ /* 0x000fe20000000800 */
[----:B------:R-:W-:Y:S05]  /*0010*/  EXIT ;  /* 0x000000000000794d */ /* 0x000fea0003800000 */
.L_x_60:
        /* <DEDUP_REMOVED lines=14> */
.L_x_132:


//--------------------- .text._ZN7cutlass13device_kernelIN5flash22FlashAttnBwdPreprocessIN4cute5tupleIJNS3_1CILi128EEENS5_ILi64EEEEEENS_10bfloat16_tEfNS_4arch4Sm80ELb1ELb0EEEEEvNT_6ParamsE --------------------------
	.section	.text._ZN7cutlass13device_kernelIN5flash22FlashAttnBwdPreprocessIN4cute5tupleIJNS3_1CILi128EEENS5_ILi64EEEEEENS_10bfloat16_tEfNS_4arch4Sm80ELb1ELb0EEEEEvNT_6ParamsE,"ax",@progbits
	.align	128
.text._ZN7cutlass13device_kernelIN5flash22FlashAttnBwdPreprocessIN4cute5tupleIJNS3_1CILi128EEENS5_ILi64EEEEEENS_10bfloat16_tEfNS_4arch4Sm80ELb1ELb0EEEEEvNT_6ParamsE:
        .type           _ZN7cutlass13device_kernelIN5flash22FlashAttnBwdPreprocessIN4cute5tupleIJNS3_1CILi128EEENS5_ILi64EEEEEENS_10bfloat16_tEfNS_4arch4Sm80ELb1ELb0EEEEEvNT_6ParamsE,@function
        .size           _ZN7cutlass13device_kernelIN5flash22FlashAttnBwdPreprocessIN4cute5tupleIJNS3_1CILi128EEENS5_ILi64EEEEEENS_10bfloat16_tEfNS_4arch4Sm80ELb1ELb0EEEEEvNT_6ParamsE,(.L_x_133 - _ZN7cutlass13device_kernelIN5flash22FlashAttnBwdPreprocessIN4cute5tupleIJNS3_1CILi128EEENS5_ILi64EEEEEENS_10bfloat16_tEfNS_4arch4Sm80ELb1ELb0EEEEEvNT_6ParamsE)
        .other          _ZN7cutlass13device_kernelIN5flash22FlashAttnBwdPreprocessIN4cute5tupleIJNS3_1CILi128EEENS5_ILi64EEEEEENS_10bfloat16_tEfNS_4arch4Sm80ELb1ELb0EEEEEvNT_6ParamsE,@"STO_CUDA_ENTRY STV_DEFAULT"
_ZN7cutlass13device_kernelIN5flash22FlashAttnBwdPreprocessIN4cute5tupleIJNS3_1CILi128EEENS5_ILi64EEEEEENS_10bfloat16_tEfNS_4arch4Sm80ELb1ELb0EEEEEvNT_6ParamsE:
[----:B------:R-:W-:Y:S01]  /*0000*/  LDC R1, c[0x0][0x28] ;  /* 0x00000a00ff017b82 */ /* 0x000fe20000000800 */
[----:B------:R-:W0:Y:S01]  /*0010*/  S2R R0, SR_TID.X ;  /* 0x0000000000007919 */ /* 0x000e220000002100 */
[----:B------:R-:W-:-:S06]  /*0020*/  ULDC UR4, c[0x0][0x218] ;  /* 0x0000860000047ab9 */ /* 0x000fcc0000000800 */
[----:B------:R-:W1:Y:S01]  /*0030*/  S2UR UR8, SR_CTAID.Y ;  /* 0x00000000000879c3 */ /* 0x000e620000002600 */
[----:B------:R-:W-:Y:S01]  /*0040*/  ULDC UR5, c[0x0][0x21c] ;  /* 0x0000870000057ab9 */ /* 0x000fe20000000800 */
[----:B------:R-:W2:Y:S01]  /*0050*/  S2R R2, SR_CTAID.X ;  /* 0x0000000000027919 */ /* 0x000ea20000002500 */
[----:B------:R-:W-:-:S05]  /*0060*/  ULDC.64 UR6, c[0x0][0x208] ;  /* 0x0000820000067ab9 */ /* 0x000fca0000000a00 */
[----:B------:R-:W3:Y:S08]  /*0070*/  LDC.64 R12, c[0x0][0x230] ;  /* 0x00008c00ff0c7b82 */ /* 0x000ef00000000a00 */
[----:B------:R-:W4:Y:S08]  /*0080*/  S2UR UR9, SR_CTAID.Z ;  /* 0x00000000000979c3 */ /* 0x000f300000002700 */
[----:B------:R-:W4:Y:S01]  /*0090*/  LDC.64 R14, c[0x0][0x238] ;  /* 0x00008e00ff0e7b82 */ /* 0x000f220000000a00 */
[----:B-1----:R-:W-:Y:S01]  /*00a0*/  USHF.R.S32.HI UR10, URZ, 0x1f, UR8 ;  /* 0x0000001f3f0a7899 */ /* 0x002fe20008011408 */
[----:B0-----:R-:W-:-:S05]  /*00b0*/  SHF.R.S32.HI R3, RZ, 0x1f, R0 ;  /* 0x0000001fff037819 */ /* 0x001fca0000011400 */
[----:B---3--:R-:W-:Y:S01]  /*00c0*/  IMAD R4, R12, UR10, RZ ;  /* 0x0000000a0c047c24 */ /* 0x008fe2000f8e02ff */
[----:B------:R-:W0:Y:S01]  /*00d0*/  LDC.64 R20, c[0x0][0x250] ;  /* 0x00009400ff147b82 */ /* 0x000e220000000a00 */
[----:B------:R-:W-:Y:S01]  /*00e0*/  LEA.HI R44, R3, R0, RZ, 0x3 ;  /* 0x00000000032c7211 */ /* 0x000fe200078f18ff */
[----:B--2---:R-:W-:Y:S02]  /*00f0*/  IMAD.SHL.U32 R10, R2, 0x80, RZ ;  /* 0x00000080020a7824 */ /* 0x004fe400078e00ff */
[----:B------:R-:W-:Y:S01]  /*0100*/  IMAD R13, R13, UR8, R4 ;  /* 0x000000080d0d7c24 */ /* 0x000fe2000f8e0204 */
[----:B------:R-:W-:Y:S02]  /*0110*/  LOP3.LUT R5, R44, 0xfffffff8, RZ, 0xc0, !PT ;  /* 0xfffffff82c057812 */ /* 0x000fe400078ec0ff */
[----:B------:R-:W-:Y:S01]  /*0120*/  IADD3 R3, -R10, UR4, RZ ;  /* 0x000000040a037c10 */ /* 0x000fe2000fffe1ff */
[----:B----4-:R-:W-:Y:S01]  /*0130*/  USHF.R.S32.HI UR11, URZ, 0x1f, UR9 ;  /* 0x0000001f3f0b7899 */ /* 0x010fe20008011409 */
[----:B------:R-:W-:Y:S01]  /*0140*/  SHF.R.S32.HI R44, RZ, 0x3, R44 ;  /* 0x00000003ff2c7819 */ /* 0x000fe2000001142c */
[----:B------:R-:W-:Y:S01]  /*0150*/  IMAD.IADD R5, R0, 0x1, -R5 ;  /* 0x0000000100057824 */ /* 0x000fe200078e0a05 */
[----:B------:R-:W1:Y:S02]  /*0160*/  LDC.64 R42, c[0x0][0x258] ;  /* 0x00009600ff2a7b82 */ /* 0x000e640000000a00 */
[----:B------:R-:W-:-:S02]  /*0170*/  ISETP.GE.AND P1, PT, R44, R3, PT ;  /* 0x000000032c00720c */ /* 0x000fc40003f26270 */
[----:B------:R-:W-:Y:S01]  /*0180*/  SHF.L.U32 R8, R5, 0x3, RZ ;  /* 0x0000000305087819 */ /* 0x000fe200000006ff */
[----:B------:R-:W-:Y:S01]  /*0190*/  IMAD R4, R14, UR11, RZ ;  /* 0x0000000b0e047c24 */ /* 0x000fe2000f8e02ff */
[----:B------:R-:W-:Y:S02]  /*01a0*/  SHF.R.S32.HI R45, RZ, 0x1f, R44 ;  /* 0x0000001fff2d7819 */ /* 0x000fe4000001142c */
[C---:B------:R-:W-:Y:S01]  /*01b0*/  ISETP.LT.AND P4, PT, R8.reuse, UR5, !P1 ;  /* 0x0000000508007c0c */ /* 0x040fe2000cf81270 */
[----:B------:R-:W-:Y:S01]  /*01c0*/  IMAD R15, R15, UR9, R4 ;  /* 0x000000090f0f7c24 */ /* 0x000fe2000f8e0204 */
[--C-:B------:R-:W-:Y:S02]  /*01d0*/  SHF.R.S32.HI R9, RZ, 0x1f, R8.reuse ;  /* 0x0000001fff097819 */ /* 0x100fe40000011408 */
[----:B------:R-:W-:Y:S01]  /*01e0*/  ISETP.GE.AND P0, PT, R8, UR5, PT ;  /* 0x0000000508007c0c */ /* 0x000fe2000bf06270 */
[----:B0-----:R-:W-:Y:S02]  /*01f0*/  IMAD R16, R20, UR10, RZ ;  /* 0x0000000a14107c24 */ /* 0x001fe4000f8e02ff */
[----:B------:R-:W-:-:S04]  /*0200*/  IMAD.WIDE.U32 R6, R12, UR8, R8 ;  /* 0x000000080c067c25 */ /* 0x000fc8000f8e0008 */
[----:B------:R-:W-:Y:S02]  /*0210*/  IMAD.IADD R7, R7, 0x1, R13 ;  /* 0x0000000107077824 */ /* 0x000fe400078e020d */
[----:B------:R-:W0:Y:S01]  /*0220*/  @P4 LDC.64 R18, c[0x0][0x228] ;  /* 0x00008a00ff124b82 */ /* 0x000e220000000a00 */
[----:B------:R-:W-:-:S04]  /*0230*/  IMAD.WIDE R12, R2, 0x80, R44 ;  /* 0x00000080020c7825 */ /* 0x000fc800078e022c */
[----:B------:R-:W-:-:S03]  /*0240*/  IMAD.WIDE.U32 R30, R14, UR9, R6 ;  /* 0x000000090e1e7c25 */ /* 0x000fc6000f8e0006 */
[----:B------:R-:W2:Y:S01]  /*0250*/  @P4 LDC.64 R32, c[0x0][0x210] ;  /* 0x00008400ff204b82 */ /* 0x000ea20000000a00 */
[----:B------:R-:W-:Y:S02]  /*0260*/  IMAD.IADD R31, R31, 0x1, R15 ;  /* 0x000000011f1f7824 */ /* 0x000fe400078e020f */
[----:B------:R-:W-:-:S05]  /*0270*/  IMAD.WIDE.U32 R8, R20, UR8, R8 ;  /* 0x0000000814087c25 */ /* 0x000fca000f8e0008 */
[----:B------:R-:W3:Y:S01]  /*0280*/  @P4 LDC.64 R14, c[0x0][0x248] ;  /* 0x00009200ff0e4b82 */ /* 0x000ee20000000a00 */
[----:B0-----:R-:W-:-:S07]  /*0290*/  @P4 IMAD R4, R13, R18, RZ ;  /* 0x000000120d044224 */ /* 0x001fce00078e02ff */
[----:B------:R-:W0:Y:S01]  /*02a0*/  @P4 LDC.64 R26, c[0x0][0x240] ;  /* 0x00009000ff1a4b82 */ /* 0x000e220000000a00 */
[----:B------:R-:W-:-:S04]  /*02b0*/  @P4 IMAD.WIDE.U32 R6, R12, R18, R30 ;  /* 0x000000120c064225 */ /* 0x000fc800078e001e */
[----:B------:R-:W-:Y:S01]  /*02c0*/  @P4 IMAD R17, R12, R19, R4 ;  /* 0x000000130c114224 */ /* 0x000fe200078e0204 */
[----:B------:R-:W-:Y:S01]  /*02d0*/  IADD3 R4, R44, 0x20, RZ ;  /* 0x000000202c047810 */ /* 0x000fe20007ffe0ff */
[----:B------:R-:W-:Y:S01]  /*02e0*/  IMAD R19, R21, UR8, R16 ;  /* 0x0000000815137c24 */ /* 0x000fe2000f8e0210 */
[----:B--2---:R-:W-:Y:S01]  /*02f0*/  @P4 LEA R32, P2, R6, R32, 0x1 ;  /* 0x0000002006204211 */ /* 0x004fe200078408ff */
[----:B------:R-:W-:Y:S01]  /*0300*/  @P4 IMAD.IADD R7, R7, 0x1, R17 ;  /* 0x0000000107074824 */ /* 0x000fe200078e0211 */
[----:B------:R-:W-:Y:S01]  /*0310*/  ISETP.LT.AND P3, PT, R4, R3, !P0 ;  /* 0x000000030400720c */ /* 0x000fe20004761270 */
[----:B------:R-:W-:Y:S02]  /*0320*/  IMAD.MOV.U32 R16, RZ, RZ, R8 ;  /* 0x000000ffff107224 */ /* 0x000fe400078e0008 */
[----:B------:R-:W-:Y:S01]  /*0330*/  VIADD R8, R44, 0x60 ;  /* 0x000000602c087836 */ /* 0x000fe20000000000 */
[----:B------:R-:W-:Y:S01]  /*0340*/  @P4 LEA.HI.X R33, R6, R33, R7, 0x1, P2 ;  /* 0x0000002106214211 */ /* 0x000fe200010f0c07 */
[----:B-1----:R-:W-:Y:S01]  /*0350*/  IMAD R18, R42, UR11, RZ ;  /* 0x0000000b2a127c24 */ /* 0x002fe2000f8e02ff */
[----:B------:R-:W-:Y:S01]  /*0360*/  IADD3 R6, R44, 0x40, RZ ;  /* 0x000000402c067810 */ /* 0x000fe20007ffe0ff */
[----:B------:R-:W-:-:S02]  /*0370*/  IMAD.IADD R17, R9, 0x1, R19 ;  /* 0x0000000109117824 */ /* 0x000fc400078e0213 */
[----:B------:R-:W-:Y:S01]  /*0380*/  IMAD R7, R43, UR9, R18 ;  /* 0x000000092b077c24 */ /* 0x000fe2000f8e0212 */
[-C--:B------:R-:W-:Y:S01]  /*0390*/  ISETP.LT.AND P2, PT, R6, R3.reuse, !P0 ;  /* 0x000000030600720c */ /* 0x080fe20004741270 */
[----:B------:R-:W-:Y:S01]  /*03a0*/  IMAD.WIDE.U32 R42, R42, UR9, R16 ;  /* 0x000000092a2a7c25 */ /* 0x000fe2000f8e0010 */
[----:B------:R-:W-:Y:S01]  /*03b0*/  ISETP.LT.AND P0, PT, R8, R3, !P0 ;  /* 0x000000030800720c */ /* 0x000fe20004701270 */
[----:B------:R-:W1:Y:S01]  /*03c0*/  @P3 LDC.64 R24, c[0x0][0x228] ;  /* 0x00008a00ff183b82 */ /* 0x000e620000000a00 */
[C---:B------:R-:W-:Y:S01]  /*03d0*/  @P3 IADD3 R17, P6, R12.reuse, 0x20, RZ ;  /* 0x000000200c113810 */ /* 0x040fe20007fde0ff */
[----:B---3--:R-:W-:Y:S01]  /*03e0*/  @P4 IMAD R9, R13, R14, RZ ;  /* 0x0000000e0d094224 */ /* 0x008fe200078e02ff */
[----:B------:R-:W-:Y:S02]  /*03f0*/  @P3 IADD3 R16, P5, R12, 0x20, RZ ;  /* 0x000000200c103810 */ /* 0x000fe40007fbe0ff */
[----:B------:R-:W-:Y:S01]  /*0400*/  IADD3 R43, R43, R7, RZ ;  /* 0x000000072b2b7210 */ /* 0x000fe20007ffe0ff */
[----:B------:R-:W-:-:S02]  /*0410*/  @P3 IMAD.X R7, RZ, RZ, R13, P6 ;  /* 0x000000ffff073224 */ /* 0x000fc400030e060d */
[----:B------:R-:W2:Y:S01]  /*0420*/  @P3 LDC.64 R22, c[0x0][0x248] ;  /* 0x00009200ff163b82 */ /* 0x000ea20000000a00 */
[----:B------:R-:W-:Y:S01]  /*0430*/  @P3 IMAD.X R41, RZ, RZ, R13, P5 ;  /* 0x000000ffff293224 */ /* 0x000fe200028e060d */
[C---:B------:R-:W-:Y:S01]  /*0440*/  @P2 IADD3 R59, P6, R12.reuse, 0x40, RZ ;  /* 0x000000400c3b2810 */ /* 0x040fe20007fde0ff */
[C---:B------:R-:W-:Y:S01]  /*0450*/  @P4 IMAD R19, R12.reuse, R15, R9 ;  /* 0x0000000f0c134224 */ /* 0x040fe200078e0209 */
[C---:B------:R-:W-:Y:S01]  /*0460*/  @P2 IADD3 R54, P5, R12.reuse, 0x40, RZ ;  /* 0x000000400c362810 */ /* 0x040fe20007fbe0ff */
[C---:B------:R-:W-:Y:S01]  /*0470*/  @P4 IMAD.WIDE.U32 R14, R12.reuse, R14, R42 ;  /* 0x0000000e0c0e4225 */ /* 0x040fe200078e002a */
[----:B------:R-:W-:Y:S02]  /*0480*/  @P2 IADD3.X R35, RZ, R13, RZ, P6, !PT ;  /* 0x0000000dff232210 */ /* 0x000fe400037fe4ff */
[C---:B------:R-:W-:Y:S01]  /*0490*/  @P0 IADD3 R9, P6, R12.reuse, 0x60, RZ ;  /* 0x000000600c090810 */ /* 0x040fe20007fde0ff */
[----:B------:R-:W3:Y:S01]  /*04a0*/  @P3 LDC.64 R48, c[0x0][0x240] ;  /* 0x00009000ff303b82 */ /* 0x000ee20000000a00 */
[----:B------:R-:W-:Y:S01]  /*04b0*/  @P2 IMAD.X R57, RZ, RZ, R13, P5 ;  /* 0x000000ffff392224 */ /* 0x000fe200028e060d */
[----:B------:R-:W-:-:S02]  /*04c0*/  @P0 IADD3 R52, P5, R12, 0x60, RZ ;  /* 0x000000600c340810 */ /* 0x000fc40007fbe0ff */
[--C-:B------:R-:W-:Y:S01]  /*04d0*/  @P0 IMAD.X R55, RZ, RZ, R13.reuse, P6 ;  /* 0x000000ffff370224 */ /* 0x100fe200030e060d */
[----:B------:R-:W-:Y:S02]  /*04e0*/  @P4 IADD3 R12, R15, R19, RZ ;  /* 0x000000130f0c4210 */ /* 0x000fe40007ffe0ff */
[C---:B0-----:R-:W-:Y:S01]  /*04f0*/  @P4 LEA R26, P6, R14.reuse, R26, 0x1 ;  /* 0x0000001a0e1a4211 */ /* 0x041fe200078c08ff */
[----:B------:R-:W0:Y:S01]  /*0500*/  @P2 LDC.64 R36, c[0x0][0x228] ;  /* 0x00008a00ff242b82 */ /* 0x000e220000000a00 */
[----:B-1----:R-:W-:Y:S02]  /*0510*/  @P3 IMAD R18, R7, R24, RZ ;  /* 0x0000001807123224 */ /* 0x002fe400078e02ff */
[----:B------:R-:W-:Y:S01]  /*0520*/  @P0 IMAD.X R7, RZ, RZ, R13, P5 ;  /* 0x000000ffff070224 */ /* 0x000fe200028e060d */
[----:B------:R-:W-:Y:S01]  /*0530*/  @P4 LEA.HI.X R27, R14, R27, R12, 0x1, P6 ;  /* 0x0000001b0e1b4211 */ /* 0x000fe200030f0c0c */
[----:B------:R-:W-:Y:S01]  /*0540*/  @P3 IMAD.MOV.U32 R12, RZ, RZ, R30 ;  /* 0x000000ffff0c3224 */ /* 0x000fe200078e001e */
[----:B------:R-:W-:Y:S01]  /*0550*/  @P3 MOV R13, R31 ;  /* 0x0000001f000d3202 */ /* 0x000fe20000000f00 */
[----:B------:R-:W-:Y:S01]  /*0560*/  @P3 IMAD R39, R17, R25, R18 ;  /* 0x0000001911273224 */ /* 0x000fe200078e0212 */
[----:B------:R-:W1:Y:S01]  /*0570*/  @P2 LDC.64 R46, c[0x0][0x248] ;  /* 0x00009200ff2e2b82 */ /* 0x000e620000000a00 */
[----:B--2---:R-:W-:Y:S01]  /*0580*/  @P3 IMAD R41, R41, R22, RZ ;  /* 0x0000001629293224 */ /* 0x004fe200078e02ff */
[----:B------:R-:W-:Y:S01]  /*0590*/  CS2R R14, SRZ ;  /* 0x00000000000e7805 */ /* 0x000fe2000001ff00 */
[----:B------:R-:W-:Y:S01]  /*05a0*/  @P3 IMAD.WIDE.U32 R24, R17, R24, R12 ;  /* 0x0000001811183225 */ /* 0x000fe200078e000c */
[----:B------:R-:W-:-:S03]  /*05b0*/  CS2R R18, SRZ ;  /* 0x0000000000127805 */ /* 0x000fc6000001ff00 */
[----:B------:R-:W-:Y:S01]  /*05c0*/  @P3 IMAD.MOV.U32 R12, RZ, RZ, R42 ;  /* 0x000000ffff0c3224 */ /* 0x000fe200078e002a */
[----:B------:R-:W2:Y:S01]  /*05d0*/  @P3 LDC.64 R20, c[0x0][0x210] ;  /* 0x00008400ff143b82 */ /* 0x000ea20000000a00 */
[----:B------:R-:W-:Y:S02]  /*05e0*/  @P3 IMAD.MOV.U32 R13, RZ, RZ, R43 ;  /* 0x000000ffff0d3224 */ /* 0x000fe400078e002b */
[C---:B------:R-:W-:Y:S02]  /*05f0*/  @P3 IMAD R41, R16.reuse, R23, R41 ;  /* 0x0000001710293224 */ /* 0x040fe400078e0229 */
[----:B------:R-:W-:Y:S01]  /*0600*/  @P3 IMAD.WIDE.U32 R22, R16, R22, R12 ;  /* 0x0000001610163225 */ /* 0x000fe200078e000c */
[----:B------:R-:W-:Y:S02]  /*0610*/  CS2R R12, SRZ ;  /* 0x00000000000c7805 */ /* 0x000fe4000001ff00 */
[----:B------:R-:W-:Y:S01]  /*0620*/  CS2R R16, SRZ ;  /* 0x0000000000107805 */ /* 0x000fe2000001ff00 */
[----:B------:R-:W4:Y:S01]  /*0630*/  @P0 LDC.64 R28, c[0x0][0x228] ;  /* 0x00008a00ff1c0b82 */ /* 0x000f220000000a00 */
[----:B------:R-:W-:Y:S01]  /*0640*/  @P3 IMAD.IADD R41, R23, 0x1, R41 ;  /* 0x0000000117293824 */ /* 0x000fe200078e0229 */
[C---:B---3--:R-:W-:Y:S01]  /*0650*/  @P3 LEA R48, P5, R22.reuse, R48, 0x1 ;  /* 0x0000003016303211 */ /* 0x048fe200078a08ff */
[-C--:B0-----:R-:W-:Y:S01]  /*0660*/  @P2 IMAD R34, R35, R36.reuse, RZ ;  /* 0x0000002423222224 */ /* 0x081fe200078e02ff */
[----:B------:R-:W-:Y:S01]  /*0670*/  @P2 MOV R51, R31 ;  /* 0x0000001f00332202 */ /* 0x000fe20000000f00 */
[----:B------:R-:W-:Y:S01]  /*0680*/  @P2 IMAD.MOV.U32 R50, RZ, RZ, R30 ;  /* 0x000000ffff322224 */ /* 0x000fe200078e001e */
[----:B------:R-:W-:Y:S01]  /*0690*/  @P3 LEA.HI.X R49, R22, R49, R41, 0x1, P5 ;  /* 0x0000003116313211 */ /* 0x000fe200028f0c29 */
[----:B------:R0:W3:Y:S01]  /*06a0*/  @P4 LDG.E.128 R12, desc[UR6][R32.64] ;  /* 0x00000006200c4981 */ /* 0x0000e2000c1e1d00 */
[----:B------:R-:W4:Y:S01]  /*06b0*/  @P0 LDC.64 R40, c[0x0][0x248] ;  /* 0x00009200ff280b82 */ /* 0x000f220000000a00 */
[----:B------:R-:W-:Y:S01]  /*06c0*/  @P2 IMAD R53, R59, R37, R34 ;  /* 0x000000253b352224 */ /* 0x000fe200078e0222 */
[----:B------:R-:W-:Y:S01]  /*06d0*/  @P3 IADD3 R39, R25, R39, RZ ;  /* 0x0000002719273210 */ /* 0x000fe20007ffe0ff */
[----:B------:R-:W-:Y:S01]  /*06e0*/  @P2 IMAD.WIDE.U32 R50, R59, R36, R50 ;  /* 0x000000243b322225 */ /* 0x000fe200078e0032 */
[----:B------:R0:W3:Y:S01]  /*06f0*/  @P4 LDG.E.128 R16, desc[UR6][R26.64] ;  /* 0x000000061a104981 */ /* 0x0000e2000c1e1d00 */
[----:B------:R-:W-:-:S02]  /*0700*/  @P2 MOV R37, R43 ;  /* 0x0000002b00252202 */ /* 0x000fc40000000f00 */
[----:B------:R-:W-:Y:S01]  /*0710*/  CS2R R22, SRZ ;  /* 0x0000000000167805 */ /* 0x000fe2000001ff00 */
[----:B-1----:R-:W-:Y:S01]  /*0720*/  @P2 IMAD R57, R57, R46, RZ ;  /* 0x0000002e39392224 */ /* 0x002fe200078e02ff */
[----:B--2---:R-:W-:Y:S01]  /*0730*/  @P3 LEA R60, P4, R24, R20, 0x1 ;  /* 0x00000014183c3211 */ /* 0x004fe200078808ff */
[----:B------:R-:W-:Y:S01]  /*0740*/  @P2 IMAD.MOV.U32 R36, RZ, RZ, R42 ;  /* 0x000000ffff242224 */ /* 0x000fe200078e002a */
[----:B0-----:R-:W0:Y:S01]  /*0750*/  @P2 LDC.64 R32, c[0x0][0x210] ;  /* 0x00008400ff202b82 */ /* 0x001e220000000a00 */
[----:B------:R-:W-:Y:S01]  /*0760*/  @P2 IMAD R47, R54, R47, R57 ;  /* 0x0000002f362f2224 */ /* 0x000fe200078e0239 */
[----:B------:R-:W-:Y:S02]  /*0770*/  @P3 LEA.HI.X R61, R24, R21, R39, 0x1, P4 ;  /* 0x00000015183d3211 */ /* 0x000fe400020f0c27 */
[----:B------:R-:W-:Y:S02]  /*0780*/  CS2R R20, SRZ ;  /* 0x0000000000147805 */ /* 0x000fe4000001ff00 */
[----:B------:R-:W-:-:S02]  /*0790*/  CS2R R24, SRZ ;  /* 0x0000000000187805 */ /* 0x000fc4000001ff00 */
[----:B------:R-:W-:Y:S01]  /*07a0*/  CS2R R26, SRZ ;  /* 0x00000000001a7805 */ /* 0x000fe2000001ff00 */
[----:B----4-:R-:W-:Y:S01]  /*07b0*/  @P0 IMAD R56, R55, R28, RZ ;  /* 0x0000001c37380224 */ /* 0x010fe200078e02ff */
[----:B------:R-:W1:Y:S01]  /*07c0*/  @P0 LDC.64 R34, c[0x0][0x210] ;  /* 0x00008400ff220b82 */ /* 0x000e620000000a00 */
[----:B------:R-:W-:Y:S01]  /*07d0*/  @P2 IMAD.WIDE.U32 R54, R54, R46, R36 ;  /* 0x0000002e36362225 */ /* 0x000fe200078e0024 */
[----:B------:R-:W2:Y:S04]  /*07e0*/  @P3 LDG.E.128 R20, desc[UR6][R60.64] ;  /* 0x000000063c143981 */ /* 0x000ea8000c1e1d00 */
[----:B------:R4:W2:Y:S02]  /*07f0*/  @P3 LDG.E.128 R24, desc[UR6][R48.64] ;  /* 0x0000000630183981 */ /* 0x0008a4000c1e1d00 */
[----:B------:R-:W4:Y:S08]  /*0800*/  @P2 LDC.64 R38, c[0x0][0x240] ;  /* 0x00009000ff262b82 */ /* 0x000f300000000a00 */
[----:B------:R-:W4:Y:S01]  /*0810*/  @P0 LDC.64 R36, c[0x0][0x240] ;  /* 0x00009000ff240b82 */ /* 0x000f220000000a00 */
[----:B------:R-:W-:-:S02]  /*0820*/  @P0 IMAD R7, R7, R40, RZ ;  /* 0x0000002807070224 */ /* 0x000fc400078e02ff */
[C---:B------:R-:W-:Y:S02]  /*0830*/  @P0 IMAD R29, R9.reuse, R29, R56 ;  /* 0x0000001d091d0224 */ /* 0x040fe400078e0238 */
[----:B------:R-:W-:Y:S01]  /*0840*/  @P0 IMAD.WIDE.U32 R30, R9, R28, R30 ;  /* 0x0000001c091e0225 */ /* 0x000fe200078e001e */
[----:B0-----:R-:W-:-:S03]  /*0850*/  @P2 LEA R56, P3, R50, R32, 0x1 ;  /* 0x0000002032382211 */ /* 0x001fc600078608ff */
[----:B------:R-:W-:Y:S02]  /*0860*/  @P2 IMAD.IADD R53, R51, 0x1, R53 ;  /* 0x0000000133352824 */ /* 0x000fe400078e0235 */
[C---:B------:R-:W-:Y:S02]  /*0870*/  @P0 IMAD R7, R52.reuse, R41, R7 ;  /* 0x0000002934070224 */ /* 0x040fe400078e0207 */
[----:B------:R-:W-:Y:S01]  /*0880*/  @P0 IMAD.WIDE.U32 R42, R52, R40, R42 ;  /* 0x00000028342a0225 */ /* 0x000fe200078e002a */
[----:B-1----:R-:W-:-:S03]  /*0890*/  @P0 LEA R46, P4, R30, R34, 0x1 ;  /* 0x000000221e2e0211 */ /* 0x002fc600078808ff */
[----:B------:R-:W-:Y:S01]  /*08a0*/  @P0 IMAD.IADD R29, R31, 0x1, R29 ;  /* 0x000000011f1d0824 */ /* 0x000fe200078e021d */
[----:B------:R-:W-:Y:S02]  /*08b0*/  @P2 LEA.HI.X R57, R50, R33, R53, 0x1, P3 ;  /* 0x0000002132392211 */ /* 0x000fe400018f0c35 */
[----:B------:R-:W-:Y:S02]  /*08c0*/  @P2 IADD3 R9, R55, R47, RZ ;  /* 0x0000002f37092210 */ /* 0x000fe40007ffe0ff */
[----:B----4-:R-:W-:Y:S02]  /*08d0*/  @P2 LEA R48, P5, R54, R38, 0x1 ;  /* 0x0000002636302211 */ /* 0x010fe400078a08ff */
[----:B------:R-:W-:Y:S02]  /*08e0*/  @P0 IADD3 R7, R43, R7, RZ ;  /* 0x000000072b070210 */ /* 0x000fe40007ffe0ff */
[----:B------:R-:W-:Y:S02]  /*08f0*/  @P0 LEA R50, P3, R42, R36, 0x1 ;  /* 0x000000242a320211 */ /* 0x000fe400078608ff */
[----:B------:R-:W-:-:S02]  /*0900*/  @P0 LEA.HI.X R47, R30, R35, R29, 0x1, P4 ;  /* 0x000000231e2f0211 */ /* 0x000fc400020f0c1d */
[----:B------:R-:W-:Y:S02]  /*0910*/  CS2R R28, SRZ ;  /* 0x00000000001c7805 */ /* 0x000fe4000001ff00 */
[----:B------:R-:W-:Y:S02]  /*0920*/  CS2R R30, SRZ ;  /* 0x00000000001e7805 */ /* 0x000fe4000001ff00 */
[----:B------:R-:W-:Y:S02]  /*0930*/  CS2R R32, SRZ ;  /* 0x0000000000207805 */ /* 0x000fe4000001ff00 */
[----:B------:R-:W-:Y:S02]  /*0940*/  CS2R R34, SRZ ;  /* 0x0000000000227805 */ /* 0x000fe4000001ff00 */
[----:B------:R-:W-:Y:S02]  /*0950*/  @P2 LEA.HI.X R49, R54, R39, R9, 0x1, P5 ;  /* 0x0000002736312211 */ /* 0x000fe400028f0c09 */
[----:B------:R-:W-:-:S02]  /*0960*/  CS2R R38, SRZ ;  /* 0x0000000000267805 */ /* 0x000fc4000001ff00 */
[----:B------:R-:W-:Y:S02]  /*0970*/  @P0 LEA.HI.X R51, R42, R37, R7, 0x1, P3 ;  /* 0x000000252a330211 */ /* 0x000fe400018f0c07 */
[----:B------:R-:W-:Y:S02]  /*0980*/  CS2R R36, SRZ ;  /* 0x0000000000247805 */ /* 0x000fe4000001ff00 */
[----:B------:R-:W-:Y:S02]  /*0990*/  CS2R R40, SRZ ;  /* 0x0000000000287805 */ /* 0x000fe4000001ff00 */
[----:B------:R-:W-:Y:S01]  /*09a0*/  CS2R R42, SRZ ;  /* 0x00000000002a7805 */ /* 0x000fe2000001ff00 */
[----:B------:R-:W4:Y:S04]  /*09b0*/  @P2 LDG.E.128 R28, desc[UR6][R56.64] ;  /* 0x00000006381c2981 */ /* 0x000f28000c1e1d00 */
[----:B------:R0:W4:Y:S04]  /*09c0*/  @P2 LDG.E.128 R32, desc[UR6][R48.64] ;  /* 0x0000000630202981 */ /* 0x000128000c1e1d00 */
[----:B------:R1:W4:Y:S04]  /*09d0*/  @P0 LDG.E.128 R36, desc[UR6][R46.64] ;  /* 0x000000062e240981 */ /* 0x000328000c1e1d00 */
[----:B------:R3:W4:Y:S01]  /*09e0*/  @P0 LDG.E.128 R40, desc[UR6][R50.64] ;  /* 0x0000000632280981 */ /* 0x000722000c1e1d00 */
[----:B------:R-:W-:-:S04]  /*09f0*/  ISETP.GT.AND P0, PT, R0, 0x7f, PT ;  /* 0x0000007f0000780c */ /* 0x000fc80003f04270 */
[----:B------:R-:W-:-:S13]  /*0a00*/  ISETP.GE.OR P2, PT, R0, R3, P0 ;  /* 0x000000030000720c */ /* 0x000fda0000746670 */
[----:B------:R-:W1:Y:S08]  /*0a10*/  @!P2 LDC.64 R54, c[0x0][0x290] ;  /* 0x0000a400ff36ab82 */ /* 0x000e700000000a00 */
[----:B0-----:R-:W0:Y:S01]  /*0a20*/  @!P2 LDC.64 R48, c[0x0][0x298] ;  /* 0x0000a600ff30ab82 */ /* 0x001e220000000a00 */
[----:B------:R-:W-:Y:S02]  /*0a30*/  @!P2 SHF.R.S32.HI R7, RZ, 0x1f, R0 ;  /* 0x0000001fff07a819 */ /* 0x000fe40000011400 */
[----:B------:R-:W-:-:S05]  /*0a40*/  @!P2 IADD3 R52, P3, R10, R0, RZ ;  /* 0x000000000a34a210 */ /* 0x000fca0007f7e0ff */
[----:B-1----:R-:W1:Y:S01]  /*0a50*/  @!P2 LDC.64 R46, c[0x0][0x288] ;  /* 0x0000a200ff2eab82 */ /* 0x002e620000000a00 */
[----:B------:R-:W-:Y:S01]  /*0a60*/  @!P2 LEA.HI.X.SX32 R53, R10, R7, 0x1, P3 ;  /* 0x000000070a35a211 */ /* 0x000fe200018f0eff */
[C---:B------:R-:W-:Y:S02]  /*0a70*/  @!P2 IMAD R56, R54.reuse, UR10, RZ ;  /* 0x0000000a3638ac24 */ /* 0x040fe4000f8e02ff */
[----:B------:R-:W-:-:S04]  /*0a80*/  @!P2 IMAD.WIDE.U32 R52, R54, UR8, R52 ;  /* 0x000000083634ac25 */ /* 0x000fc8000f8e0034 */
[----:B------:R-:W-:Y:S02]  /*0a90*/  @!P2 IMAD R55, R55, UR8, R56 ;  /* 0x000000083737ac24 */ /* 0x000fe4000f8e0238 */
[C---:B0-----:R-:W-:Y:S02]  /*0aa0*/  @!P2 IMAD R54, R48.reuse, UR11, RZ ;  /* 0x0000000b3036ac24 */ /* 0x041fe4000f8e02ff */
[----:B------:R-:W-:Y:S02]  /*0ab0*/  @!P2 IMAD.IADD R53, R53, 0x1, R55 ;  /* 0x000000013535a824 */ /* 0x000fe400078e0237 */
[----:B------:R-:W-:Y:S02]  /*0ac0*/  @!P2 IMAD R55, R49, UR9, R54 ;  /* 0x000000093137ac24 */ /* 0x000fe4000f8e0236 */
[----:B------:R-:W-:-:S04]  /*0ad0*/  @!P2 IMAD.WIDE.U32 R48, R48, UR9, R52 ;  /* 0x000000093030ac25 */ /* 0x000fc8000f8e0034 */
[----:B------:R-:W-:Y:S01]  /*0ae0*/  @!P2 IMAD.IADD R53, R49, 0x1, R55 ;  /* 0x000000013135a824 */ /* 0x000fe200078e0237 */
[----:B-1----:R-:W-:-:S04]  /*0af0*/  @!P2 LEA R46, P3, R48, R46, 0x2 ;  /* 0x0000002e302ea211 */ /* 0x002fc800078610ff */
[----:B------:R-:W-:Y:S02]  /*0b00*/  @!P2 LEA.HI.X R47, R48, R47, R53, 0x2, P3 ;  /* 0x0000002f302fa211 */ /* 0x000fe400018f1435 */
[----:B---3--:R-:W-:Y:S02]  /*0b10*/  LOP3.LUT R50, R12, 0xffff0000, RZ, 0xc0, !PT ;  /* 0xffff00000c327812 */ /* 0x008fe400078ec0ff */
[----:B------:R-:W-:Y:S02]  /*0b20*/  LOP3.LUT R7, R16, 0xffff0000, RZ, 0xc0, !PT ;  /* 0xffff000010077812 */ /* 0x000fe400078ec0ff */
[----:B------:R-:W-:Y:S02]  /*0b30*/  SHF.L.U32 R51, R12, 0x10, RZ ;  /* 0x000000100c337819 */ /* 0x000fe400000006ff */
[----:B------:R-:W-:Y:S01]  /*0b40*/  SHF.L.U32 R16, R16, 0x10, RZ ;  /* 0x0000001010107819 */ /* 0x000fe200000006ff */
[----:B------:R-:W-:Y:S01]  /*0b50*/  FMUL.FTZ R50, R50, R7 ;  /* 0x0000000732327220 */ /* 0x000fe20000410000 */
[----:B------:R-:W-:-:S03]  /*0b60*/  LOP3.LUT R49, R18, 0xffff0000, RZ, 0xc0, !PT ;  /* 0xffff000012317812 */ /* 0x000fc600078ec0ff */
[----:B------:R-:W-:Y:S01]  /*0b70*/  FFMA.FTZ R56, R51, R16, R50 ;  /* 0x0000001033387223 */ /* 0x000fe20000010032 */
[----:B------:R-:W-:Y:S01]  /*0b80*/  IMAD.U32 R50, R18, 0x10000, RZ ;  /* 0x0001000012327824 */ /* 0x000fe200078e00ff */
[----:B------:R-:W-:Y:S01]  /*0b90*/  SHF.L.U32 R54, R17, 0x10, RZ ;  /* 0x0000001011367819 */ /* 0x000fe200000006ff */
[----:B------:R-:W-:Y:S01]  /*0ba0*/  IMAD.U32 R9, R13, 0x10000, RZ ;  /* 0x000100000d097824 */ /* 0x000fe200078e00ff */
[----:B--2---:R-:W-:Y:S02]  /*0bb0*/  LOP3.LUT R18, R20, 0xffff0000, RZ, 0xc0, !PT ;  /* 0xffff000014127812 */ /* 0x004fe400078ec0ff */
[----:B------:R-:W-:Y:S02]  /*0bc0*/  LOP3.LUT R51, R24, 0xffff0000, RZ, 0xc0, !PT ;  /* 0xffff000018337812 */ /* 0x000fe400078ec0ff */
[----:B------:R-:W-:Y:S01]  /*0bd0*/  SHF.L.U32 R20, R20, 0x10, RZ ;  /* 0x0000001014147819 */ /* 0x000fe200000006ff */
[----:B------:R-:W-:Y:S01]  /*0be0*/  FFMA.FTZ R54, R9, R54, R56 ;  /* 0x0000003609367223 */ /* 0x000fe20000010038 */
[----:B------:R-:W-:Y:S01]  /*0bf0*/  LOP3.LUT R13, R13, 0xffff0000, RZ, 0xc0, !PT ;  /* 0xffff00000d0d7812 */ /* 0x000fe200078ec0ff */
[----:B------:R-:W-:Y:S01]  /*0c00*/  FMUL.FTZ R53, R18, R51 ;  /* 0x0000003312357220 */ /* 0x000fe20000410000 */
[----:B------:R-:W-:Y:S01]  /*0c10*/  LOP3.LUT R52, R17, 0xffff0000, RZ, 0xc0, !PT ;  /* 0xffff000011347812 */ /* 0x000fe200078ec0ff */
[----:B------:R-:W-:Y:S01]  /*0c20*/  IMAD.U32 R51, R24, 0x10000, RZ ;  /* 0x0001000018337824 */ /* 0x000fe200078e00ff */
[----:B------:R-:W-:Y:S01]  /*0c30*/  SHF.L.U32 R9, R21, 0x10, RZ ;  /* 0x0000001015097819 */ /* 0x000fe200000006ff */
[----:B------:R-:W-:-:S02]  /*0c40*/  IMAD.U32 R18, R25, 0x10000, RZ ;  /* 0x0001000019127824 */ /* 0x000fc400078e00ff */
[----:B------:R-:W-:Y:S01]  /*0c50*/  FFMA.FTZ R24, R20, R51, R53 ;  /* 0x0000003314187223 */ /* 0x000fe20000010035 */
[C---:B------:R-:W-:Y:S02]  /*0c60*/  IMAD.U32 R7, R14.reuse, 0x10000, RZ ;  /* 0x000100000e077824 */ /* 0x040fe400078e00ff */
[----:B------:R-:W-:Y:S01]  /*0c70*/  FFMA.FTZ R52, R13, R52, R54 ;  /* 0x000000340d347223 */ /* 0x000fe20000010036 */
[----:B------:R-:W-:Y:S01]  /*0c80*/  LOP3.LUT R14, R14, 0xffff0000, RZ, 0xc0, !PT ;  /* 0xffff00000e0e7812 */ /* 0x000fe200078ec0ff */
[----:B------:R-:W-:Y:S02]  /*0c90*/  FFMA.FTZ R24, R9, R18, R24 ;  /* 0x0000001209187223 */ /* 0x000fe40000010018 */
[----:B------:R-:W-:Y:S01]  /*0ca0*/  FFMA.FTZ R9, R7, R50, R52 ;  /* 0x0000003207097223 */ /* 0x000fe20000010034 */
[----:B------:R-:W-:Y:S02]  /*0cb0*/  LOP3.LUT R21, R21, 0xffff0000, RZ, 0xc0, !PT ;  /* 0xffff000015157812 */ /* 0x000fe400078ec0ff */
[----:B------:R-:W-:Y:S01]  /*0cc0*/  LOP3.LUT R20, R25, 0xffff0000, RZ, 0xc0, !PT ;  /* 0xffff000019147812 */ /* 0x000fe200078ec0ff */
[----:B------:R-:W-:Y:S01]  /*0cd0*/  FFMA.FTZ R49, R14, R49, R9 ;  /* 0x000000310e317223 */ /* 0x000fe20000010009 */
[----:B------:R-:W-:-:S02]  /*0ce0*/  SHF.L.U32 R12, R15, 0x10, RZ ;  /* 0x000000100f0c7819 */ /* 0x000fc400000006ff */
[----:B------:R-:W-:Y:S01]  /*0cf0*/  SHF.L.U32 R17, R19, 0x10, RZ ;  /* 0x0000001013117819 */ /* 0x000fe200000006ff */
[----:B------:R-:W-:Y:S01]  /*0d00*/  IMAD.U32 R18, R26, 0x10000, RZ ;  /* 0x000100001a127824 */ /* 0x000fe200078e00ff */
[----:B------:R-:W-:Y:S01]  /*0d10*/  SHF.L.U32 R7, R22, 0x10, RZ ;  /* 0x0000001016077819 */ /* 0x000fe200000006ff */
[----:B------:R-:W-:Y:S01]  /*0d20*/  FFMA.FTZ R20, R21, R20, R24 ;  /* 0x0000001415147223 */ /* 0x000fe20000010018 */
[----:B------:R-:W-:Y:S01]  /*0d30*/  LOP3.LUT R15, R15, 0xffff0000, RZ, 0xc0, !PT ;  /* 0xffff00000f0f7812 */ /* 0x000fe200078ec0ff */
[----:B------:R-:W-:Y:S01]  /*0d40*/  FFMA.FTZ R12, R12, R17, R49 ;  /* 0x000000110c0c7223 */ /* 0x000fe20000010031 */
[----:B------:R-:W-:Y:S01]  /*0d50*/  LOP3.LUT R16, R19, 0xffff0000, RZ, 0xc0, !PT ;  /* 0xffff000013107812 */ /* 0x000fe200078ec0ff */
[----:B------:R-:W-:Y:S01]  /*0d60*/  FFMA.FTZ R13, R7, R18, R20 ;  /* 0x00000012070d7223 */ /* 0x000fe20000010014 */
[----:B------:R-:W-:Y:S02]  /*0d70*/  LOP3.LUT R22, R22, 0xffff0000, RZ, 0xc0, !PT ;  /* 0xffff000016167812 */ /* 0x000fe400078ec0ff */
[----:B------:R-:W-:Y:S01]  /*0d80*/  LOP3.LUT R9, R26, 0xffff0000, RZ, 0xc0, !PT ;  /* 0xffff00001a097812 */ /* 0x000fe200078ec0ff */
[----:B------:R-:W-:Y:S01]  /*0d90*/  FFMA.FTZ R15, R15, R16, R12 ;  /* 0x000000100f0f7223 */ /* 0x000fe2000001000c */
[C---:B------:R-:W-:Y:S01]  /*0da0*/  IMAD.U32 R7, R27.reuse, 0x10000, RZ ;  /* 0x000100001b077824 */ /* 0x040fe200078e00ff */
[----:B------:R-:W-:-:S02]  /*0db0*/  LOP3.LUT R12, R27, 0xffff0000, RZ, 0xc0, !PT ;  /* 0xffff00001b0c7812 */ /* 0x000fc400078ec0ff */
[----:B------:R-:W-:Y:S01]  /*0dc0*/  FFMA.FTZ R9, R22, R9, R13 ;  /* 0x0000000916097223 */ /* 0x000fe2000001000d */
[C---:B----4-:R-:W-:Y:S02]  /*0dd0*/  SHF.L.U32 R17, R28.reuse, 0x10, RZ ;  /* 0x000000101c117819 */ /* 0x050fe400000006ff */
[----:B------:R-:W-:Y:S02]  /*0de0*/  LOP3.LUT R28, R28, 0xffff0000, RZ, 0xc0, !PT ;  /* 0xffff00001c1c7812 */ /* 0x000fe400078ec0ff */
[C---:B------:R-:W-:Y:S02]  /*0df0*/  LOP3.LUT R25, R32.reuse, 0xffff0000, RZ, 0xc0, !PT ;  /* 0xffff000020197812 */ /* 0x040fe400078ec0ff */
[----:B------:R-:W-:Y:S02]  /*0e00*/  SHF.L.U32 R22, R32, 0x10, RZ ;  /* 0x0000001020167819 */ /* 0x000fe400000006ff */
[----:B------:R-:W-:Y:S01]  /*0e10*/  LOP3.LUT R20, R36, 0xffff0000, RZ, 0xc0, !PT ;  /* 0xffff000024147812 */ /* 0x000fe200078ec0ff */
[----:B------:R-:W-:Y:S01]  /*0e20*/  FMUL.FTZ R28, R28, R25 ;  /* 0x000000191c1c7220 */ /* 0x000fe20000410000 */
[C---:B------:R-:W-:Y:S01]  /*0e30*/  LOP3.LUT R27, R40.reuse, 0xffff0000, RZ, 0xc0, !PT ;  /* 0xffff0000281b7812 */ /* 0x040fe200078ec0ff */
[----:B------:R-:W-:Y:S01]  /*0e40*/  IMAD.U32 R25, R40, 0x10000, RZ ;  /* 0x0001000028197824 */ /* 0x000fe200078e00ff */
[----:B------:R-:W-:Y:S01]  /*0e50*/  SHF.L.U32 R36, R36, 0x10, RZ ;  /* 0x0000001024247819 */ /* 0x000fe200000006ff */
[----:B------:R-:W-:-:S02]  /*0e60*/  IMAD.U32 R21, R29, 0x10000, RZ ;  /* 0x000100001d157824 */ /* 0x000fc400078e00ff */
[----:B------:R-:W-:Y:S01]  /*0e70*/  FMUL.FTZ R27, R20, R27 ;  /* 0x0000001b141b7220 */ /* 0x000fe20000410000 */
[----:B------:R-:W-:Y:S02]  /*0e80*/  IMAD.U32 R24, R33, 0x10000, RZ ;  /* 0x0001000021187824 */ /* 0x000fe400078e00ff */
[----:B------:R-:W-:Y:S01]  /*0e90*/  FFMA.FTZ R22, R17, R22, R28 ;  /* 0x0000001611167223 */ /* 0x000fe2000001001c */
        /* <DEDUP_REMOVED lines=8> */
[----:B------:R-:W-:Y:S01]  /*0f20*/  LOP3.LUT R37, R37, 0xffff0000, RZ, 0xc0, !PT ;  /* 0xffff000025257812 */ /* 0x000fe200078ec0ff */
[----:B------:R-:W-:Y:S01]  /*0f30*/  FFMA.FTZ R36, R17, R20, R36 ;  /* 0x0000001411247223 */ /* 0x000fe20000010024 */
        /* <DEDUP_REMOVED lines=13> */
[----:B------:R-:W-:-:S02]  /*1010*/  IMAD.U32 R7, R31, 0x10000, RZ ;  /* 0x000100001f077824 */ /* 0x000fc400078e00ff */
[----:B------:R-:W-:Y:S01]  /*1020*/  FFMA.FTZ R30, R30, R13, R9 ;  /* 0x0000000d1e1e7223 */ /* 0x000fe20000010009 */
[----:B------:R-:W-:Y:S01]  /*1030*/  IMAD.U32 R18, R35, 0x10000, RZ ;  /* 0x0001000023127824 */ /* 0x000fe200078e00ff */
[----:B------:R-:W-:Y:S01]  /*1040*/  SHF.L.U32 R9, R39, 0x10, RZ ;  /* 0x0000001027097819 */ /* 0x000fe200000006ff */
[----:B------:R-:W-:Y:S02]  /*1050*/  IMAD.U32 R20, R43, 0x10000, RZ ;  /* 0x000100002b147824 */ /* 0x000fe400078e00ff */
[----:B------:R-:W-:Y:S01]  /*1060*/  FFMA.FTZ R38, R38, R21, R17 ;  /* 0x0000001526267223 */ /* 0x000fe20000010011 */
[----:B------:R-:W-:Y:S01]  /*1070*/  LOP3.LUT R23, R23, 0xffff0000, RZ, 0xc0, !PT ;  /* 0xffff000017177812 */ /* 0x000fe200078ec0ff */
[----:B------:R-:W-:Y:S01]  /*1080*/  FFMA.FTZ R30, R7, R18, R30 ;  /* 0x00000012071e7223 */ /* 0x000fe2000001001e */
[----:B------:R-:W-:Y:S02]  /*1090*/  LOP3.LUT R31, R31, 0xffff0000, RZ, 0xc0, !PT ;  /* 0xffff00001f1f7812 */ /* 0x000fe400078ec0ff */
[----:B------:R-:W-:Y:S01]  /*10a0*/  LOP3.LUT R16, R35, 0xffff0000, RZ, 0xc0, !PT ;  /* 0xffff000023107812 */ /* 0x000fe200078ec0ff */
[----:B------:R-:W-:Y:S01]  /*10b0*/  FFMA.FTZ R20, R9, R20, R38 ;  /* 0x0000001409147223 */ /* 0x000fe20000010026 */
[----:B------:R-:W-:-:S02]  /*10c0*/  LOP3.LUT R39, R39, 0xffff0000, RZ, 0xc0, !PT ;  /* 0xffff000027277812 */ /* 0x000fc400078ec0ff */
[----:B------:R-:W-:Y:S01]  /*10d0*/  LOP3.LUT R18, R43, 0xffff0000, RZ, 0xc0, !PT ;  /* 0xffff00002b127812 */ /* 0x000fe200078ec0ff */
[----:B------:R-:W-:Y:S01]  /*10e0*/  FFMA.FTZ R14, R23, R12, R14 ;  /* 0x0000000c170e7223 */ /* 0x000fe2000001000e */
[----:B------:R-:W-:-:S03]  /*10f0*/  FFMA.FTZ R30, R31, R16, R30 ;  /* 0x000000101f1e7223 */ /* 0x000fc6000001001e */
[----:B------:R-:W-:Y:S01]  /*1100*/  FFMA.FTZ R20, R39, R18, R20 ;  /* 0x0000001227147223 */ /* 0x000fe20000010014 */
[----:B------:R-:W0:Y:S04]  /*1110*/  SHFL.BFLY PT, R7, R14, 0x4, 0x1f ;  /* 0x0c801f000e077f89 */ /* 0x000e2800000e0000 */
[----:B------:R-:W1:Y:S04]  /*1120*/  SHFL.BFLY PT, R13, R30, 0x4, 0x1f ;  /* 0x0c801f001e0d7f89 */ /* 0x000e6800000e0000 */
[----:B------:R-:W2:Y:S04]  /*1130*/  SHFL.BFLY PT, R12, R15, 0x4, 0x1f ;  /* 0x0c801f000f0c7f89 */ /* 0x000ea800000e0000 */
[----:B------:R-:W3:Y:S01]  /*1140*/  SHFL.BFLY PT, R17, R20, 0x4, 0x1f ;  /* 0x0c801f0014117f89 */ /* 0x000ee200000e0000 */
[----:B0-----:R-:W-:Y:S01]  /*1150*/  FADD.FTZ R9, R14, R7 ;  /* 0x000000070e097221 */ /* 0x001fe20000010000 */
[----:B-1----:R-:W-:Y:S01]  /*1160*/  FADD.FTZ R13, R30, R13 ;  /* 0x0000000d1e0d7221 */ /* 0x002fe20000010000 */
[----:B--2---:R-:W-:Y:S01]  /*1170*/  FADD.FTZ R12, R15, R12 ;  /* 0x0000000c0f0c7221 */ /* 0x004fe20000010000 */
[----:B---3--:R-:W-:-:S02]  /*1180*/  FADD.FTZ R22, R20, R17 ;  /* 0x0000001114167221 */ /* 0x008fc40000010000 */
[----:B------:R-:W0:Y:S04]  /*1190*/  SHFL.BFLY PT, R16, R9, 0x2, 0x1f ;  /* 0x0c401f0009107f89 */ /* 0x000e2800000e0000 */
[----:B------:R-:W1:Y:S04]  /*11a0*/  SHFL.BFLY PT, R18, R13, 0x2, 0x1f ;  /* 0x0c401f000d127f89 */ /* 0x000e6800000e0000 */
[----:B------:R-:W2:Y:S04]  /*11b0*/  SHFL.BFLY PT, R7, R12, 0x2, 0x1f ;  /* 0x0c401f000c077f89 */ /* 0x000ea800000e0000 */
[----:B------:R-:W3:Y:S01]  /*11c0*/  SHFL.BFLY PT, R15, R22, 0x2, 0x1f ;  /* 0x0c401f00160f7f89 */ /* 0x000ee200000e0000 */
[----:B------:R-:W-:-:S06]  /*11d0*/  IMAD.MOV.U32 R19, RZ, RZ, 0x7f800000 ;  /* 0x7f800000ff137424 */ /* 0x000fcc00078e00ff */
[----:B------:R4:W5:Y:S01]  /*11e0*/  @!P2 LDG.E R19, desc[UR6][R46.64] ;  /* 0x000000062e13a981 */ /* 0x000962000c1e1900 */
[----:B0-----:R-:W-:Y:S01]  /*11f0*/  FADD.FTZ R17, R9, R16 ;  /* 0x0000001009117221 */ /* 0x001fe20000010000 */
[----:B-1----:R-:W-:Y:S01]  /*1200*/  FADD.FTZ R20, R13, R18 ;  /* 0x000000120d147221 */ /* 0x002fe20000010000 */
[----:B--2---:R-:W-:Y:S01]  /*1210*/  FADD.FTZ R7, R12, R7 ;  /* 0x000000070c077221 */ /* 0x004fe20000010000 */
[----:B---3--:R-:W-:Y:S02]  /*1220*/  FADD.FTZ R23, R22, R15 ;  /* 0x0000000f16177221 */ /* 0x008fe40000010000 */
[----:B------:R-:W0:Y:S01]  /*1230*/  SHFL.BFLY PT, R18, R17, 0x1, 0x1f ;  /* 0x0c201f0011127f89 */ /* 0x000e2200000e0000 */
[----:B------:R-:W1:Y:S03]  /*1240*/  LDC.64 R14, c[0x0][0x2d0] ;  /* 0x0000b400ff0e7b82 */ /* 0x000e660000000a00 */
[----:B------:R-:W2:Y:S04]  /*1250*/  SHFL.BFLY PT, R21, R20, 0x1, 0x1f ;  /* 0x0c201f0014157f89 */ /* 0x000ea800000e0000 */
[----:B------:R-:W3:Y:S01]  /*1260*/  SHFL.BFLY PT, R16, R7, 0x1, 0x1f ;  /* 0x0c201f0007107f89 */ /* 0x000ee200000e0000 */
[----:B------:R-:W1:Y:S03]  /*1270*/  LDC.64 R12, c[0x0][0x2d8] ;  /* 0x0000b600ff0c7b82 */ /* 0x000e660000000a00 */
[----:B------:R-:W4:Y:S01]  /*1280*/  SHFL.BFLY PT, R24, R23, 0x1, 0x1f ;  /* 0x0c201f0017187f89 */ /* 0x000f2200000e0000 */
[----:B------:R-:W-:Y:S01]  /*1290*/  ISETP.NE.AND P2, PT, R5, RZ, PT ;  /* 0x000000ff0500720c */ /* 0x000fe20003f45270 */
[----:B------:R-:W-:Y:S01]  /*12a0*/  BSSY B0, `(.L_x_61) ;  /* 0x0000022000007945 */ /* 0x000fe20003800000 */
[----:B0-----:R-:W-:Y:S01]  /*12b0*/  FADD.FTZ R26, R17, R18 ;  /* 0x00000012111a7221 */ /* 0x001fe20000010000 */
[----:B------:R-:W-:-:S02]  /*12c0*/  IMAD.SHL.U32 R18, R2, 0x2000, RZ ;  /* 0x0000200002127824 */ /* 0x000fc400078e00ff */
[----:B--2---:R-:W-:Y:S01]  /*12d0*/  FADD.FTZ R27, R20, R21 ;  /* 0x00000015141b7221 */ /* 0x004fe20000010000 */
[----:B------:R-:W-:Y:S01]  /*12e0*/  SHF.L.U32 R21, R0, 0x2, RZ ;  /* 0x0000000200157819 */ /* 0x000fe200000006ff */
[----:B---3--:R-:W-:Y:S01]  /*12f0*/  FADD.FTZ R9, R7, R16 ;  /* 0x0000001007097221 */ /* 0x008fe20000010000 */
[----:B----4-:R-:W-:-:S05]  /*1300*/  FADD.FTZ R28, R23, R24 ;  /* 0x00000018171c7221 */ /* 0x010fca0000010000 */
[----:B------:R-:W-:Y:S05]  /*1310*/  @P2 BRA `(.L_x_62) ;  /* 0x0000000000682947 */ /* 0x000fea0003800000 */
[----:B------:R-:W0:Y:S01]  /*1320*/  LDC.64 R22, c[0x0][0x278] ;  /* 0x00009e00ff167b82 */ /* 0x000e220000000a00 */
[----:B------:R-:W-:Y:S01]  /*1330*/  SHF.R.S32.HI R11, RZ, 0x1f, R10 ;  /* 0x0000001fff0b7819 */ /* 0x000fe2000001140a */
[----:B------:R-:W-:Y:S01]  /*1340*/  ULDC.64 UR12, c[0x0][0x260] ;  /* 0x00009800000c7ab9 */ /* 0x000fe20000000a00 */
[-C--:B------:R-:W-:Y:S02]  /*1350*/  ISETP.GE.AND P4, PT, R4, R3.reuse, PT ;  /* 0x000000030400720c */ /* 0x080fe40003f86270 */
[----:B------:R-:W-:-:S03]  /*1360*/  ISETP.GE.AND P3, PT, R6, R3, PT ;  /* 0x000000030600720c */ /* 0x000fc60003f66270 */
[----:B------:R-:W2:Y:S01]  /*1370*/  LDC.64 R24, c[0x0][0x280] ;  /* 0x0000a000ff187b82 */ /* 0x000ea20000000a00 */
[C---:B0-----:R-:W-:Y:S02]  /*1380*/  IMAD R20, R22.reuse, UR10, RZ ;  /* 0x0000000a16147c24 */ /* 0x041fe4000f8e02ff */
[----:B------:R-:W-:-:S04]  /*1390*/  IMAD.WIDE.U32 R16, R22, UR8, R10 ;  /* 0x0000000816107c25 */ /* 0x000fc8000f8e000a */
[----:B------:R-:W-:Y:S02]  /*13a0*/  IMAD R5, R23, UR8, R20 ;  /* 0x0000000817057c24 */ /* 0x000fe4000f8e0214 */
[----:B--2---:R-:W-:-:S03]  /*13b0*/  IMAD R20, R24, UR11, RZ ;  /* 0x0000000b18147c24 */ /* 0x004fc6000f8e02ff */
[----:B------:R-:W-:Y:S01]  /*13c0*/  IADD3 R17, R17, R5, RZ ;  /* 0x0000000511117210 */ /* 0x000fe20007ffe0ff */
[----:B------:R-:W-:Y:S02]  /*13d0*/  IMAD R7, R25, UR9, R20 ;  /* 0x0000000919077c24 */ /* 0x000fe4000f8e0214 */
[----:B------:R-:W-:-:S03]  /*13e0*/  IMAD.WIDE.U32 R16, R24, UR9, R16 ;  /* 0x0000000918107c25 */ /* 0x000fc6000f8e0010 */
[----:B------:R-:W-:-:S04]  /*13f0*/  IADD3 R5, P2, R44, R16, RZ ;  /* 0x000000102c057210 */ /* 0x000fc80007f5e0ff */
[----:B------:R-:W-:Y:S02]  /*1400*/  IADD3.X R44, R45, R17, R7, P2, !PT ;  /* 0x000000112d2c7210 */ /* 0x000fe400017fe407 */
[C---:B------:R-:W-:Y:S02]  /*1410*/  LEA R16, P5, R5.reuse, UR12, 0x2 ;  /* 0x0000000c05107c11 */ /* 0x040fe4000f8a10ff */
[----:B------:R-:W-:Y:S02]  /*1420*/  ISETP.GE.AND P2, PT, R8, R3, PT ;  /* 0x000000030800720c */ /* 0x000fe40003f46270 */
[----:B------:R-:W-:Y:S02]  /*1430*/  LEA.HI.X R17, R5, UR13, R44, 0x2, P5 ;  /* 0x0000000d05117c11 */ /* 0x000fe4000a8f142c */
[----:B------:R-:W-:Y:S02]  /*1440*/  FSEL R3, R9, RZ, !P1 ;  /* 0x000000ff09037208 */ /* 0x000fe40004800000 */
[----:B------:R-:W-:-:S02]  /*1450*/  FSEL R5, R26, RZ, !P4 ;  /* 0x000000ff1a057208 */ /* 0x000fc40006000000 */
[----:B------:R-:W-:Y:S01]  /*1460*/  FSEL R7, R27, RZ, !P3 ;  /* 0x000000ff1b077208 */ /* 0x000fe20005800000 */
[----:B------:R0:W-:Y:S01]  /*1470*/  STG.E desc[UR6][R16.64], R3 ;  /* 0x0000000310007986 */ /* 0x0001e2000c101906 */
[----:B------:R-:W-:-:S03]  /*1480*/  FSEL R9, R28, RZ, !P2 ;  /* 0x000000ff1c097208 */ /* 0x000fc60005000000 */
[----:B------:R0:W-:Y:S04]  /*1490*/  STG.E desc[UR6][R16.64+0x80], R5 ;  /* 0x0000800510007986 */ /* 0x0001e8000c101906 */
[----:B------:R0:W-:Y:S04]  /*14a0*/  STG.E desc[UR6][R16.64+0x100], R7 ;  /* 0x0001000710007986 */ /* 0x0001e8000c101906 */
[----:B------:R0:W-:Y:S02]  /*14b0*/  STG.E desc[UR6][R16.64+0x180], R9 ;  /* 0x0001800910007986 */ /* 0x0001e4000c101906 */
.L_x_62:
[----:B------:R-:W-:Y:S05]  /*14c0*/  BSYNC B0 ;  /* 0x0000000000007941 */ /* 0x000fea0003800000 */
.L_x_61:
[----:B------:R-:W-:Y:S01]  /*14d0*/  UIADD3 UR4, UR4, 0x7f, URZ ;  /* 0x0000007f04047890 */ /* 0x000fe2000fffe03f */
[----:B0-----:R-:W-:Y:S01]  /*14e0*/  SHF.R.S32.HI R3, RZ, 0x1f, R21 ;  /* 0x0000001fff037819 */ /* 0x001fe20000011415 */
[----:B-1----:R-:W-:Y:S01]  /*14f0*/  IMAD R6, R14, UR10, RZ ;  /* 0x0000000a0e067c24 */ /* 0x002fe2000f8e02ff */
[C---:B------:R-:W-:Y:S01]  /*1500*/  IADD3 R4, P1, R18.reuse, R21, RZ ;  /* 0x0000001512047210 */ /* 0x040fe20007f3e0ff */
[----:B------:R-:W-:Y:S01]  /*1510*/  USHF.R.S32.HI UR5, URZ, 0x1f, UR4 ;  /* 0x0000001f3f057899 */ /* 0x000fe20008011404 */
[----:B------:R-:W-:Y:S02]  /*1520*/  BSSY B0, `(.L_x_63) ;  /* 0x0000022000007945 */ /* 0x000fe40003800000 */
[----:B------:R-:W-:Y:S01]  /*1530*/  LEA.HI.X.SX32 R5, R18, R3, 0x1, P1 ;  /* 0x0000000312057211 */ /* 0x000fe200008f0eff */
[----:B------:R-:W-:Y:S01]  /*1540*/  ULEA.HI UR5, UR5, UR4, URZ, 0x7 ;  /* 0x0000000405057291 */ /* 0x000fe2000f8f383f */
[----:B------:R-:W-:-:S03]  /*1550*/  IMAD R3, R15, UR8, R6 ;  /* 0x000000080f037c24 */ /* 0x000fc6000f8e0206 */
[----:B------:R-:W-:Y:S01]  /*1560*/  ULOP3.LUT UR5, UR5, 0xffffff80, URZ, 0xc0, !UPT ;  /* 0xffffff8005057892 */ /* 0x000fe2000f8ec03f */
[----:B------:R-:W-:-:S04]  /*1570*/  IMAD.WIDE.U32 R14, R14, UR8, R4 ;  /* 0x000000080e0e7c25 */ /* 0x000fc8000f8e0004 */
[----:B------:R-:W-:Y:S01]  /*1580*/  IMAD.IADD R15, R15, 0x1, R3 ;  /* 0x000000010f0f7824 */ /* 0x000fe200078e0203 */
[----:B------:R-:W-:Y:S01]  /*1590*/  IADD3 R3, -R10, UR5, RZ ;  /* 0x000000050a037c10 */ /* 0x000fe2000fffe1ff */
[----:B------:R-:W-:-:S03]  /*15a0*/  IMAD R4, R12, UR11, RZ ;  /* 0x0000000b0c047c24 */ /* 0x000fc6000f8e02ff */
[----:B------:R-:W-:Y:S01]  /*15b0*/  ISETP.GE.OR P0, PT, R0, R3, P0 ;  /* 0x000000030000720c */ /* 0x000fe20000706670 */
[----:B------:R-:W-:Y:S02]  /*15c0*/  IMAD R9, R13, UR9, R4 ;  /* 0x000000090d097c24 */ /* 0x000fe4000f8e0204 */
[----:B------:R-:W-:-:S05]  /*15d0*/  IMAD.WIDE.U32 R12, R12, UR9, R14 ;  /* 0x000000090c0c7c25 */ /* 0x000fca000f8e000e */
[----:B------:R-:W-:-:S05]  /*15e0*/  IADD3 R9, R13, R9, RZ ;  /* 0x000000090d097210 */ /* 0x000fca0007ffe0ff */
        /* <DEDUP_REMOVED lines=11> */
[C---:B-1----:R-:W-:Y:S02]  /*16a0*/  IMAD R6, R16.reuse, UR11, RZ ;  /* 0x0000000b10067c24 */ /* 0x042fe4000f8e02ff */
[----:B------:R-:W-:Y:S02]  /*16b0*/  IMAD.IADD R5, R5, 0x1, R3 ;  /* 0x0000000105057824 */ /* 0x000fe400078e0203 */
[----:B------:R-:W-:Y:S01]  /*16c0*/  FMUL.FTZ R3, R19, 1.4426950216293334961 ;  /* 0x3fb8aa3b13037820 */ /* 0x000fe20000410000 */
[----:B------:R-:W-:Y:S02]  /*16d0*/  IMAD R7, R17, UR9, R6 ;  /* 0x0000000911077c24 */ /* 0x000fe4000f8e0206 */
[----:B------:R-:W-:Y:S02]  /*16e0*/  IMAD.WIDE.U32 R4, R16, UR9, R4 ;  /* 0x0000000910047c25 */ /* 0x000fe4000f8e0004 */
[----:B------:R-:W-:-:S03]  /*16f0*/  FSEL R3, R3, RZ, P0 ;  /* 0x000000ff03037208 */ /* 0x000fc60000000000 */
[----:B------:R-:W-:Y:S02]  /*1700*/  IADD3 R5, R5, R7, RZ ;  /* 0x0000000705057210 */ /* 0x000fe40007ffe0ff */
[----:B------:R-:W-:-:S04]  /*1710*/  LEA R6, P1, R4, UR4, 0x2 ;  /* 0x0000000404067c11 */ /* 0x000fc8000f8210ff */
[----:B------:R-:W-:-:S05]  /*1720*/  LEA.HI.X R7, R4, UR5, R5, 0x2, P1 ;  /* 0x0000000504077c11 */ /* 0x000fca00088f1405 */
[----:B------:R0:W-:Y:S04]  /*1730*/  STG.E desc[UR6][R6.64], R3 ;  /* 0x0000000306007986 */ /* 0x0001e8000c101906 */
.L_x_64:
[----:B------:R-:W-:Y:S05]  /*1740*/  BSYNC B0 ;  /* 0x0000000000007941 */ /* 0x000fea0003800000 */
.L_x_63:
        /* <DEDUP_REMOVED lines=10> */
[----:B------:R1:W-:Y:S04]  /*17f0*/  STG.E.128 desc[UR6][R4.64+0x3000], RZ ;  /* 0x003000ff04007986 */ /* 0x0003e8000c101d06 */
[----:B------:R1:W-:Y:S04]  /*1800*/  STG.E.128 desc[UR6][R4.64+0x4000], RZ ;  /* 0x004000ff04007986 */ /* 0x0003e8000c101d06 */
[----:B------:R1:W-:Y:S04]  /*1810*/  STG.E.128 desc[UR6][R4.64+0x5000], RZ ;  /* 0x005000ff04007986 */ /* 0x0003e8000c101d06 */
[----:B------:R1:W-:Y:S04]  /*1820*/  STG.E.128 desc[UR6][R4.64+0x6000], RZ ;  /* 0x006000ff04007986 */ /* 0x0003e8000c101d06 */
[----:B------:R1:W-:Y:S01]  /*1830*/  STG.E.128 desc[UR6][R4.64+0x7000], RZ ;  /* 0x007000ff04007986 */ /* 0x0003e2000c101d06 */
[----:B------:R-:W-:Y:S05]  /*1840*/  @P0 EXIT ;  /* 0x000000000000094d */ /* 0x000fea0003800000 */
[----:B0-----:R-:W0:Y:S08]  /*1850*/  LDC R3, c[0x0][0x2e0] ;  /* 0x0000b800ff037b82 */ /* 0x001e300000000800 */
[----:B------:R-:W2:Y:S08]  /*1860*/  LDC R7, c[0x0][0x220] ;  /* 0x00008800ff077b82 */ /* 0x000eb00000000800 */
[----:B-1----:R-:W1:Y:S01]  /*1870*/  LDC.64 R4, c[0x0][0x2e8] ;  /* 0x0000ba00ff047b82 */ /* 0x002e620000000a00 */
[----:B0-----:R-:W-:-:S04]  /*1880*/  IMAD R2, R2, R3, UR9 ;  /* 0x0000000902027e24 */ /* 0x001fc8000f8e0203 */
[----:B--2---:R-:W-:-:S04]  /*1890*/  IMAD R3, R2, R7, UR8 ;  /* 0x0000000802037e24 */ /* 0x004fc8000f8e0207 */
[----:B-1----:R-:W-:-:S05]  /*18a0*/  IMAD.WIDE R2, R3, 0x4, R4 ;  /* 0x0000000403027825 */ /* 0x002fca00078e0204 */
[----:B------:R-:W-:Y:S01]  /*18b0*/  STG.E desc[UR6][R2.64], RZ ;  /* 0x000000ff02007986 */ /* 0x000fe2000c101906 */
[----:B------:R-:W-:Y:S05]  /*18c0*/  EXIT ;  /* 0x000000000000794d */ /* 0x000fea0003800000 */
.L_x_65:
        /* <DEDUP_REMOVED lines=11> */
.L_x_133:


//--------------------- .text._ZN7cutlass13device_kernelIN5flash19enable_sm80_to_sm89INS1_16FlashAttnBwdSm80INS1_25CollectiveMainloopBwdSm80ILi2ELi2EN4cute5tupleIJNS5_1CILi128EEES8_NS7_ILi64EEEEEENS_10bfloat16_tEfNS_4arch4Sm80ELb1ELb0ELb1ELb1ELb0ELb0ELb0ELb0ELi2ELi4ELi4ELi4ELb0EEENS1_21CollectiveEpilogueBwdISA_SB_SD_Li256ELb1ELb0ELi2EEENS1_25SingleTileBwdLPTSchedulerILb1ELi128ELb0EEEEEEEEEvNT_6ParamsE --------------------------
	.section	.text._ZN7cutlass13device_kernelIN5flash19enable_sm80_to_sm89INS1_16FlashAttnBwdSm80INS1_25CollectiveMainloopBwdSm80ILi2ELi2EN4cute5tupleIJNS5_1CILi128EEES8_NS7_ILi64EEEEEENS_10bfloat16_tEfNS_4arch4Sm80ELb1ELb0ELb1ELb1ELb0ELb0ELb0ELb0ELi2ELi4ELi4ELi4ELb0EEENS1_21CollectiveEpilogueBwdISA_SB_SD_Li256ELb1ELb0ELi2EEENS1_25SingleTileBwdLPTSchedulerILb1ELi128ELb0EEEEEEEEEvNT_6ParamsE,"ax",@progbits
	.align	128
.text._ZN7cutlass13device_kernelIN5flash19enable_sm80_to_sm89INS1_16FlashAttnBwdSm80INS1_25CollectiveMainloopBwdSm80ILi2ELi2EN4cute5tupleIJNS5_1CILi128EEES8_NS7_ILi64EEEEEENS_10bfloat16_tEfNS_4arch4Sm80ELb1ELb0ELb1ELb1ELb0ELb0ELb0ELb0ELi2ELi4ELi4ELi4ELb0EEENS1_21CollectiveEpilogueBwdISA_SB_SD_Li256ELb1ELb0ELi2EEENS1_25SingleTileBwdLPTSchedulerILb1ELi128ELb0EEEEEEEEEvNT_6ParamsE:
        .type           _ZN7cutlass13device_kernelIN5flash19enable_sm80_to_sm89INS1_16FlashAttnBwdSm80INS1_25CollectiveMainloopBwdSm80ILi2ELi2EN4cute5tupleIJNS5_1CILi128EEES8_NS7_ILi64EEEEEENS_10bfloat16_tEfNS_4arch4Sm80ELb1ELb0ELb1ELb1ELb0ELb0ELb0ELb0ELi2ELi4ELi4ELi4ELb0EEENS1_21CollectiveEpilogueBwdISA_SB_SD_Li256ELb1ELb0ELi2EEENS1_25SingleTileBwdLPTSchedulerILb1ELi128ELb0EEEEEEEEEvNT_6ParamsE,@function
        .size           _ZN7cutlass13device_kernelIN5flash19enable_sm80_to_sm89INS1_16FlashAttnBwdSm80INS1_25CollectiveMainloopBwdSm80ILi2ELi2EN4cute5tupleIJNS5_1CILi128EEES8_NS7_ILi64EEEEEENS_10bfloat16_tEfNS_4arch4Sm80ELb1ELb0ELb1ELb1ELb0ELb0ELb0ELb0ELi2ELi4ELi4ELi4ELb0EEENS1_21CollectiveEpilogueBwdISA_SB_SD_Li256ELb1ELb0ELi2EEENS1_25SingleTileBwdLPTSchedulerILb1ELi128ELb0EEEEEEEEEvNT_6ParamsE,(.L_x_134 - _ZN7cutlass13device_kernelIN5flash19enable_sm80_to_sm89INS1_16FlashAttnBwdSm80INS1_25CollectiveMainloopBwdSm80ILi2ELi2EN4cute5tupleIJNS5_1CILi128EEES8_NS7_ILi64EEEEEENS_10bfloat16_tEfNS_4arch4Sm80ELb1ELb0ELb1ELb1ELb0ELb0ELb0ELb0ELi2ELi4ELi4ELi4ELb0EEENS1_21CollectiveEpilogueBwdISA_SB_SD_Li256ELb1ELb0ELi2EEENS1_25SingleTileBwdLPTSchedulerILb1ELi128ELb0EEEEEEEEEvNT_6ParamsE)
        .other          _ZN7cutlass13device_kernelIN5flash19enable_sm80_to_sm89INS1_16FlashAttnBwdSm80INS1_25CollectiveMainloopBwdSm80ILi2ELi2EN4cute5tupleIJNS5_1CILi128EEES8_NS7_ILi64EEEEEENS_10bfloat16_tEfNS_4arch4Sm80ELb1ELb0ELb1ELb1ELb0ELb0ELb0ELb0ELi2ELi4ELi4ELi4ELb0EEENS1_21CollectiveEpilogueBwdISA_SB_SD_Li256ELb1ELb0ELi2EEENS1_25SingleTileBwdLPTSchedulerILb1ELi128ELb0EEEEEEEEEvNT_6ParamsE,@"STO_CUDA_ENTRY STV_DEFAULT"
_ZN7cutlass13device_kernelIN5flash19enable_sm80_to_sm89INS1_16FlashAttnBwdSm80INS1_25CollectiveMainloopBwdSm80ILi2ELi2EN4cute5tupleIJNS5_1CILi128EEES8_NS7_ILi64EEEEEENS_10bfloat16_tEfNS_4arch4Sm80ELb1ELb0ELb1ELb1ELb0ELb0ELb0ELb0ELi2ELi4ELi4ELi4ELb0EEENS1_21CollectiveEpilogueBwdISA_SB_SD_Li256ELb1ELb0ELi2EEENS1_25SingleTileBwdLPTSchedulerILb1ELi128ELb0EEEEEEEEEvNT_6ParamsE:
[----:B------:R-:W-:Y:S01]  /*0000*/  LDC R1, c[0x0][0x28] ;  /* 0x00000a00ff017b82 */ /* 0x000fe20000000800 */
[----:B------:R-:W-:Y:S05]  /*0010*/  EXIT ;  /* 0x000000000000794d */ /* 0x000fea0003800000 */
.L_x_66:
        /* <DEDUP_REMOVED lines=14> */
.L_x_134:


//--------------------- .text._ZN7cutlass13device_kernelIN5flash19enable_sm80_to_sm89INS1_16FlashAttnBwdSm80INS1_25CollectiveMainloopBwdSm80ILi2ELi2EN4cute5tupleIJNS5_1CILi128EEES8_NS7_ILi64EEEEEENS_10bfloat16_tEfNS_4arch4Sm80ELb1ELb0ELb1ELb1ELb1ELb0ELb0ELb0ELi2ELi4ELi4ELi4ELb0EEENS1_21CollectiveEpilogueBwdISA_SB_SD_Li256ELb1ELb0ELi2EEENS1_25SingleTileBwdLPTSchedulerILb1ELi128ELb1EEEEEEEEEvNT_6ParamsE --------------------------
	.section	.text._ZN7cutlass13device_kernelIN5flash19enable_sm80_to_sm89INS1_16FlashAttnBwdSm80INS1_25CollectiveMainloopBwdSm80ILi2ELi2EN4cute5tupleIJNS5_1CILi128EEES8_NS7_ILi64EEEEEENS_10bfloat16_tEfNS_4arch4Sm80ELb1ELb0ELb1ELb1ELb1ELb0ELb0ELb0ELi2ELi4ELi4ELi4ELb0EEENS1_21CollectiveEpilogueBwdISA_SB_SD_Li256ELb1ELb0ELi2EEENS1_25SingleTileBwdLPTSchedulerILb1ELi128ELb1EEEEEEEEEvNT_6ParamsE,"ax",@progbits
	.align	128
.text._ZN7cutlass13device_kernelIN5flash19enable_sm80_to_sm89INS1_16FlashAttnBwdSm80INS1_25CollectiveMainloopBwdSm80ILi2ELi2EN4cute5tupleIJNS5_1CILi128EEES8_NS7_ILi64EEEEEENS_10bfloat16_tEfNS_4arch4Sm80ELb1ELb0ELb1ELb1ELb1ELb0ELb0ELb0ELi2ELi4ELi4ELi4ELb0EEENS1_21CollectiveEpilogueBwdISA_SB_SD_Li256ELb1ELb0ELi2EEENS1_25SingleTileBwdLPTSchedulerILb1ELi128ELb1EEEEEEEEEvNT_6ParamsE:
        .type           _ZN7cutlass13device_kernelIN5flash19enable_sm80_to_sm89INS1_16FlashAttnBwdSm80INS1_25CollectiveMainloopBwdSm80ILi2ELi2EN4cute5tupleIJNS5_1CILi128EEES8_NS7_ILi64EEEEEENS_10bfloat16_tEfNS_4arch4Sm80ELb1ELb0ELb1ELb1ELb1ELb0ELb0ELb0ELi2ELi4ELi4ELi4ELb0EEENS1_21CollectiveEpilogueBwdISA_SB_SD_Li256ELb1ELb0ELi2EEENS1_25SingleTileBwdLPTSchedulerILb1ELi128ELb1EEEEEEEEEvNT_6ParamsE,@function
        .size           _ZN7cutlass13device_kernelIN5flash19enable_sm80_to_sm89INS1_16FlashAttnBwdSm80INS1_25CollectiveMainloopBwdSm80ILi2ELi2EN4cute5tupleIJNS5_1CILi128EEES8_NS7_ILi64EEEEEENS_10bfloat16_tEfNS_4arch4Sm80ELb1ELb0ELb1ELb1ELb1ELb0ELb0ELb0ELi2ELi4ELi4ELi4ELb0EEENS1_21CollectiveEpilogueBwdISA_SB_SD_Li256ELb1ELb0ELi2EEENS1_25SingleTileBwdLPTSchedulerILb1ELi128ELb1EEEEEEEEEvNT_6ParamsE,(.L_x_135 - _ZN7cutlass13device_kernelIN5flash19enable_sm80_to_sm89INS1_16FlashAttnBwdSm80INS1_25CollectiveMainloopBwdSm80ILi2ELi2EN4cute5tupleIJNS5_1CILi128EEES8_NS7_ILi64EEEEEENS_10bfloat16_tEfNS_4arch4Sm80ELb1ELb0ELb1ELb1ELb1ELb0ELb0ELb0ELi2ELi4ELi4ELi4ELb0EEENS1_21CollectiveEpilogueBwdISA_SB_SD_Li256ELb1ELb0ELi2EEENS1_25SingleTileBwdLPTSchedulerILb1ELi128ELb1EEEEEEEEEvNT_6ParamsE)
        .other          _ZN7cutlass13device_kernelIN5flash19enable_sm80_to_sm89INS1_16FlashAttnBwdSm80INS1_25CollectiveMainloopBwdSm80ILi2ELi2EN4cute5tupleIJNS5_1CILi128EEES8_NS7_ILi64EEEEEENS_10bfloat16_tEfNS_4arch4Sm80ELb1ELb0ELb1ELb1ELb1ELb0ELb0ELb0ELi2ELi4ELi4ELi4ELb0EEENS1_21CollectiveEpilogueBwdISA_SB_SD_Li256ELb1ELb0ELi2EEENS1_25SingleTileBwdLPTSchedulerILb1ELi128ELb1EEEEEEEEEvNT_6ParamsE,@"STO_CUDA_ENTRY STV_DEFAULT"
_ZN7cutlass13device_kernelIN5flash19enable_sm80_to_sm89INS1_16FlashAttnBwdSm80INS1_25CollectiveMainloopBwdSm80ILi2ELi2EN4cute5tupleIJNS5_1CILi128EEES8_NS7_ILi64EEEEEENS_10bfloat16_tEfNS_4arch4Sm80ELb1ELb0ELb1ELb1ELb1ELb0ELb0ELb0ELi2ELi4ELi4ELi4ELb0EEENS1_21CollectiveEpilogueBwdISA_SB_SD_Li256ELb1ELb0ELi2EEENS1_25SingleTileBwdLPTSchedulerILb1ELi128ELb1EEEEEEEEEvNT_6ParamsE:
[----:B------:R-:W-:Y:S01]  /*0000*/  LDC R1, c[0x0][0x28] ;  /* 0x00000a00ff017b82 */ /* 0x000fe20000000800 */
[----:B------:R-:W-:Y:S05]  /*0010*/  EXIT ;  /* 0x000000000000794d */ /* 0x000fea0003800000 */
.L_x_67:
        /* <DEDUP_REMOVED lines=14> */
.L_x_135:


//--------------------- .text._ZN7cutlass13device_kernelIN5flash19enable_sm80_to_sm89INS1_16FlashAttnBwdSm80INS1_25CollectiveMainloopBwdSm80ILi2ELi2EN4cute5tupleIJNS5_1CILi128EEES8_NS7_ILi64EEEEEENS_10bfloat16_tEfNS_4arch4Sm80ELb1ELb0ELb1ELb1ELb0ELb0ELb0ELb0ELi2ELi4ELi4ELi4ELb0EEENS1_24CollectiveEpilogueBwdGQAISA_fSD_Li256ELb1ELb0EEENS1_25SingleTileBwdLPTSchedulerILb1ELi128ELb0EEEEEEEEEvNT_6ParamsE --------------------------
	.section	.text._ZN7cutlass13device_kernelIN5flash19enable_sm80_to_sm89INS1_16FlashAttnBwdSm80INS1_25CollectiveMainloopBwdSm80ILi2ELi2EN4cute5tupleIJNS5_1CILi128EEES8_NS7_ILi64EEEEEENS_10bfloat16_tEfNS_4arch4Sm80ELb1ELb0ELb1ELb1ELb0ELb0ELb0ELb0ELi2ELi4ELi4ELi4ELb0EEENS1_24CollectiveEpilogueBwdGQAISA_fSD_Li256ELb1ELb0EEENS1_25SingleTileBwdLPTSchedulerILb1ELi128ELb0EEEEEEEEEvNT_6ParamsE,"ax",@progbits
	.align	128
.text._ZN7cutlass13device_kernelIN5flash19enable_sm80_to_sm89INS1_16FlashAttnBwdSm80INS1_25CollectiveMainloopBwdSm80ILi2ELi2EN4cute5tupleIJNS5_1CILi128EEES8_NS7_ILi64EEEEEENS_10bfloat16_tEfNS_4arch4Sm80ELb1ELb0ELb1ELb1ELb0ELb0ELb0ELb0ELi2ELi4ELi4ELi4ELb0EEENS1_24CollectiveEpilogueBwdGQAISA_fSD_Li256ELb1ELb0EEENS1_25SingleTileBwdLPTSchedulerILb1ELi128ELb0EEEEEEEEEvNT_6ParamsE:
        .type           _ZN7cutlass13device_kernelIN5flash19enable_sm80_to_sm89INS1_16FlashAttnBwdSm80INS1_25CollectiveMainloopBwdSm80ILi2ELi2EN4cute5tupleIJNS5_1CILi128EEES8_NS7_ILi64EEEEEENS_10bfloat16_tEfNS_4arch4Sm80ELb1ELb0ELb1ELb1ELb0ELb0ELb0ELb0ELi2ELi4ELi4ELi4ELb0EEENS1_24CollectiveEpilogueBwdGQAISA_fSD_Li256ELb1ELb0EEENS1_25SingleTileBwdLPTSchedulerILb1ELi128ELb0EEEEEEEEEvNT_6ParamsE,@function
        .size           _ZN7cutlass13device_kernelIN5flash19enable_sm80_to_sm89INS1_16FlashAttnBwdSm80INS1_25CollectiveMainloopBwdSm80ILi2ELi2EN4cute5tupleIJNS5_1CILi128EEES8_NS7_ILi64EEEEEENS_10bfloat16_tEfNS_4arch4Sm80ELb1ELb0ELb1ELb1ELb0ELb0ELb0ELb0ELi2ELi4ELi4ELi4ELb0EEENS1_24CollectiveEpilogueBwdGQAISA_fSD_Li256ELb1ELb0EEENS1_25SingleTileBwdLPTSchedulerILb1ELi128ELb0EEEEEEEEEvNT_6ParamsE,(.L_x_136 - _ZN7cutlass13device_kernelIN5flash19enable_sm80_to_sm89INS1_16FlashAttnBwdSm80INS1_25CollectiveMainloopBwdSm80ILi2ELi2EN4cute5tupleIJNS5_1CILi128EEES8_NS7_ILi64EEEEEENS_10bfloat16_tEfNS_4arch4Sm80ELb1ELb0ELb1ELb1ELb0ELb0ELb0ELb0ELi2ELi4ELi4ELi4ELb0EEENS1_24CollectiveEpilogueBwdGQAISA_fSD_Li256ELb1ELb0EEENS1_25SingleTileBwdLPTSchedulerILb1ELi128ELb0EEEEEEEEEvNT_6ParamsE)
        .other          _ZN7cutlass13device_kernelIN5flash19enable_sm80_to_sm89INS1_16FlashAttnBwdSm80INS1_25CollectiveMainloopBwdSm80ILi2ELi2EN4cute5tupleIJNS5_1CILi128EEES8_NS7_ILi64EEEEEENS_10bfloat16_tEfNS_4arch4Sm80ELb1ELb0ELb1ELb1ELb0ELb0ELb0ELb0ELi2ELi4ELi4ELi4ELb0EEENS1_24CollectiveEpilogueBwdGQAISA_fSD_Li256ELb1ELb0EEENS1_25SingleTileBwdLPTSchedulerILb1ELi128ELb0EEEEEEEEEvNT_6ParamsE,@"STO_CUDA_ENTRY STV_DEFAULT"
_ZN7cutlass13device_kernelIN5flash19enable_sm80_to_sm89INS1_16FlashAttnBwdSm80INS1_25CollectiveMainloopBwdSm80ILi2ELi2EN4cute5tupleIJNS5_1CILi128EEES8_NS7_ILi64EEEEEENS_10bfloat16_tEfNS_4arch4Sm80ELb1ELb0ELb1ELb1ELb0ELb0ELb0ELb0ELi2ELi4ELi4ELi4ELb0EEENS1_24CollectiveEpilogueBwdGQAISA_fSD_Li256ELb1ELb0EEENS1_25SingleTileBwdLPTSchedulerILb1ELi128ELb0EEEEEEEEEvNT_6ParamsE:
[----:B------:R-:W-:Y:S01]  /*0000*/  LDC R1, c[0x0][0x28] ;  /* 0x00000a00ff017b82 */ /* 0x000fe20000000800 */
[----:B------:R-:W-:Y:S05]  /*0010*/  EXIT ;  /* 0x000000000000794d */ /* 0x000fea0003800000 */
.L_x_68:
        /* <DEDUP_REMOVED lines=14> */
.L_x_136:


//--------------------- .text._ZN7cutlass13device_kernelIN5flash32FlashAttnBwdPostprocessConvertdQIN4cute5tupleIJNS3_1CILi128EEENS5_ILi64EEEEEENS_10bfloat16_tEfNS_4arch4Sm80ELi256ENS3_8TiledMMAINS3_8MMA_AtomIJNS3_30SM80_16x8x16_F32BF16BF16F32_TNEEEENS3_6LayoutINS4_IJNS5_ILi4EEENS5_ILi2EEENS5_ILi1EEEEEENS4_IJSJ_SH_NS5_ILi0EEEEEEEENS4_IJS7_NS5_ILi32EEENS5_ILi16EEEEEEEELb0EEEEEvNT_6ParamsE --------------------------
	.section	.text._ZN7cutlass13device_kernelIN5flash32FlashAttnBwdPostprocessConvertdQIN4cute5tupleIJNS3_1CILi128EEENS5_ILi64EEEEEENS_10bfloat16_tEfNS_4arch4Sm80ELi256ENS3_8TiledMMAINS3_8MMA_AtomIJNS3_30SM80_16x8x16_F32BF16BF16F32_TNEEEENS3_6LayoutINS4_IJNS5_ILi4EEENS5_ILi2EEENS5_ILi1EEEEEENS4_IJSJ_SH_NS5_ILi0EEEEEEEENS4_IJS7_NS5_ILi32EEENS5_ILi16EEEEEEEELb0EEEEEvNT_6ParamsE,"ax",@progbits
	.align	128
.text._ZN7cutlass13device_kernelIN5flash32FlashAttnBwdPostprocessConvertdQIN4cute5tupleIJNS3_1CILi128EEENS5_ILi64EEEEEENS_10bfloat16_tEfNS_4arch4Sm80ELi256ENS3_8TiledMMAINS3_8MMA_AtomIJNS3_30SM80_16x8x16_F32BF16BF16F32_TNEEEENS3_6LayoutINS4_IJNS5_ILi4EEENS5_ILi2EEENS5_ILi1EEEEEENS4_IJSJ_SH_NS5_ILi0EEEEEEEENS4_IJS7_NS5_ILi32EEENS5_ILi16EEEEEEEELb0EEEEEvNT_6ParamsE:
        .type           _ZN7cutlass13device_kernelIN5flash32FlashAttnBwdPostprocessConvertdQIN4cute5tupleIJNS3_1CILi128EEENS5_ILi64EEEEEENS_10bfloat16_tEfNS_4arch4Sm80ELi256ENS3_8TiledMMAINS3_8MMA_AtomIJNS3_30SM80_16x8x16_F32BF16BF16F32_TNEEEENS3_6LayoutINS4_IJNS5_ILi4EEENS5_ILi2EEENS5_ILi1EEEEEENS4_IJSJ_SH_NS5_ILi0EEEEEEEENS4_IJS7_NS5_ILi32EEENS5_ILi16EEEEEEEELb0EEEEEvNT_6ParamsE,@function
        .size           _ZN7cutlass13device_kernelIN5flash32FlashAttnBwdPostprocessConvertdQIN4cute5tupleIJNS3_1CILi128EEENS5_ILi64EEEEEENS_10bfloat16_tEfNS_4arch4Sm80ELi256ENS3_8TiledMMAINS3_8MMA_AtomIJNS3_30SM80_16x8x16_F32BF16BF16F32_TNEEEENS3_6LayoutINS4_IJNS5_ILi4EEENS5_ILi2EEENS5_ILi1EEEEEENS4_IJSJ_SH_NS5_ILi0EEEEEEEENS4_IJS7_NS5_ILi32EEENS5_ILi16EEEEEEEELb0EEEEEvNT_6ParamsE,(.L_x_137 - _ZN7cutlass13device_kernelIN5flash32FlashAttnBwdPostprocessConvertdQIN4cute5tupleIJNS3_1CILi128EEENS5_ILi64EEEEEENS_10bfloat16_tEfNS_4arch4Sm80ELi256ENS3_8TiledMMAINS3_8MMA_AtomIJNS3_30SM80_16x8x16_F32BF16BF16F32_TNEEEENS3_6LayoutINS4_IJNS5_ILi4EEENS5_ILi2EEENS5_ILi1EEEEEENS4_IJSJ_SH_NS5_ILi0EEEEEEEENS4_IJS7_NS5_ILi32EEENS5_ILi16EEEEEEEELb0EEEEEvNT_6ParamsE)
        .other          _ZN7cutlass13device_kernelIN5flash32FlashAttnBwdPostprocessConvertdQIN4cute5tupleIJNS3_1CILi128EEENS5_ILi64EEEEEENS_10bfloat16_tEfNS_4arch4Sm80ELi256ENS3_8TiledMMAINS3_8MMA_AtomIJNS3_30SM80_16x8x16_F32BF16BF16F32_TNEEEENS3_6LayoutINS4_IJNS5_ILi4EEENS5_ILi2EEENS5_ILi1EEEEEENS4_IJSJ_SH_NS5_ILi0EEEEEEEENS4_IJS7_NS5_ILi32EEENS5_ILi16EEEEEEEELb0EEEEEvNT_6ParamsE,@"STO_CUDA_ENTRY STV_DEFAULT"
_ZN7cutlass13device_kernelIN5flash32FlashAttnBwdPostprocessConvertdQIN4cute5tupleIJNS3_1CILi128EEENS5_ILi64EEEEEENS_10bfloat16_tEfNS_4arch4Sm80ELi256ENS3_8TiledMMAINS3_8MMA_AtomIJNS3_30SM80_16x8x16_F32BF16BF16F32_TNEEEENS3_6LayoutINS4_IJNS5_ILi4EEENS5_ILi2EEENS5_ILi1EEEEEENS4_IJSJ_SH_NS5_ILi0EEEEEEEENS4_IJS7_NS5_ILi32EEENS5_ILi16EEEEEEEELb0EEEEEvNT_6ParamsE:
        /* <DEDUP_REMOVED lines=24> */
.L_x_69:
[----:B------:R-:W-:Y:S02]  /*0180*/  ISETP.NE.U32.AND P1, PT, RZ, UR4, PT ;  /* 0x00000004ff007c0c */ /* 0x000fe4000bf25070 */
[----:B-----5:R-:W-:Y:S02]  /*0190*/  ISETP.LE.AND P2, PT, R39, R40, PT ;  /* 0x000000282700720c */ /* 0x020fe40003f43270 */
[----:B------:R-:W-:-:S13]  /*01a0*/  ISETP.NE.AND.EX P1, PT, RZ, UR5, PT, P1 ;  /* 0x00000005ff007c0c */ /* 0x000fda000bf25310 */
[----:B------:R-:W-:Y:S05]  /*01b0*/  @P1 EXIT P2 ;  /* 0x000000000000194d */ /* 0x000fea0001000000 */
[----:B------:R-:W0:Y:S01]  /*01c0*/  S2R R51, SR_TID.X ;  /* 0x0000000000337919 */ /* 0x000e220000002100 */
[----:B-1----:R-:W-:Y:S01]  /*01d0*/  @P0 IMAD R2, R7, 0x80, R38 ;  /* 0x0000008007020824 */ /* 0x002fe200078e0226 */
[----:B------:R-:W1:Y:S01]  /*01e0*/  S2UR UR8, SR_CTAID.Y ;  /* 0x00000000000879c3 */ /* 0x000e620000002600 */
[----:B------:R-:W-:Y:S01]  /*01f0*/  IMAD.SHL.U32 R4, R0, 0x2000, RZ ;  /* 0x0000200000047824 */ /* 0x000fe200078e00ff */
[----:B------:R-:W-:Y:S01]  /*0200*/  SHF.R.S32.HI R36, RZ, 0x1f, R7 ;  /* 0x0000001fff247819 */ /* 0x000fe20000011407 */
[----:B------:R-:W-:Y:S01]  /*0210*/  ULDC.64 UR4, c[0x0][0x230] ;  /* 0x00008c0000047ab9 */ /* 0x000fe20000000a00 */
[----:B------:R-:W-:Y:S02]  /*0220*/  @P0 SHF.R.S32.HI R3, RZ, 0x1f, R2 ;  /* 0x0000001fff030819 */ /* 0x000fe40000011402 */
[----:B------:R-:W-:Y:S02]  /*0230*/  SEL R36, R36, RZ, !P1 ;  /* 0x000000ff24247207 */ /* 0x000fe40004800000 */
[----:B------:R-:W-:Y:S01]  /*0240*/  @P0 LEA.HI R3, R3, R2, RZ, 0x7 ;  /* 0x0000000203030211 */ /* 0x000fe200078f38ff */
[----:B------:R-:W2:Y:S04]  /*0250*/  LDC.64 R8, c[0x0][0x228] ;  /* 0x00008a00ff087b82 */ /* 0x000ea80000000a00 */
[----:B------:R-:W-:-:S05]  /*0260*/  @P0 IMAD.SHL.U32 R3, R3, 0x40, RZ ;  /* 0x0000004003030824 */ /* 0x000fca00078e00ff */
[----:B------:R-:W-:Y:S02]  /*0270*/  @P0 LOP3.LUT R5, R3, 0xffffe000, RZ, 0xc0, !PT ;  /* 0xffffe00003050812 */ /* 0x000fe400078ec0ff */
[----:B------:R-:W-:Y:S02]  /*0280*/  CS2R R2, SRZ ;  /* 0x0000000000027805 */ /* 0x000fe4000001ff00 */
[--C-:B------:R-:W-:Y:S01]  /*0290*/  @P0 SHF.R.S32.HI R3, RZ, 0x1f, R5.reuse ;  /* 0x0000001fff030819 */ /* 0x100fe20000011405 */
[----:B------:R-:W-:Y:S01]  /*02a0*/  @P0 IMAD.MOV.U32 R2, RZ, RZ, R5 ;  /* 0x000000ffff020224 */ /* 0x000fe200078e0005 */
[----:B------:R-:W-:Y:S01]  /*02b0*/  SHF.R.S32.HI R5, RZ, 0x1f, R4 ;  /* 0x0000001fff057819 */ /* 0x000fe20000011404 */
[----:B-1----:R-:W-:Y:S01]  /*02c0*/  USHF.R.S32.HI UR9, URZ, 0x1f, UR8 ;  /* 0x0000001f3f097899 */ /* 0x002fe20008011408 */
[----:B0-----:R-:W-:-:S05]  /*02d0*/  IMAD.SHL.U32 R37, R51, 0x4, RZ ;  /* 0x0000000433257824 */ /* 0x001fca00078e00ff */
[----:B--2---:R-:W-:Y:S01]  /*02e0*/  IMAD R6, R8, UR9, RZ ;  /* 0x0000000908067c24 */ /* 0x004fe2000f8e02ff */
[----:B------:R-:W-:Y:S02]  /*02f0*/  IADD3 R4, P2, P3, R2, R37, R4 ;  /* 0x0000002502047210 */ /* 0x000fe40007b5e004 */
[----:B------:R-:W-:-:S04]  /*0300*/  SHF.R.S32.HI R2, RZ, 0x1f, R37 ;  /* 0x0000001fff027819 */ /* 0x000fc80000011425 */
[----:B------:R-:W-:Y:S01]  /*0310*/  IADD3.X R5, R3, R2, R5, P2, P3 ;  /* 0x0000000203057210 */ /* 0x000fe200017e6405 */
[----:B------:R-:W-:Y:S01]  /*0320*/  IMAD R3, R9, UR8, R6 ;  /* 0x0000000809037c24 */ /* 0x000fe2000f8e0206 */
[----:B------:R-:W-:Y:S01]  /*0330*/  SEL R2, R7, RZ, !P1 ;  /* 0x000000ff07027207 */ /* 0x000fe20004800000 */
[----:B------:R-:W-:Y:S02]  /*0340*/  IMAD R7, R36, UR4, RZ ;  /* 0x0000000424077c24 */ /* 0x000fe4000f8e02ff */
[----:B------:R-:W-:-:S04]  /*0350*/  IMAD.WIDE.U32 R4, R8, UR8, R4 ;  /* 0x0000000808047c25 */ /* 0x000fc8000f8e0004 */
[----:B------:R-:W-:Y:S02]  /*0360*/  IMAD.IADD R5, R5, 0x1, R3 ;  /* 0x0000000105057824 */ /* 0x000fe400078e0203 */
[C---:B------:R-:W-:Y:S02]  /*0370*/  IMAD R3, R2.reuse, UR5, R7 ;  /* 0x0000000502037c24 */ /* 0x040fe4000f8e0207 */
        /* <DEDUP_REMOVED lines=8> */
[----:B------:R-:W5:Y:S04]  /*0400*/  LDG.E.128 R16, desc[UR6][R44.64+0x3000] ;  /* 0x003000062c107981 */ /* 0x000f68000c1e1d00 */
[----:B------:R-:W5:Y:S04]  /*0410*/  LDG.E.128 R20, desc[UR6][R44.64+0x4000] ;  /* 0x004000062c147981 */ /* 0x000f68000c1e1d00 */
[----:B------:R-:W5:Y:S04]  /*0420*/  LDG.E.128 R24, desc[UR6][R44.64+0x5000] ;  /* 0x005000062c187981 */ /* 0x000f68000c1e1d00 */
[----:B------:R-:W5:Y:S04]  /*0430*/  LDG.E.128 R28, desc[UR6][R44.64+0x6000] ;  /* 0x006000062c1c7981 */ /* 0x000f68000c1e1d00 */
[----:B------:R0:W5:Y:S01]  /*0440*/  LDG.E.128 R32, desc[UR6][R44.64+0x7000] ;  /* 0x007000062c207981 */ /* 0x000162000c1e1d00 */
[----:B------:R-:W1:Y:S01]  /*0450*/  S2UR UR5, SR_CgaCtaId ;  /* 0x00000000000579c3 */ /* 0x000e620000008800 */
[----:B------:R-:W-:Y:S01]  /*0460*/  UMOV UR4, 0x400 ;  /* 0x0000040000047882 */ /* 0x000fe20000000000 */
[----:B------:R-:W-:Y:S01]  /*0470*/  SHF.R.S32.HI R46, RZ, 0x1f, R51 ;  /* 0x0000001fff2e7819 */ /* 0x000fe20000011433 */
[----:B------:R-:W-:Y:S01]  /*0480*/  BSSY B0, `(.L_x_70) ;  /* 0x00000cc000007945 */ /* 0x000fe20003800000 */
[----:B------:R-:W-:-:S02]  /*0490*/  VIADDMNMX R40, R39, -R40, 0x80, PT ;  /* 0x0000008027287446 */ /* 0x000fc40003800928 */
[CC--:B------:R-:W-:Y:S02]  /*04a0*/  LEA.HI R3, R46.reuse, R51.reuse, RZ, 0x2 ;  /* 0x000000332e037211 */ /* 0x0c0fe400078f10ff */
[CC--:B------:R-:W-:Y:S02]  /*04b0*/  LEA.HI R52, R46.reuse, R51.reuse, RZ, 0x3 ;  /* 0x000000332e347211 */ /* 0x0c0fe400078f18ff */
[--C-:B------:R-:W-:Y:S02]  /*04c0*/  SHF.R.S32.HI R43, RZ, 0x2, R3.reuse ;  /* 0x00000002ff2b7819 */ /* 0x100fe40000011403 */
[----:B------:R-:W-:Y:S02]  /*04d0*/  SHF.R.S32.HI R42, RZ, 0x1f, R3 ;  /* 0x0000001fff2a7819 */ /* 0x000fe40000011403 */
[----:B0-----:R-:W-:Y:S02]  /*04e0*/  LEA.HI R44, R46, R51, RZ, 0x5 ;  /* 0x000000332e2c7211 */ /* 0x001fe400078f28ff */
[----:B------:R-:W-:-:S02]  /*04f0*/  LEA.HI R42, R42, R43, RZ, 0x3 ;  /* 0x0000002b2a2a7211 */ /* 0x000fc400078f18ff */
[--C-:B------:R-:W-:Y:S02]  /*0500*/  SHF.R.S32.HI R41, RZ, 0x1f, R44.reuse ;  /* 0x0000001fff297819 */ /* 0x100fe4000001142c */
[----:B------:R-:W-:Y:S02]  /*0510*/  LOP3.LUT R42, R42, 0xfffffff8, RZ, 0xc0, !PT ;  /* 0xfffffff82a2a7812 */ /* 0x000fe400078ec0ff */
[----:B------:R-:W-:Y:S01]  /*0520*/  SHF.R.S32.HI R44, RZ, 0x5, R44 ;  /* 0x00000005ff2c7819 */ /* 0x000fe2000001142c */
[----:B-1----:R-:W-:Y:S02]  /*0530*/  ULEA UR4, UR5, UR4, 0x18 ;  /* 0x0000000405047291 */ /* 0x002fe4000f8ec03f */
[----:B------:R-:W-:Y:S01]  /*0540*/  IMAD.IADD R43, R43, 0x1, -R42 ;  /* 0x000000012b2b7824 */ /* 0x000fe200078e0a2a */
[----:B------:R-:W-:Y:S01]  /*0550*/  LEA.HI R41, R41, R44, RZ, 0x2 ;  /* 0x0000002c29297211 */ /* 0x000fe200078f10ff */
[----:B------:R-:W-:Y:S01]  /*0560*/  ULDC UR5, c[0x0][0x268] ;  /* 0x00009a0000057ab9 */ /* 0x000fe20000000800 */
[----:B------:R-:W-:-:S02]  /*0570*/  LEA.HI R42, R46, R51, RZ, 0x7 ;  /* 0x000000332e2a7211 */ /* 0x000fc400078f38ff */
[----:B------:R-:W-:Y:S02]  /*0580*/  LEA R45, R51, UR4, 0x4 ;  /* 0x00000004332d7c11 */ /* 0x000fe4000f8e20ff */
[----:B------:R-:W-:Y:S02]  /*0590*/  SHF.R.S32.HI R50, RZ, 0x1f, R43 ;  /* 0x0000001fff327819 */ /* 0x000fe4000001142b */
[----:B------:R-:W-:Y:S02]  /*05a0*/  LEA.HI R47, R46, R51, RZ, 0x6 ;  /* 0x000000332e2f7211 */ /* 0x000fe400078f30ff */
[----:B------:R-:W-:Y:S02]  /*05b0*/  LOP3.LUT R46, R3, 0x7ffffffc, RZ, 0xc0, !PT ;  /* 0x7ffffffc032e7812 */ /* 0x000fe400078ec0ff */
[--C-:B------:R-:W-:Y:S01]  /*05c0*/  SHF.R.S32.HI R3, RZ, 0x3, R52.reuse ;  /* 0x00000003ff037819 */ /* 0x100fe20000011434 */
[----:B------:R-:W-:Y:S01]  /*05d0*/  IMAD.SHL.U32 R47, R47, 0x2, RZ ;  /* 0x000000022f2f7824 */ /* 0x000fe200078e00ff */
[----:B------:R-:W-:Y:S01]  /*05e0*/  SHF.R.S32.HI R48, RZ, 0x1f, R52 ;  /* 0x0000001fff307819 */ /* 0x000fe20000011434 */
[----:B------:R-:W-:Y:S01]  /*05f0*/  IMAD.IADD R49, R51, 0x1, -R46 ;  /* 0x0000000133317824 */ /* 0x000fe200078e0a2e */
[----:B------:R-:W-:-:S02]  /*0600*/  LOP3.LUT R53, R41, 0xfffffc, RZ, 0xc0, !PT ;  /* 0x00fffffc29357812 */ /* 0x000fc400078ec0ff */
[----:B------:R-:W-:Y:S02]  /*0610*/  LOP3.LUT R52, R52, 0xfffffff8, RZ, 0xc0, !PT ;  /* 0xfffffff834347812 */ /* 0x000fe400078ec0ff */
[----:B------:R-:W-:Y:S01]  /*0620*/  LEA.HI R41, R50, R43, RZ, 0x2 ;  /* 0x0000002b32297211 */ /* 0x000fe200078f10ff */
[----:B------:R-:W-:Y:S01]  /*0630*/  IMAD.IADD R50, R44, 0x1, -R53 ;  /* 0x000000012c327824 */ /* 0x000fe200078e0a35 */
[----:B------:R-:W-:Y:S01]  /*0640*/  LEA.HI R48, R48, R3, RZ, 0x2 ;  /* 0x0000000330307211 */ /* 0x000fe200078f10ff */
[----:B------:R-:W-:Y:S01]  /*0650*/  IMAD.IADD R51, R51, 0x1, -R52 ;  /* 0x0000000133337824 */ /* 0x000fe200078e0a34 */
[C---:B------:R-:W-:Y:S01]  /*0660*/  LOP3.LUT R46, R41.reuse, 0x7fffffc, RZ, 0xc0, !PT ;  /* 0x07fffffc292e7812 */ /* 0x040fe200078ec0ff */
[----:B------:R-:W-:Y:S01]  /*0670*/  IMAD.SHL.U32 R44, R44, 0x40, RZ ;  /* 0x000000402c2c7824 */ /* 0x000fe200078e00ff */
[----:B------:R-:W-:Y:S01]  /*0680*/  LOP3.LUT R48, R48, 0xffffffc, RZ, 0xc0, !PT ;  /* 0x0ffffffc30307812 */ /* 0x000fe200078ec0ff */
[----:B------:R-:W-:Y:S01]  /*0690*/  IMAD.SHL.U32 R41, R41, 0x10, RZ ;  /* 0x0000001029297824 */ /* 0x000fe200078e00ff */
[----:B------:R-:W-:Y:S01]  /*06a0*/  LOP3.LUT R47, R47, 0x7fffff80, RZ, 0xc0, !PT ;  /* 0x7fffff802f2f7812 */ /* 0x000fe200078ec0ff */
[----:B------:R-:W-:Y:S01]  /*06b0*/  IMAD.IADD R46, R43, 0x1, -R46 ;  /* 0x000000012b2e7824 */ /* 0x000fe200078e0a2e */
[----:B------:R-:W-:Y:S01]  /*06c0*/  LEA.HI R43, R51, R51, RZ, 0x1 ;  /* 0x00000033332b7211 */ /* 0x000fe200078f08ff */
[----:B------:R-:W-:Y:S01]  /*06d0*/  IMAD R49, R50, 0x80, R49 ;  /* 0x0000008032317824 */ /* 0x000fe200078e0231 */
[----:B------:R-:W-:-:S02]  /*06e0*/  LOP3.LUT R53, R44, 0x40, RZ, 0xc0, !PT ;  /* 0x000000402c357812 */ /* 0x000fc400078ec0ff */
[----:B------:R-:W-:Y:S01]  /*06f0*/  IADD3 R48, R3, -R48, RZ ;  /* 0x8000003003307210 */ /* 0x000fe20007ffe0ff */
[----:B------:R-:W-:Y:S01]  /*0700*/  IMAD.SHL.U32 R43, R43, 0x400, RZ ;  /* 0x000004002b2b7824 */ /* 0x000fe200078e00ff */
[----:B------:R-:W-:Y:S01]  /*0710*/  SHF.R.U32.HI R42, RZ, 0x4, R42 ;  /* 0x00000004ff2a7819 */ /* 0x000fe2000001162a */
[----:B------:R-:W-:Y:S01]  /*0720*/  IMAD R49, R46, 0x8, R49 ;  /* 0x000000082e317824 */ /* 0x000fe200078e0231 */
[----:B------:R-:W-:Y:S01]  /*0730*/  LOP3.LUT R41, R41, 0x40, RZ, 0xc0, !PT ;  /* 0x0000004029297812 */ /* 0x000fe200078ec0ff */
[----:B------:R-:W-:-:S03]  /*0740*/  IMAD R47, R48, 0x10, R47 ;  /* 0x00000010302f7824 */ /* 0x000fc600078e022f */
[----:B------:R-:W-:Y:S02]  /*0750*/  LOP3.LUT R42, R41, 0x8, R42, 0xf8, !PT ;  /* 0x00000008292a7812 */ /* 0x000fe400078ef82a */
[----:B------:R-:W-:Y:S01]  /*0760*/  SHF.R.U32.HI R41, RZ, 0x3, R41 ;  /* 0x00000003ff297819 */ /* 0x000fe20000011629 */
[----:B--2---:R0:W-:Y:S04]  /*0770*/  STS.128 [R45], R4 ;  /* 0x000000042d007388 */ /* 0x0041e80000000c00 */
[----:B---3--:R1:W-:Y:S04]  /*0780*/  STS.128 [R45+0x1000], R8 ;  /* 0x001000082d007388 */ /* 0x0083e80000000c00 */
[----:B----4-:R-:W-:Y:S04]  /*0790*/  STS.128 [R45+0x2000], R12 ;  /* 0x0020000c2d007388 */ /* 0x010fe80000000c00 */
[----:B-----5:R-:W-:Y:S04]  /*07a0*/  STS.128 [R45+0x3000], R16 ;  /* 0x003000102d007388 */ /* 0x020fe80000000c00 */
[----:B------:R-:W-:Y:S01]  /*07b0*/  STS.128 [R45+0x4000], R20 ;  /* 0x004000142d007388 */ /* 0x000fe20000000c00 */
[----:B0-----:R-:W-:Y:S01]  /*07c0*/  IMAD.SHL.U32 R4, R51, 0x8, RZ ;  /* 0x0000000833047824 */ /* 0x001fe200078e00ff */
[----:B------:R-:W-:-:S02]  /*07d0*/  SHF.R.U32.HI R6, RZ, 0x3, R53 ;  /* 0x00000003ff067819 */ /* 0x000fc40000011635 */
[----:B------:R-:W-:Y:S01]  /*07e0*/  STS.128 [R45+0x5000], R24 ;  /* 0x005000182d007388 */ /* 0x000fe20000000c00 */
[----:B-1----:R-:W-:Y:S02]  /*07f0*/  LOP3.LUT R8, R43, 0x7ffff800, RZ, 0xc0, !PT ;  /* 0x7ffff8002b087812 */ /* 0x002fe400078ec0ff */
[----:B------:R-:W-:Y:S01]  /*0800*/  LOP3.LUT R5, R53, 0x8, R4, 0xf8, !PT ;  /* 0x0000000835057812 */ /* 0x000fe200078ef804 */
[----:B------:R-:W-:Y:S03]  /*0810*/  STS.128 [R45+0x6000], R28 ;  /* 0x0060001c2d007388 */ /* 0x000fe60000000c00 */
[----:B------:R-:W-:Y:S01]  /*0820*/  LOP3.LUT R5, R5, R6, RZ, 0x3c, !PT ;  /* 0x0000000605057212 */ /* 0x000fe200078e3cff */
[----:B------:R-:W-:Y:S01]  /*0830*/  STS.128 [R45+0x7000], R32 ;  /* 0x007000202d007388 */ /* 0x000fe20000000c00 */
[----:B------:R-:W-:Y:S02]  /*0840*/  LOP3.LUT R6, R42, R41, RZ, 0x3c, !PT ;  /* 0x000000292a067212 */ /* 0x000fe400078e3cff */
[----:B------:R-:W-:Y:S01]  /*0850*/  IADD3 R47, R5, R47, R8 ;  /* 0x0000002f052f7210 */ /* 0x000fe20007ffe008 */
[----:B------:R-:W-:Y:S02]  /*0860*/  BAR.SYNC.DEFER_BLOCKING 0x0 ;  /* 0x0000000000007b1d */ /* 0x000fe40000010000 */
[----:B------:R-:W-:-:S04]  /*0870*/  IMAD.U32 R6, R49, 0x2, R6 ;  /* 0x0000000231067824 */ /* 0x000fc800078e0006 */
[----:B------:R-:W0:Y:S04]  /*0880*/  LDS R26, [R37+UR4+0x400] ;  /* 0x00040004251a7984 */ /* 0x000e280008000800 */
[----:B------:R-:W1:Y:S04]  /*0890*/  LDS R22, [R37+UR4+0x800] ;  /* 0x0008000425167984 */ /* 0x000e680008000800 */
[----:B------:R-:W2:Y:S04]  /*08a0*/  LDS R21, [R37+UR4+0xc00] ;  /* 0x000c000425157984 */ /* 0x000ea80008000800 */
[----:B------:R-:W3:Y:S04]  /*08b0*/  LDS R31, [R37+UR4] ;  /* 0x00000004251f7984 */ /* 0x000ee80008000800 */
[----:B------:R-:W4:Y:S04]  /*08c0*/  LDS R33, [R37+UR4+0x1800] ;  /* 0x0018000425217984 */ /* 0x000f280008000800 */
[----:B------:R-:W5:Y:S04]  /*08d0*/  LDS R30, [R37+UR4+0x1c00] ;  /* 0x001c0004251e7984 */ /* 0x000f680008000800 */
[----:B------:R-:W5:Y:S04]  /*08e0*/  LDS R24, [R37+UR4+0x2000] ;  /* 0x0020000425187984 */ /* 0x000f680008000800 */
[----:B------:R-:W5:Y:S04]  /*08f0*/  LDS R19, [R37+UR4+0x4400] ;  /* 0x0044000425137984 */ /* 0x000f680008000800 */
[----:B------:R-:W5:Y:S04]  /*0900*/  LDS R12, [R37+UR4+0x4800] ;  /* 0x00480004250c7984 */ /* 0x000f680008000800 */
[----:B------:R-:W5:Y:S04]  /*0910*/  LDS R18, [R37+UR4+0x4c00] ;  /* 0x004c000425127984 */ /* 0x000f680008000800 */
[----:B------:R-:W5:Y:S01]  /*0920*/  LDS R29, [R37+UR4+0x2400] ;  /* 0x00240004251d7984 */ /* 0x000f620008000800 */
[----:B0-----:R-:W-:-:S03]  /*0930*/  FMUL.FTZ R32, R26, UR5 ;  /* 0x000000051a207c20 */ /* 0x001fc60008410000 */
[----:B------:R-:W0:Y:S01]  /*0940*/  LDS R11, [R37+UR4+0x3800] ;  /* 0x00380004250b7984 */ /* 0x000e220008000800 */
[----:B-1----:R-:W-:-:S03]  /*0950*/  FMUL.FTZ R41, R22, UR5 ;  /* 0x0000000516297c20 */ /* 0x002fc60008410000 */
[----:B------:R-:W1:Y:S01]  /*0960*/  LDS R20, [R37+UR4+0x3c00] ;  /* 0x003c000425147984 */ /* 0x000e620008000800 */
[----:B--2---:R-:W-:-:S03]  /*0970*/  FMUL.FTZ R42, R21, UR5 ;  /* 0x00000005152a7c20 */ /* 0x004fc60008410000 */
[----:B------:R-:W2:Y:S01]  /*0980*/  LDS R17, [R37+UR4+0x5400] ;  /* 0x0054000425117984 */ /* 0x000ea20008000800 */
[----:B---3--:R-:W-:-:S03]  /*0990*/  FMUL.FTZ R31, R31, UR5 ;  /* 0x000000051f1f7c20 */ /* 0x008fc60008410000 */
[----:B------:R-:W3:Y:S01]  /*09a0*/  LDS R9, [R37+UR4+0x6c00] ;  /* 0x006c000425097984 */ /* 0x000ee20008000800 */
[----:B----4-:R-:W-:Y:S01]  /*09b0*/  FMUL.FTZ R33, R33, UR5 ;  /* 0x0000000521217c20 */ /* 0x010fe20008410000 */
[----:B------:R-:W-:Y:S02]  /*09c0*/  F2FP.BF16.F32.PACK_AB R31, R32, R31 ;  /* 0x0000001f201f723e */ /* 0x000fe400000010ff */
[----:B------:R-:W4:Y:S01]  /*09d0*/  LDS R35, [R37+UR4+0x1000] ;  /* 0x0010000425237984 */ /* 0x000f220008000800 */
[----:B-----5:R-:W-:Y:S01]  /*09e0*/  FMUL.FTZ R30, R30, UR5 ;  /* 0x000000051e1e7c20 */ /* 0x020fe20008410000 */
[----:B------:R-:W-:Y:S02]  /*09f0*/  F2FP.BF16.F32.PACK_AB R32, R42, R41 ;  /* 0x000000292a20723e */ /* 0x000fe400000010ff */
[----:B------:R-:W5:Y:S01]  /*0a00*/  LDS R34, [R37+UR4+0x1400] ;  /* 0x0014000425227984 */ /* 0x000f620008000800 */
[----:B------:R-:W-:Y:S01]  /*0a10*/  FMUL.FTZ R41, R24, UR5 ;  /* 0x0000000518297c20 */ /* 0x000fe20008410000 */
[----:B------:R-:W-:-:S02]  /*0a20*/  F2FP.BF16.F32.PACK_AB R24, R30, R33 ;  /* 0x000000211e18723e */ /* 0x000fc400000010ff */
[----:B------:R-:W5:Y:S01]  /*0a30*/  LDS R23, [R37+UR4+0x2800] ;  /* 0x0028000425177984 */ /* 0x000f620008000800 */
[----:B------:R-:W-:-:S03]  /*0a40*/  FMUL.FTZ R30, R19, UR5 ;  /* 0x00000005131e7c20 */ /* 0x000fc60008410000 */
[----:B------:R-:W5:Y:S01]  /*0a50*/  LDS R28, [R37+UR4+0x2c00] ;  /* 0x002c0004251c7984 */ /* 0x000f620008000800 */
[----:B------:R-:W-:-:S03]  /*0a60*/  FMUL.FTZ R12, R12, UR5 ;  /* 0x000000050c0c7c20 */ /* 0x000fc60008410000 */
[----:B------:R-:W-:Y:S01]  /*0a70*/  LDS R25, [R37+UR4+0x3000] ;  /* 0x0030000425197984 */ /* 0x000fe20008000800 */
[----:B------:R-:W-:-:S03]  /*0a80*/  FMUL.FTZ R19, R18, UR5 ;  /* 0x0000000512137c20 */ /* 0x000fc60008410000 */
[----:B------:R-:W5:Y:S01]  /*0a90*/  LDS R27, [R37+UR4+0x3400] ;  /* 0x00340004251b7984 */ /* 0x000f620008000800 */
[----:B------:R-:W-:Y:S01]  /*0aa0*/  FMUL.FTZ R42, R29, UR5 ;  /* 0x000000051d2a7c20 */ /* 0x000fe20008410000 */
[----:B------:R-:W-:Y:S02]  /*0ab0*/  F2FP.BF16.F32.PACK_AB R19, R19, R12 ;  /* 0x0000000c1313723e */ /* 0x000fe400000010ff */
[----:B------:R-:W5:Y:S01]  /*0ac0*/  LDS R13, [R37+UR4+0x4000] ;  /* 0x00400004250d7984 */ /* 0x000f620008000800 */
[----:B0-----:R-:W-:-:S03]  /*0ad0*/  FMUL.FTZ R11, R11, UR5 ;  /* 0x000000050b0b7c20 */ /* 0x001fc60008410000 */
[----:B------:R-:W0:Y:S01]  /*0ae0*/  LDS R15, [R37+UR4+0x5000] ;  /* 0x00500004250f7984 */ /* 0x000e220008000800 */
[----:B-1----:R-:W-:-:S03]  /*0af0*/  FMUL.FTZ R20, R20, UR5 ;  /* 0x0000000514147c20 */ /* 0x002fc60008410000 */
[----:B------:R-:W1:Y:S01]  /*0b00*/  LDS R14, [R37+UR4+0x5800] ;  /* 0x00580004250e7984 */ /* 0x000e620008000800 */
[----:B--2---:R-:W-:Y:S01]  /*0b10*/  FMUL.FTZ R18, R17, UR5 ;  /* 0x0000000511127c20 */ /* 0x004fe20008410000 */
[----:B------:R-:W-:Y:S02]  /*0b20*/  F2FP.BF16.F32.PACK_AB R11, R20, R11 ;  /* 0x0000000b140b723e */ /* 0x000fe400000010ff */
[----:B------:R-:W2:Y:S01]  /*0b30*/  LDS R16, [R37+UR4+0x5c00] ;  /* 0x005c000425107984 */ /* 0x000ea20008000800 */
[----:B---3--:R-:W-:Y:S01]  /*0b40*/  FMUL.FTZ R12, R9, UR5 ;  /* 0x00000005090c7c20 */ /* 0x008fe20008410000 */
[----:B------:R-:W-:Y:S02]  /*0b50*/  LEA R20, R6, UR4, 0x1 ;  /* 0x0000000406147c11 */ /* 0x000fe4000f8e08ff */
[----:B------:R-:W3:Y:S01]  /*0b60*/  LDS R7, [R37+UR4+0x6000] ;  /* 0x0060000425077984 */ /* 0x000ee20008000800 */
[----:B----4-:R-:W-:Y:S01]  /*0b70*/  FMUL.FTZ R35, R35, UR5 ;  /* 0x0000000523237c20 */ /* 0x010fe20008410000 */
[----:B------:R-:W-:-:S02]  /*0b80*/  LEA R6, R47, UR4, 0x1 ;  /* 0x000000042f067c11 */ /* 0x000fc4000f8e08ff */
[----:B------:R-:W4:Y:S01]  /*0b90*/  LDS R10, [R37+UR4+0x6400] ;  /* 0x00640004250a7984 */ /* 0x000f220008000800 */
[----:B-----5:R-:W-:-:S03]  /*0ba0*/  FMUL.FTZ R34, R34, UR5 ;  /* 0x0000000522227c20 */ /* 0x020fc60008410000 */
[----:B------:R-:W5:Y:S01]  /*0bb0*/  LDS R5, [R37+UR4+0x6800] ;  /* 0x0068000425057984 */ /* 0x000f620008000800 */
[----:B------:R-:W-:Y:S01]  /*0bc0*/  FMUL.FTZ R29, R23, UR5 ;  /* 0x00000005171d7c20 */ /* 0x000fe20008410000 */
[----:B------:R-:W-:Y:S02]  /*0bd0*/  F2FP.BF16.F32.PACK_AB R23, R34, R35 ;  /* 0x000000232217723e */ /* 0x000fe400000010ff */
[----:B------:R-:W5:Y:S01]  /*0be0*/  LDS R8, [R37+UR4+0x7000] ;  /* 0x0070000425087984 */ /* 0x000f620008000800 */
[----:B------:R-:W-:-:S03]  /*0bf0*/  FMUL.FTZ R28, R28, UR5 ;  /* 0x000000051c1c7c20 */ /* 0x000fc60008410000 */
[----:B------:R-:W5:Y:S02]  /*0c00*/  LDS R22, [R37+UR4+0x7400] ;  /* 0x0074000425167984 */ /* 0x000f640008000800 */
[----:B------:R-:W-:Y:S02]  /*0c10*/  F2FP.BF16.F32.PACK_AB R28, R28, R29 ;  /* 0x0000001d1c1c723e */ /* 0x000fe400000010ff */
[----:B------:R-:W5:Y:S01]  /*0c20*/  LDS R21, [R37+UR4+0x7800] ;  /* 0x0078000425157984 */ /* 0x000f620008000800 */
[----:B------:R-:W-:-:S03]  /*0c30*/  FMUL.FTZ R44, R27, UR5 ;  /* 0x000000051b2c7c20 */ /* 0x000fc60008410000 */
[----:B------:R1:W5:Y:S01]  /*0c40*/  LDS R26, [R37+UR4+0x7c00] ;  /* 0x007c0004251a7984 */ /* 0x0003620008000800 */
[----:B------:R-:W-:Y:S01]  /*0c50*/  FMUL.FTZ R13, R13, UR5 ;  /* 0x000000050d0d7c20 */ /* 0x000fe20008410000 */
[----:B------:R-:W-:Y:S01]  /*0c60*/  UIADD3 UR4, UR4, 0x8000, URZ ;  /* 0x0000800004047890 */ /* 0x000fe2000fffe03f */
[----:B0-----:R-:W-:Y:S01]  /*0c70*/  FMUL.FTZ R15, R15, UR5 ;  /* 0x000000050f0f7c20 */ /* 0x001fe20008410000 */
[----:B------:R-:W-:Y:S02]  /*0c80*/  STS [R20+0x8000], R31 ;  /* 0x0080001f14007388 */ /* 0x000fe40000000800 */
[----:B------:R-:W-:Y:S01]  /*0c90*/  F2FP.BF16.F32.PACK_AB R30, R30, R13 ;  /* 0x0000000d1e1e723e */ /* 0x000fe200000010ff */
[----:B-1----:R-:W-:Y:S01]  /*0ca0*/  FMUL.FTZ R37, R25, UR5 ;  /* 0x0000000519257c20 */ /* 0x002fe20008410000 */
[----:B------:R-:W-:Y:S01]  /*0cb0*/  FMUL.FTZ R14, R14, UR5 ;  /* 0x000000050e0e7c20 */ /* 0x000fe20008410000 */
[----:B------:R-:W-:Y:S01]  /*0cc0*/  F2FP.BF16.F32.PACK_AB R25, R42, R41 ;  /* 0x000000292a19723e */ /* 0x000fe200000010ff */
[----:B------:R-:W-:Y:S01]  /*0cd0*/  STS [R20+0x8100], R32 ;  /* 0x0081002014007388 */ /* 0x000fe20000000800 */
[----:B--2---:R-:W-:Y:S01]  /*0ce0*/  FMUL.FTZ R17, R16, UR5 ;  /* 0x0000000510117c20 */ /* 0x004fe20008410000 */
[----:B------:R-:W-:-:S02]  /*0cf0*/  F2FP.BF16.F32.PACK_AB R27, R44, R37 ;  /* 0x000000252c1b723e */ /* 0x000fc400000010ff */
[----:B------:R-:W-:Y:S01]  /*0d00*/  F2FP.BF16.F32.PACK_AB R18, R18, R15 ;  /* 0x0000000f1212723e */ /* 0x000fe200000010ff */
[----:B---3--:R-:W-:Y:S01]  /*0d10*/  FMUL.FTZ R7, R7, UR5 ;  /* 0x0000000507077c20 */ /* 0x008fe20008410000 */
[----:B------:R-:W-:Y:S01]  /*0d20*/  F2FP.BF16.F32.PACK_AB R17, R17, R14 ;  /* 0x0000000e1111723e */ /* 0x000fe200000010ff */
[----:B------:R-:W-:Y:S01]  /*0d30*/  STS [R20+0x9000], R25 ;  /* 0x0090001914007388 */ /* 0x000fe20000000800 */
[----:B------:R-:W-:Y:S01]  /*0d40*/  CS2R R14, SRZ ;  /* 0x00000000000e7805 */ /* 0x000fe2000001ff00 */
[----:B----4-:R-:W-:Y:S01]  /*0d50*/  FMUL.FTZ R10, R10, UR5 ;  /* 0x000000050a0a7c20 */ /* 0x010fe20008410000 */
[----:B------:R-:W-:Y:S01]  /*0d60*/  @P0 MOV R14, R38 ;  /* 0x00000026000e0202 */ /* 0x000fe20000000f00 */
[----:B------:R-:W-:Y:S01]  /*0d70*/  STS [R20+0x9100], R28 ;  /* 0x0091001c14007388 */ /* 0x000fe20000000800 */
[----:B------:R-:W-:Y:S01]  /*0d80*/  @P0 SHF.R.S32.HI R15, RZ, 0x1f, R38 ;  /* 0x0000001fff0f0819 */ /* 0x000fe20000011426 */
[----:B-----5:R-:W-:Y:S01]  /*0d90*/  FMUL.FTZ R5, R5, UR5 ;  /* 0x0000000505057c20 */ /* 0x020fe20008410000 */
[----:B------:R-:W-:Y:S01]  /*0da0*/  F2FP.BF16.F32.PACK_AB R7, R10, R7 ;  /* 0x000000070a07723e */ /* 0x000fe200000010ff */
[----:B------:R-:W-:Y:S01]  /*0db0*/  STS [R20+0x8800], R23 ;  /* 0x0088001714007388 */ /* 0x000fe20000000800 */
[C---:B------:R-:W-:Y:S01]  /*0dc0*/  IADD3 R14, P0, R3.reuse, R14, RZ ;  /* 0x0000000e030e7210 */ /* 0x040fe20007f1e0ff */
[----:B------:R-:W-:Y:S01]  /*0dd0*/  FMUL.FTZ R8, R8, UR5 ;  /* 0x0000000508087c20 */ /* 0x000fe20008410000 */
[----:B------:R-:W-:Y:S01]  /*0de0*/  F2FP.BF16.F32.PACK_AB R5, R12, R5 ;  /* 0x000000050c05723e */ /* 0x000fe200000010ff */
[----:B------:R-:W-:Y:S01]  /*0df0*/  STS [R20+0x8900], R24 ;  /* 0x0089001814007388 */ /* 0x000fe20000000800 */
[----:B------:R-:W0:Y:S01]  /*0e00*/  LDC.64 R12, c[0x0][0x258] ;  /* 0x00009600ff0c7b82 */ /* 0x000e220000000a00 */
[----:B------:R-:W-:Y:S01]  /*0e10*/  FMUL.FTZ R9, R22, UR5 ;  /* 0x0000000516097c20 */ /* 0x000fe20008410000 */
[----:B------:R-:W-:Y:S01]  /*0e20*/  LEA.HI.X.SX32 R15, R3, R15, 0x1, P0 ;  /* 0x0000000f030f7211 */ /* 0x000fe200000f0eff */
[----:B------:R-:W-:Y:S01]  /*0e30*/  STS [R20+0x9800], R27 ;  /* 0x0098001b14007388 */ /* 0x000fe20000000800 */
[----:B------:R-:W-:-:S02]  /*0e40*/  FMUL.FTZ R21, R21, UR5 ;  /* 0x0000000515157c20 */ /* 0x000fc40008410000 */
[----:B------:R-:W-:Y:S01]  /*0e50*/  F2FP.BF16.F32.PACK_AB R16, R9, R8 ;  /* 0x000000080910723e */ /* 0x000fe200000010ff */
[----:B------:R-:W-:Y:S01]  /*0e60*/  STS [R20+0x9900], R11 ;  /* 0x0099000b14007388 */ /* 0x000fe20000000800 */
[----:B------:R-:W-:Y:S01]  /*0e70*/  FMUL.FTZ R26, R26, UR5 ;  /* 0x000000051a1a7c20 */ /* 0x000fe20008410000 */
[----:B------:R-:W-:Y:S02]  /*0e80*/  ULDC UR5, c[0x0][0x244] ;  /* 0x0000910000057ab9 */ /* 0x000fe40000000800 */
[----:B------:R-:W-:Y:S01]  /*0e90*/  STS [R20+0xa000], R30 ;  /* 0x00a0001e14007388 */ /* 0x000fe20000000800 */
[----:B------:R-:W-:Y:S02]  /*0ea0*/  ISETP.GE.AND P0, PT, R4, UR5, PT ;  /* 0x0000000504007c0c */ /* 0x000fe4000bf06270 */
[----:B------:R-:W-:Y:S01]  /*0eb0*/  F2FP.BF16.F32.PACK_AB R21, R26, R21 ;  /* 0x000000151a15723e */ /* 0x000fe200000010ff */
[----:B------:R-:W-:Y:S01]  /*0ec0*/  STS [R20+0xa100], R19 ;  /* 0x00a1001314007388 */ /* 0x000fe20000000800 */
[----:B------:R-:W-:-:S03]  /*0ed0*/  ISETP.GE.OR P3, PT, R3, R40, P0 ;  /* 0x000000280300720c */ /* 0x000fc60000766670 */
[----:B------:R1:W-:Y:S04]  /*0ee0*/  STS [R20+0xb000], R7 ;  /* 0x00b0000714007388 */ /* 0x0003e80000000800 */
[----:B------:R2:W-:Y:S04]  /*0ef0*/  STS [R20+0xb100], R5 ;  /* 0x00b1000514007388 */ /* 0x0005e80000000800 */
[----:B------:R-:W-:Y:S01]  /*0f00*/  STS [R20+0xa800], R18 ;  /* 0x00a8001214007388 */ /* 0x000fe20000000800 */
[----:B-1----:R-:W-:-:S03]  /*0f10*/  VIADD R7, R3, 0x20 ;  /* 0x0000002003077836 */ /* 0x002fc60000000000 */
[----:B------:R-:W-:Y:S01]  /*0f20*/  STS [R20+0xa900], R17 ;  /* 0x00a9001114007388 */ /* 0x000fe20000000800 */
[----:B--2---:R-:W-:-:S03]  /*0f30*/  SHF.R.S32.HI R5, RZ, 0x1f, R4 ;  /* 0x0000001fff057819 */ /* 0x004fc60000011404 */
[----:B------:R1:W-:Y:S01]  /*0f40*/  STS [R20+0xb800], R16 ;  /* 0x00b8001014007388 */ /* 0x0003e20000000800 */
[-C--:B------:R-:W-:Y:S01]  /*0f50*/  ISETP.GE.OR P2, PT, R7, R40.reuse, P0 ;  /* 0x000000280700720c */ /* 0x080fe20000746670 */
[C---:B------:R-:W-:Y:S02]  /*0f60*/  VIADD R7, R3.reuse, 0x40 ;  /* 0x0000004003077836 */ /* 0x040fe40000000000 */
[----:B------:R2:W-:Y:S01]  /*0f70*/  STS [R20+0xb900], R21 ;  /* 0x00b9001514007388 */ /* 0x0005e20000000800 */
[C---:B0-----:R-:W-:Y:S01]  /*0f80*/  IMAD.WIDE.U32 R4, R12.reuse, UR8, R4 ;  /* 0x000000080c047c25 */ /* 0x041fe2000f8e0004 */
[----:B------:R-:W-:Y:S03]  /*0f90*/  BAR.SYNC.DEFER_BLOCKING 0x0 ;  /* 0x0000000000007b1d */ /* 0x000fe60000010000 */
[----:B------:R-:W-:Y:S01]  /*0fa0*/  VIADD R3, R3, 0x60 ;  /* 0x0000006003037836 */ /* 0x000fe20000000000 */
[----:B------:R-:W-:Y:S01]  /*0fb0*/  ISETP.GE.OR P1, PT, R7, R40, P0 ;  /* 0x000000280700720c */ /* 0x000fe20000726670 */
[----:B-1----:R-:W-:-:S03]  /*0fc0*/  IMAD R16, R12, UR9, RZ ;  /* 0x000000090c107c24 */ /* 0x002fc6000f8e02ff */
[----:B------:R-:W-:Y:S01]  /*0fd0*/  ISETP.GE.OR P0, PT, R3, R40, P0 ;  /* 0x000000280300720c */ /* 0x000fe20000706670 */
[----:B------:R-:W-:Y:S01]  /*0fe0*/  IMAD R13, R13, UR8, R16 ;  /* 0x000000080d0d7c24 */ /* 0x000fe2000f8e0210 */
[----:B------:R-:W-:Y:S01]  /*0ff0*/  ULDC.64 UR8, c[0x0][0x260] ;  /* 0x0000980000087ab9 */ /* 0x000fe20000000a00 */
[----:B------:R-:W-:Y:S01]  /*1000*/  LEA R16, R47, UR4, 0x1 ;  /* 0x000000042f107c11 */ /* 0x000fe2000f8e08ff */
[----:B------:R-:W-:Y:S02]  /*1010*/  IMAD R7, R36, UR8, RZ ;  /* 0x0000000824077c24 */ /* 0x000fe4000f8e02ff */
[----:B------:R-:W-:Y:S02]  /*1020*/  IMAD.IADD R5, R5, 0x1, R13 ;  /* 0x0000000105057824 */ /* 0x000fe400078e020d */
[C---:B------:R-:W-:Y:S02]  /*1030*/  IMAD R7, R2.reuse, UR9, R7 ;  /* 0x0000000902077c24 */ /* 0x040fe4000f8e0207 */
[----:B------:R-:W-:-:S04]  /*1040*/  IMAD.WIDE.U32 R2, R2, UR8, R4 ;  /* 0x0000000802027c25 */ /* 0x000fc8000f8e0004 */
[----:B------:R-:W-:Y:S01]  /*1050*/  IMAD.WIDE R4, R0, 0x80, R14 ;  /* 0x0000008000047825 */ /* 0x000fe200078e020e */
[----:B------:R2:W0:Y:S03]  /*1060*/  LDS.128 R8, [R6+0x8c00] ;  /* 0x008c000006087984 */ /* 0x0004260000000c00 */
[----:B------:R-:W-:Y:S01]  /*1070*/  IMAD.IADD R13, R3, 0x1, R7 ;  /* 0x00000001030d7824 */ /* 0x000fe200078e0207 */
[----:B------:R-:W-:Y:S06]  /*1080*/  @P3 BRA `(.L_x_71) ;  /* 0x00000000002c3947 */ /* 0x000fec0003800000 */
[----:B------:R-:W1:Y:S01]  /*1090*/  LDS.128 R16, [R16] ;  /* 0x0000000010107984 */ /* 0x000e620000000c00 */
[----:B------:R-:W-:Y:S01]  /*10a0*/  ULDC.64 UR4, c[0x0][0x250] ;  /* 0x0000940000047ab9 */ /* 0x000fe20000000a00 */
[----:B------:R-:W-:Y:S02]  /*10b0*/  IMAD.MOV.U32 R12, RZ, RZ, R2 ;  /* 0x000000ffff0c7224 */ /* 0x000fe400078e0002 */
[----:B------:R-:W-:Y:S02]  /*10c0*/  IMAD R7, R5, UR4, RZ ;  /* 0x0000000405077c24 */ /* 0x000fe4000f8e02ff */
[----:B------:R-:W-:-:S04]  /*10d0*/  IMAD.WIDE.U32 R14, R4, UR4, R12 ;  /* 0x00000004040e7c25 */ /* 0x000fc8000f8e000c */
[----:B------:R-:W-:Y:S01]  /*10e0*/  IMAD R7, R4, UR5, R7 ;  /* 0x0000000504077c24 */ /* 0x000fe2000f8e0207 */
[----:B------:R-:W-:Y:S02]  /*10f0*/  ULDC.64 UR4, c[0x0][0x238] ;  /* 0x00008e0000047ab9 */ /* 0x000fe40000000a00 */
[----:B--2---:R-:W-:Y:S01]  /*1100*/  LEA R20, P3, R14, UR4, 0x1 ;  /* 0x000000040e147c11 */ /* 0x004fe2000f8608ff */
[----:B------:R-:W-:-:S05]  /*1110*/  IMAD.IADD R7, R15, 0x1, R7 ;  /* 0x000000010f077824 */ /* 0x000fca00078e0207 */
[----:B------:R-:W-:-:S05]  /*1120*/  LEA.HI.X R21, R14, UR5, R7, 0x1, P3 ;  /* 0x000000050e157c11 */ /* 0x000fca00098f0c07 */
[----:B-1----:R1:W-:Y:S02]  /*1130*/  STG.E.128 desc[UR6][R20.64], R16 ;  /* 0x0000001014007986 */ /* 0x0023e4000c101d06 */
.L_x_71:
[----:B------:R-:W-:Y:S05]  /*1140*/  BSYNC B0 ;  /* 0x0000000000007941 */ /* 0x000fea0003800000 */
.L_x_70:
[----:B-1----:R1:W3:Y:S01]  /*1150*/  LDS.128 R16, [R6+0x8400] ;  /* 0x0084000006107984 */ /* 0x0022e20000000c00 */
[----:B------:R-:W-:Y:S04]  /*1160*/  BSSY B0, `(.L_x_72) ;  /* 0x000000f000007945 */ /* 0x000fe80003800000 */
[----:B------:R-:W-:Y:S05]  /*1170*/  @P2 BRA `(.L_x_73) ;  /* 0x0000000000342947 */ /* 0x000fea0003800000 */
[----:B------:R-:W-:Y:S01]  /*1180*/  IADD3 R7, P2, R4, 0x20, RZ ;  /* 0x0000002004077810 */ /* 0x000fe20007f5e0ff */
[----:B------:R-:W-:Y:S01]  /*1190*/  ULDC.64 UR4, c[0x0][0x250] ;  /* 0x0000940000047ab9 */ /* 0x000fe20000000a00 */
[----:B------:R-:W-:Y:S01]  /*11a0*/  MOV R15, R13 ;  /* 0x0000000d000f7202 */ /* 0x000fe20000000f00 */
[----:B------:R-:W-:Y:S02]  /*11b0*/  IMAD.MOV.U32 R14, RZ, RZ, R2 ;  /* 0x000000ffff0e7224 */ /* 0x000fe400078e0002 */
[----:B------:R-:W-:Y:S02]  /*11c0*/  IMAD.X R0, RZ, RZ, R5, P2 ;  /* 0x000000ffff007224 */ /* 0x000fe400010e0605 */
[----:B------:R-:W-:-:S04]  /*11d0*/  IMAD.WIDE.U32 R14, R7, UR4, R14 ;  /* 0x00000004070e7c25 */ /* 0x000fc8000f8e000e */
[----:B------:R-:W-:-:S04]  /*11e0*/  IMAD R0, R0, UR4, RZ ;  /* 0x0000000400007c24 */ /* 0x000fc8000f8e02ff */
[----:B------:R-:W-:Y:S01]  /*11f0*/  IMAD R7, R7, UR5, R0 ;  /* 0x0000000507077c24 */ /* 0x000fe2000f8e0200 */
[----:B------:R-:W-:Y:S02]  /*1200*/  ULDC.64 UR4, c[0x0][0x238] ;  /* 0x00008e0000047ab9 */ /* 0x000fe40000000a00 */
[----:B--2---:R-:W-:Y:S01]  /*1210*/  LEA R20, P2, R14, UR4, 0x1 ;  /* 0x000000040e147c11 */ /* 0x004fe2000f8408ff */
[----:B------:R-:W-:-:S05]  /*1220*/  IMAD.IADD R7, R15, 0x1, R7 ;  /* 0x000000010f077824 */ /* 0x000fca00078e0207 */
[----:B------:R-:W-:-:S05]  /*1230*/  LEA.HI.X R21, R14, UR5, R7, 0x1, P2 ;  /* 0x000000050e157c11 */ /* 0x000fca00090f0c07 */
[----:B---3--:R4:W-:Y:S02]  /*1240*/  STG.E.128 desc[UR6][R20.64], R16 ;  /* 0x0000001014007986 */ /* 0x0089e4000c101d06 */
.L_x_73:
[----:B------:R-:W-:Y:S05]  /*1250*/  BSYNC B0 ;  /* 0x0000000000007941 */ /* 0x000fea0003800000 */
.L_x_72:
[----:B---34-:R3:W4:Y:S01]  /*1260*/  LDS.128 R16, [R6+0x8800] ;  /* 0x0088000006107984 */ /* 0x0187220000000c00 */
[----:B------:R-:W-:Y:S04]  /*1270*/  BSSY B0, `(.L_x_74) ;  /* 0x000000f000007945 */ /* 0x000fe80003800000 */
[----:B------:R-:W-:Y:S05]  /*1280*/  @P1 BRA `(.L_x_75) ;  /* 0x0000000000341947 */ /* 0x000fea0003800000 */
[----:B------:R-:W-:Y:S01]  /*1290*/  IADD3 R15, P1, R4, 0x40, RZ ;  /* 0x00000040040f7810 */ /* 0x000fe20007f3e0ff */
[----:B------:R-:W-:Y:S01]  /*12a0*/  ULDC.64 UR4, c[0x0][0x250] ;  /* 0x0000940000047ab9 */ /* 0x000fe20000000a00 */
[----:B-123--:R-:W-:Y:S02]  /*12b0*/  IMAD.MOV.U32 R6, RZ, RZ, R2 ;  /* 0x000000ffff067224 */ /* 0x00efe400078e0002 */
        /* <DEDUP_REMOVED lines=9> */
[----:B----4-:R1:W-:Y:S02]  /*1350*/  STG.E.128 desc[UR6][R14.64], R16 ;  /* 0x000000100e007986 */ /* 0x0103e4000c101d06 */
.L_x_75:
[----:B------:R-:W-:Y:S05]  /*1360*/  BSYNC B0 ;  /* 0x0000000000007941 */ /* 0x000fea0003800000 */
.L_x_74:
[----:B------:R-:W-:Y:S05]  /*1370*/  @P0 EXIT ;  /* 0x000000000000094d */ /* 0x000fea0003800000 */
[----:B------:R-:W-:Y:S01]  /*1380*/  IADD3 R7, P0, R4, 0x60, RZ ;  /* 0x0000006004077810 */ /* 0x000fe20007f1e0ff */
[----:B------:R-:W-:Y:S01]  /*1390*/  ULDC.64 UR4, c[0x0][0x250] ;  /* 0x0000940000047ab9 */ /* 0x000fe20000000a00 */
[----:B------:R-:W-:-:S03]  /*13a0*/  IMAD.MOV.U32 R3, RZ, RZ, R13 ;  /* 0x000000ffff037224 */ /* 0x000fc600078e000d */
        /* <DEDUP_REMOVED lines=10> */
.L_x_76:
        /* <DEDUP_REMOVED lines=11> */
.L_x_137:


//--------------------- .text._ZN7cutlass13device_kernelIN5flash19enable_sm80_to_sm89INS1_16FlashAttnBwdSm80INS1_25CollectiveMainloopBwdSm80ILi2ELi2EN4cute5tupleIJNS5_1CILi128EEES8_NS7_ILi64EEEEEENS_10bfloat16_tEfNS_4arch4Sm80ELb1ELb0ELb1ELb1ELb1ELb0ELb0ELb0ELi2ELi4ELi4ELi4ELb0EEENS1_24CollectiveEpilogueBwdGQAISA_fSD_Li256ELb1ELb1EEENS1_25SingleTileBwdLPTSchedulerILb1ELi128ELb1EEEEEEEEEvNT_6ParamsE --------------------------
	.section	.text._ZN7cutlass13device_kernelIN5flash19enable_sm80_to_sm89INS1_16FlashAttnBwdSm80INS1_25CollectiveMainloopBwdSm80ILi2ELi2EN4cute5tupleIJNS5_1CILi128EEES8_NS7_ILi64EEEEEENS_10bfloat16_tEfNS_4arch4Sm80ELb1ELb0ELb1ELb1ELb1ELb0ELb0ELb0ELi2ELi4ELi4ELi4ELb0EEENS1_24CollectiveEpilogueBwdGQAISA_fSD_Li256ELb1ELb1EEENS1_25SingleTileBwdLPTSchedulerILb1ELi128ELb1EEEEEEEEEvNT_6ParamsE,"ax",@progbits
	.align	128
.text._ZN7cutlass13device_kernelIN5flash19enable_sm80_to_sm89INS1_16FlashAttnBwdSm80INS1_25CollectiveMainloopBwdSm80ILi2ELi2EN4cute5tupleIJNS5_1CILi128EEES8_NS7_ILi64EEEEEENS_10bfloat16_tEfNS_4arch4Sm80ELb1ELb0ELb1ELb1ELb1ELb0ELb0ELb0ELi2ELi4ELi4ELi4ELb0EEENS1_24CollectiveEpilogueBwdGQAISA_fSD_Li256ELb1ELb1EEENS1_25SingleTileBwdLPTSchedulerILb1ELi128ELb1EEEEEEEEEvNT_6ParamsE:
        .type           _ZN7cutlass13device_kernelIN5flash19enable_sm80_to_sm89INS1_16FlashAttnBwdSm80INS1_25CollectiveMainloopBwdSm80ILi2ELi2EN4cute5tupleIJNS5_1CILi128EEES8_NS7_ILi64EEEEEENS_10bfloat16_tEfNS_4arch4Sm80ELb1ELb0ELb1ELb1ELb1ELb0ELb0ELb0ELi2ELi4ELi4ELi4ELb0EEENS1_24CollectiveEpilogueBwdGQAISA_fSD_Li256ELb1ELb1EEENS1_25SingleTileBwdLPTSchedulerILb1ELi128ELb1EEEEEEEEEvNT_6ParamsE,@function
        .size           _ZN7cutlass13device_kernelIN5flash19enable_sm80_to_sm89INS1_16FlashAttnBwdSm80INS1_25CollectiveMainloopBwdSm80ILi2ELi2EN4cute5tupleIJNS5_1CILi128EEES8_NS7_ILi64EEEEEENS_10bfloat16_tEfNS_4arch4Sm80ELb1ELb0ELb1ELb1ELb1ELb0ELb0ELb0ELi2ELi4ELi4ELi4ELb0EEENS1_24CollectiveEpilogueBwdGQAISA_fSD_Li256ELb1ELb1EEENS1_25SingleTileBwdLPTSchedulerILb1ELi128ELb1EEEEEEEEEvNT_6ParamsE,(.L_x_138 - _ZN7cutlass13device_kernelIN5flash19enable_sm80_to_sm89INS1_16FlashAttnBwdSm80INS1_25CollectiveMainloopBwdSm80ILi2ELi2EN4cute5tupleIJNS5_1CILi128EEES8_NS7_ILi64EEEEEENS_10bfloat16_tEfNS_4arch4Sm80ELb1ELb0ELb1ELb1ELb1ELb0ELb0ELb0ELi2ELi4ELi4ELi4ELb0EEENS1_24CollectiveEpilogueBwdGQAISA_fSD_Li256ELb1ELb1EEENS1_25SingleTileBwdLPTSchedulerILb1ELi128ELb1EEEEEEEEEvNT_6ParamsE)
        .other          _ZN7cutlass13device_kernelIN5flash19enable_sm80_to_sm89INS1_16FlashAttnBwdSm80INS1_25CollectiveMainloopBwdSm80ILi2ELi2EN4cute5tupleIJNS5_1CILi128EEES8_NS7_ILi64EEEEEENS_10bfloat16_tEfNS_4arch4Sm80ELb1ELb0ELb1ELb1ELb1ELb0ELb0ELb0ELi2ELi4ELi4ELi4ELb0EEENS1_24CollectiveEpilogueBwdGQAISA_fSD_Li256ELb1ELb1EEENS1_25SingleTileBwdLPTSchedulerILb1ELi128ELb1EEEEEEEEEvNT_6ParamsE,@"STO_CUDA_ENTRY STV_DEFAULT"
_ZN7cutlass13device_kernelIN5flash19enable_sm80_to_sm89INS1_16FlashAttnBwdSm80INS1_25CollectiveMainloopBwdSm80ILi2ELi2EN4cute5tupleIJNS5_1CILi128EEES8_NS7_ILi64EEEEEENS_10bfloat16_tEfNS_4arch4Sm80ELb1ELb0ELb1ELb1ELb1ELb0ELb0ELb0ELi2ELi4ELi4ELi4ELb0EEENS1_24CollectiveEpilogueBwdGQAISA_fSD_Li256ELb1ELb1EEENS1_25SingleTileBwdLPTSchedulerILb1ELi128ELb1EEEEEEEEEvNT_6ParamsE:
[----:B------:R-:W-:Y:S01]  /*0000*/  LDC R1, c[0x0][0x28] ;  /* 0x00000a00ff017b82 */ /* 0x000fe20000000800 */
[----:B------:R-:W-:Y:S05]  /*0010*/  EXIT ;  /* 0x000000000000794d */ /* 0x000fea0003800000 */
.L_x_77:
        /* <DEDUP_REMOVED lines=14> */
.L_x_138:


//--------------------- .text._ZN7cutlass13device_kernelIN5flash22FlashAttnBwdPreprocessIN4cute5tupleIJNS3_1CILi128EEENS5_ILi64EEEEEENS_10bfloat16_tEfNS_4arch4Sm80ELb1ELb1EEEEEvNT_6ParamsE --------------------------
	.section	.text._ZN7cutlass13device_kernelIN5flash22FlashAttnBwdPreprocessIN4cute5tupleIJNS3_1CILi128EEENS5_ILi64EEEEEENS_10bfloat16_tEfNS_4arch4Sm80ELb1ELb1EEEEEvNT_6ParamsE,"ax",@progbits
	.align	128
.text._ZN7cutlass13device_kernelIN5flash22FlashAttnBwdPreprocessIN4cute5tupleIJNS3_1CILi128EEENS5_ILi64EEEEEENS_10bfloat16_tEfNS_4arch4Sm80ELb1ELb1EEEEEvNT_6ParamsE:
        .type           _ZN7cutlass13device_kernelIN5flash22FlashAttnBwdPreprocessIN4cute5tupleIJNS3_1CILi128EEENS5_ILi64EEEEEENS_10bfloat16_tEfNS_4arch4Sm80ELb1ELb1EEEEEvNT_6ParamsE,@function
        .size           _ZN7cutlass13device_kernelIN5flash22FlashAttnBwdPreprocessIN4cute5tupleIJNS3_1CILi128EEENS5_ILi64EEEEEENS_10bfloat16_tEfNS_4arch4Sm80ELb1ELb1EEEEEvNT_6ParamsE,(.L_x_139 - _ZN7cutlass13device_kernelIN5flash22FlashAttnBwdPreprocessIN4cute5tupleIJNS3_1CILi128EEENS5_ILi64EEEEEENS_10bfloat16_tEfNS_4arch4Sm80ELb1ELb1EEEEEvNT_6ParamsE)
        .other          _ZN7cutlass13device_kernelIN5flash22FlashAttnBwdPreprocessIN4cute5tupleIJNS3_1CILi128EEENS5_ILi64EEEEEENS_10bfloat16_tEfNS_4arch4Sm80ELb1ELb1EEEEEvNT_6ParamsE,@"STO_CUDA_ENTRY STV_DEFAULT"
_ZN7cutlass13device_kernelIN5flash22FlashAttnBwdPreprocessIN4cute5tupleIJNS3_1CILi128EEENS5_ILi64EEEEEENS_10bfloat16_tEfNS_4arch4Sm80ELb1ELb1EEEEEvNT_6ParamsE:
        /* <DEDUP_REMOVED lines=27> */
.L_x_78:
[----:B-----5:R-:W-:-:S13]  /*01b0*/  ISETP.LE.AND P1, PT, R4, R5, PT ;  /* 0x000000050400720c */ /* 0x020fda0003f23270 */
[----:B------:R-:W-:Y:S05]  /*01c0*/  @P2 EXIT P1 ;  /* 0x000000000000294d */ /* 0x000fea0000800000 */
[----:B------:R-:W0:Y:S01]  /*01d0*/  S2UR UR6, SR_CTAID.Y ;  /* 0x00000000000679c3 */ /* 0x000e220000002600 */
[----:B------:R-:W-:Y:S01]  /*01e0*/  ISETP.GT.AND P1, PT, R3, 0x7f, PT ;  /* 0x0000007f0300780c */ /* 0x000fe20003f24270 */
[----:B------:R-:W-:Y:S01]  /*01f0*/  BSSY B0, `(.L_x_79) ;  /* 0x0000026000007945 */ /* 0x000fe20003800000 */
[----:B------:R-:W-:Y:S02]  /*0200*/  IADD3 R47, -R5, R4, RZ ;  /* 0x00000004052f7210 */ /* 0x000fe40007ffe1ff */
[----:B------:R-:W-:Y:S02]  /*0210*/  CS2R R14, SRZ ;  /* 0x00000000000e7805 */ /* 0x000fe4000001ff00 */
[----:B-1----:R-:W-:Y:S01]  /*0220*/  SHF.R.S32.HI R6, RZ, 0x1f, R3 ;  /* 0x0000001fff067819 */ /* 0x002fe20000011403 */
[----:B------:R-:W-:Y:S01]  /*0230*/  @P0 IMAD.MOV.U32 R14, RZ, RZ, R48 ;  /* 0x000000ffff0e0224 */ /* 0x000fe200078e0030 */
[----:B------:R-:W-:Y:S01]  /*0240*/  ISETP.GE.OR P4, PT, R3, R47, P1 ;  /* 0x0000002f0300720c */ /* 0x000fe20000f86670 */
[----:B------:R-:W1:Y:S01]  /*0250*/  LDC.64 R10, c[0x0][0x230] ;  /* 0x00008c00ff0a7b82 */ /* 0x000e620000000a00 */
[----:B------:R-:W-:Y:S01]  /*0260*/  LEA.HI R7, R6, R3, RZ, 0x3 ;  /* 0x0000000306077211 */ /* 0x000fe200078f18ff */
        /* <DEDUP_REMOVED lines=30> */
.L_x_80:
[----:B------:R-:W-:Y:S05]  /*0450*/  BSYNC B0 ;  /* 0x0000000000007941 */ /* 0x000fea0003800000 */
.L_x_79:
[----:B------:R-:W-:Y:S01]  /*0460*/  ULDC UR8, c[0x0][0x21c] ;  /* 0x0000870000087ab9 */ /* 0x000fe20000000800 */
[----:B0-----:R-:W0:Y:S01]  /*0470*/  LDC.64 R16, c[0x0][0x250] ;  /* 0x00009400ff107b82 */ /* 0x001e220000000a00 */
[----:B------:R-:W-:Y:S01]  /*0480*/  ISETP.LT.AND P6, PT, R8, UR8, !P3 ;  /* 0x0000000808007c0c */ /* 0x000fe2000dfc1270 */
[C---:B------:R-:W-:Y:S01]  /*0490*/  VIADD R44, R6.reuse, 0x20 ;  /* 0x00000020062c7836 */ /* 0x040fe20000000000 */
[----:B------:R-:W-:Y:S01]  /*04a0*/  SHF.R.S32.HI R42, RZ, 0x1f, R6 ;  /* 0x0000001fff2a7819 */ /* 0x000fe20000011406 */
[C---:B------:R-:W-:Y:S01]  /*04b0*/  VIADD R43, R6.reuse, 0x40 ;  /* 0x00000040062b7836 */ /* 0x040fe20000000000 */
[----:B------:R-:W-:Y:S01]  /*04c0*/  IADD3 R36, P2, R6, R14, RZ ;  /* 0x0000000e06247210 */ /* 0x000fe20007f5e0ff */
[----:B-1----:R-:W-:Y:S01]  /*04d0*/  IMAD R14, R10, UR7, RZ ;  /* 0x000000070a0e7c24 */ /* 0x002fe2000f8e02ff */
[----:B------:R-:W-:Y:S02]  /*04e0*/  SHF.R.S32.HI R9, RZ, 0x1f, R8 ;  /* 0x0000001fff097819 */ /* 0x000fe40000011408 */
[----:B------:R-:W-:Y:S01]  /*04f0*/  IADD3.X R37, R42, R15, RZ, P2, !PT ;  /* 0x0000000f2a257210 */ /* 0x000fe200017fe4ff */
[----:B------:R-:W-:Y:S01]  /*0500*/  IMAD R11, R11, UR6, R14 ;  /* 0x000000060b0b7c24 */ /* 0x000fe2000f8e020e */
[----:B------:R-:W-:Y:S01]  /*0510*/  ISETP.GE.AND P2, PT, R8, UR8, PT ;  /* 0x0000000808007c0c */ /* 0x000fe2000bf46270 */
[----:B------:R-:W-:Y:S01]  /*0520*/  IMAD.WIDE.U32 R14, R10, UR6, R8 ;  /* 0x000000060a0e7c25 */ /* 0x000fe2000f8e0008 */
[----:B------:R-:W-:Y:S01]  /*0530*/  ULDC.64 UR8, c[0x0][0x238] ;  /* 0x00008e0000087ab9 */ /* 0x000fe20000000a00 */
[----:B------:R-:W1:Y:S01]  /*0540*/  @P6 LDC.64 R12, c[0x0][0x228] ;  /* 0x00008a00ff0c6b82 */ /* 0x000e620000000a00 */
[----:B------:R-:W-:Y:S01]  /*0550*/  ISETP.LT.AND P4, PT, R44, R47, !P2 ;  /* 0x0000002f2c00720c */ /* 0x000fe20005781270 */
[----:B------:R-:W-:-:S02]  /*0560*/  IMAD.IADD R15, R15, 0x1, R11 ;  /* 0x000000010f0f7824 */ /* 0x000fc400078e020b */
[----:B------:R-:W-:Y:S02]  /*0570*/  IMAD R18, R41, UR8, RZ ;  /* 0x0000000829127c24 */ /* 0x000fe4000f8e02ff */
[----:B------:R-:W-:Y:S02]  /*0580*/  IMAD.WIDE R36, R2, 0x80, R36 ;  /* 0x0000008002247825 */ /* 0x000fe400078e0224 */
[----:B------:R-:W2:Y:S02]  /*0590*/  @P6 LDC.64 R20, c[0x0][0x210] ;  /* 0x00008400ff146b82 */ /* 0x000ea40000000a00 */
[C---:B------:R-:W-:Y:S02]  /*05a0*/  IMAD R19, R7.reuse, UR9, R18 ;  /* 0x0000000907137c24 */ /* 0x040fe4000f8e0212 */
[C---:B0-----:R-:W-:Y:S02]  /*05b0*/  IMAD R22, R16.reuse, UR7, RZ ;  /* 0x0000000710167c24 */ /* 0x041fe4000f8e02ff */
[----:B------:R-:W-:Y:S01]  /*05c0*/  IMAD.WIDE.U32 R38, R7, UR8, R14 ;  /* 0x0000000807267c25 */ /* 0x000fe2000f8e000e */
[----:B------:R-:W-:Y:S01]  /*05d0*/  ULDC.64 UR8, c[0x0][0x258] ;  /* 0x0000960000087ab9 */ /* 0x000fe20000000a00 */
[----:B------:R-:W0:Y:S02]  /*05e0*/  @P6 LDC.64 R10, c[0x0][0x248] ;  /* 0x00009200ff0a6b82 */ /* 0x000e240000000a00 */
[----:B------:R-:W-:Y:S01]  /*05f0*/  IMAD R17, R17, UR6, R22 ;  /* 0x0000000611117c24 */ /* 0x000fe2000f8e0216 */
[----:B------:R-:W-:Y:S01]  /*0600*/  IADD3 R39, R39, R19, RZ ;  /* 0x0000001327277210 */ /* 0x000fe20007ffe0ff */
[----:B------:R-:W-:-:S03]  /*0610*/  IMAD.WIDE.U32 R8, R16, UR6, R8 ;  /* 0x0000000610087c25 */ /* 0x000fc6000f8e0008 */
[----:B------:R-:W-:Y:S01]  /*0620*/  @P4 MOV R25, R39 ;  /* 0x0000002700194202 */ /* 0x000fe20000000f00 */
[-C--:B-1----:R-:W-:Y:S01]  /*0630*/  @P6 IMAD R18, R37, R12.reuse, RZ ;  /* 0x0000000c25126224 */ /* 0x082fe200078e02ff */
[----:B------:R-:W1:Y:S01]  /*0640*/  @P6 LDC.64 R22, c[0x0][0x240] ;  /* 0x00009000ff166b82 */ /* 0x000e620000000a00 */
[----:B------:R-:W-:Y:S02]  /*0650*/  IMAD.IADD R9, R9, 0x1, R17 ;  /* 0x0000000109097824 */ /* 0x000fe400078e0211 */
[C---:B------:R-:W-:Y:S02]  /*0660*/  @P6 IMAD R15, R36.reuse, R13, R18 ;  /* 0x0000000d240f6224 */ /* 0x040fe400078e0212 */
[----:B------:R-:W-:Y:S02]  /*0670*/  IMAD R14, R41, UR8, RZ ;  /* 0x00000008290e7c24 */ /* 0x000fe4000f8e02ff */
[----:B------:R-:W-:Y:S01]  /*0680*/  @P6 IMAD.WIDE.U32 R12, R36, R12, R38 ;  /* 0x0000000c240c6225 */ /* 0x000fe200078e0026 */
[----:B------:R-:W3:Y:S03]  /*0690*/  @P4 LDC.64 R18, c[0x0][0x228] ;  /* 0x00008a00ff124b82 */ /* 0x000ee60000000a00 */
[----:B------:R-:W-:Y:S01]  /*06a0*/  IMAD.WIDE.U32 R58, R7, UR8, R8 ;  /* 0x00000008073a7c25 */ /* 0x000fe2000f8e0008 */
[----:B--2---:R-:W-:-:S03]  /*06b0*/  @P6 LEA R20, P5, R12, R20, 0x1 ;  /* 0x000000140c146211 */ /* 0x004fc600078a08ff */
[----:B------:R-:W-:Y:S01]  /*06c0*/  IMAD R53, R7, UR9, R14 ;  /* 0x0000000907357c24 */ /* 0x000fe2000f8e020e */
[----:B------:R-:W2:Y:S01]  /*06d0*/  @P4 LDC.64 R60, c[0x0][0x210] ;  /* 0x00008400ff3c4b82 */ /* 0x000ea20000000a00 */
[----:B------:R-:W-:Y:S01]  /*06e0*/  @P6 IMAD.IADD R8, R13, 0x1, R15 ;  /* 0x000000010d086824 */ /* 0x000fe200078e020f */
[----:B------:R-:W-:Y:S01]  /*06f0*/  CS2R R14, SRZ ;  /* 0x00000000000e7805 */ /* 0x000fe2000001ff00 */
[-C--:B0-----:R-:W-:Y:S01]  /*0700*/  @P6 IMAD R9, R37, R10.reuse, RZ ;  /* 0x0000000a25096224 */ /* 0x081fe200078e02ff */
[----:B------:R-:W-:Y:S01]  /*0710*/  IADD3 R53, R59, R53, RZ ;  /* 0x000000353b357210 */ /* 0x000fe20007ffe0ff */
[----:B------:R-:W-:Y:S01]  /*0720*/  @P6 IMAD.MOV.U32 R52, RZ, RZ, R58 ;  /* 0x000000ffff346224 */ /* 0x000fe200078e003a */
[----:B------:R-:W-:Y:S01]  /*0730*/  @P6 LEA.HI.X R21, R12, R21, R8, 0x1, P5 ;  /* 0x000000150c156211 */ /* 0x000fe200028f0c08 */
[C---:B------:R-:W-:Y:S01]  /*0740*/  @P6 IMAD R13, R36.reuse, R11, R9 ;  /* 0x0000000b240d6224 */ /* 0x040fe200078e0209 */
[C---:B------:R-:W-:Y:S01]  /*0750*/  @P4 IADD3 R27, P5, R36.reuse, 0x20, RZ ;  /* 0x00000020241b4810 */ /* 0x040fe20007fbe0ff */
[----:B------:R-:W-:Y:S01]  /*0760*/  @P6 IMAD.WIDE.U32 R10, R36, R10, R52 ;  /* 0x0000000a240a6225 */ /* 0x000fe200078e0034 */
[----:B------:R-:W0:Y:S03]  /*0770*/  @P4 LDC.64 R16, c[0x0][0x248] ;  /* 0x00009200ff104b82 */ /* 0x000e260000000a00 */
[----:B------:R-:W-:Y:S01]  /*0780*/  @P4 IMAD.X R9, RZ, RZ, R37, P5 ;  /* 0x000000ffff094224 */ /* 0x000fe200028e0625 */
[----:B------:R-:W-:Y:S01]  /*0790*/  @P6 IADD3 R8, R11, R13, RZ ;  /* 0x0000000d0b086210 */ /* 0x000fe20007ffe0ff */
[----:B------:R-:W-:Y:S01]  /*07a0*/  @P4 IMAD.MOV.U32 R24, RZ, RZ, R38 ;  /* 0x000000ffff184224 */ /* 0x000fe200078e0026 */
[C---:B-1----:R-:W-:Y:S01]  /*07b0*/  @P6 LEA R22, P5, R10.reuse, R22, 0x1 ;  /* 0x000000160a166211 */ /* 0x042fe200078a08ff */
[----:B---3--:R-:W-:Y:S01]  /*07c0*/  @P4 IMAD R12, R9, R18, RZ ;  /* 0x00000012090c4224 */ /* 0x008fe200078e02ff */
[----:B------:R-:W1:Y:S02]  /*07d0*/  @P4 LDC.64 R32, c[0x0][0x240] ;  /* 0x00009000ff204b82 */ /* 0x000e640000000a00 */
[----:B------:R-:W-:Y:S01]  /*07e0*/  @P6 LEA.HI.X R23, R10, R23, R8, 0x1, P5 ;  /* 0x000000170a176211 */ /* 0x000fe200028f0c08 */
[----:B------:R-:W-:Y:S01]  /*07f0*/  @P4 IMAD R29, R27, R19, R12 ;  /* 0x000000131b1d4224 */ /* 0x000fe200078e020c */
[----:B------:R-:W-:-:S02]  /*0800*/  CS2R R8, SRZ ;  /* 0x0000000000087805 */ /* 0x000fc4000001ff00 */
[----:B------:R-:W-:Y:S02]  /*0810*/  CS2R R10, SRZ ;  /* 0x00000000000a7805 */ /* 0x000fe4000001ff00 */
[----:B------:R-:W-:Y:S01]  /*0820*/  CS2R R12, SRZ ;  /* 0x00000000000c7805 */ /* 0x000fe2000001ff00 */
[----:B------:R-:W-:Y:S01]  /*0830*/  @P4 IMAD.WIDE.U32 R18, R27, R18, R24 ;  /* 0x000000121b124225 */ /* 0x000fe200078e0018 */
[----:B------:R-:W-:Y:S02]  /*0840*/  ISETP.LT.AND P5, PT, R43, R47, !P2 ;  /* 0x0000002f2b00720c */ /* 0x000fe400057a1270 */
[----:B------:R3:W4:Y:S01]  /*0850*/  @P6 LDG.E.128 R8, desc[UR4][R20.64] ;  /* 0x0000000414086981 */ /* 0x000722000c1e1d00 */
[----:B------:R-:W-:Y:S02]  /*0860*/  @P4 IMAD.IADD R19, R19, 0x1, R29 ;  /* 0x0000000113134824 */ /* 0x000fe400078e021d */
[----:B------:R-:W-:Y:S01]  /*0870*/  VIADD R46, R6, 0x60 ;  /* 0x00000060062e7836 */ /* 0x000fe20000000000 */
[----:B------:R0:W4:Y:S01]  /*0880*/  @P6 LDG.E.128 R12, desc[UR4][R22.64] ;  /* 0x00000004160c6981 */ /* 0x000122000c1e1d00 */
[----:B--2---:R-:W-:-:S03]  /*0890*/  @P4 LEA R60, P6, R18, R60, 0x1 ;  /* 0x0000003c123c4211 */ /* 0x004fc600078c08ff */
[----:B------:R-:W-:Y:S02]  /*08a0*/  ISETP.LT.AND P2, PT, R46, R47, !P2 ;  /* 0x0000002f2e00720c */ /* 0x000fe40005741270 */
[----:B------:R-:W-:Y:S01]  /*08b0*/  @P4 LEA.HI.X R61, R18, R61, R19, 0x1, P6 ;  /* 0x0000003d123d4211 */ /* 0x000fe200030f0c13 */
[----:B------:R-:W2:Y:S01]  /*08c0*/  @P5 LDC.64 R56, c[0x0][0x228] ;  /* 0x00008a00ff385b82 */ /* 0x000ea20000000a00 */
[C---:B------:R-:W-:Y:S01]  /*08d0*/  @P4 IADD3 R27, P6, R36.reuse, 0x20, RZ ;  /* 0x00000020241b4810 */ /* 0x040fe20007fde0ff */
[----:B---3--:R-:W-:Y:S01]  /*08e0*/  @P4 IMAD.MOV.U32 R20, RZ, RZ, R58 ;  /* 0x000000ffff144224 */ /* 0x008fe200078e003a */
[----:B------:R-:W-:Y:S01]  /*08f0*/  @P4 MOV R21, R53 ;  /* 0x0000003500154202 */ /* 0x000fe20000000f00 */
[----:B------:R-:W-:Y:S01]  /*0900*/  @P5 IMAD.MOV.U32 R55, RZ, RZ, R39 ;  /* 0x000000ffff375224 */ /* 0x000fe200078e0027 */
[----:B------:R-:W-:Y:S02]  /*0910*/  @P4 IADD3.X R19, RZ, R37, RZ, P6, !PT ;  /* 0x00000025ff134210 */ /* 0x000fe400037fe4ff */
[----:B------:R-:W-:Y:S01]  /*0920*/  @P5 MOV R54, R38 ;  /* 0x0000002600365202 */ /* 0x000fe20000000f00 */
[----:B------:R-:W3:Y:S02]  /*0930*/  @P5 LDC.64 R50, c[0x0][0x248] ;  /* 0x00009200ff325b82 */ /* 0x000ee40000000a00 */
[----:B0-----:R-:W-:Y:S01]  /*0940*/  @P4 IMAD R18, R19, R16, RZ ;  /* 0x0000001013124224 */ /* 0x001fe200078e02ff */
[----:B------:R-:W-:-:S03]  /*0950*/  @P5 IADD3 R19, P6, R36, 0x40, RZ ;  /* 0x0000004024135810 */ /* 0x000fc60007fde0ff */
[C---:B------:R-:W-:Y:S02]  /*0960*/  @P4 IMAD R25, R27.reuse, R17, R18 ;  /* 0x000000111b194224 */ /* 0x040fe400078e0212 */
[----:B------:R-:W0:Y:S01]  /*0970*/  @P2 LDC.64 R34, c[0x0][0x228] ;  /* 0x00008a00ff222b82 */ /* 0x000e220000000a00 */
[----:B------:R-:W-:Y:S01]  /*0980*/  @P5 IMAD.X R23, RZ, RZ, R37, P6 ;  /* 0x000000ffff175224 */ /* 0x000fe200030e0625 */
[----:B------:R-:W-:Y:S01]  /*0990*/  @P5 IADD3 R18, P6, R36, 0x40, RZ ;  /* 0x0000004024125810 */ /* 0x000fe20007fde0ff */
[----:B------:R-:W-:-:S04]  /*09a0*/  @P4 IMAD.WIDE.U32 R16, R27, R16, R20 ;  /* 0x000000101b104225 */ /* 0x000fc800078e0014 */
[----:B------:R-:W-:Y:S01]  /*09b0*/  @P5 IMAD.X R49, RZ, RZ, R37, P6 ;  /* 0x000000ffff315224 */ /* 0x000fe200030e0625 */
[C---:B-1----:R-:W-:Y:S01]  /*09c0*/  @P4 LEA R32, P6, R16.reuse, R32, 0x1 ;  /* 0x0000002010204211 */ /* 0x042fe200078c08ff */
[----:B------:R-:W-:Y:S01]  /*09d0*/  @P4 IMAD.IADD R17, R17, 0x1, R25 ;  /* 0x0000000111114824 */ /* 0x000fe200078e0219 */
[----:B------:R-:W1:Y:S01]  /*09e0*/  @P5 LDC.64 R30, c[0x0][0x210] ;  /* 0x00008400ff1e5b82 */ /* 0x000e620000000a00 */
[-C--:B--2---:R-:W-:Y:S01]  /*09f0*/  @P5 IMAD R20, R23, R56.reuse, RZ ;  /* 0x0000003817145224 */ /* 0x084fe200078e02ff */
[----:B------:R-:W-:Y:S01]  /*0a00*/  CS2R R22, SRZ ;  /* 0x0000000000167805 */ /* 0x000fe2000001ff00 */
[C---:B------:R-:W-:Y:S01]  /*0a10*/  @P5 IMAD.WIDE.U32 R54, R19.reuse, R56, R54 ;  /* 0x0000003813365225 */ /* 0x040fe200078e0036 */
[----:B------:R-:W-:Y:S02]  /*0a20*/  @P4 LEA.HI.X R33, R16, R33, R17, 0x1, P6 ;  /* 0x0000002110214211 */ /* 0x000fe400030f0c11 */
[----:B------:R-:W-:Y:S01]  /*0a30*/  @P2 IADD3 R52, P6, R36, 0x60, RZ ;  /* 0x0000006024342810 */ /* 0x000fe20007fde0ff */
[----:B------:R-:W-:Y:S01]  /*0a40*/  @P5 IMAD R57, R19, R57, R20 ;  /* 0x0000003913395224 */ /* 0x000fe200078e0214 */
[----:B------:R-:W2:Y:S01]  /*0a50*/  @P2 LDC.64 R24, c[0x0][0x248] ;  /* 0x00009200ff182b82 */ /* 0x000ea20000000a00 */
[----:B---3--:R-:W-:Y:S01]  /*0a60*/  @P5 IMAD R49, R49, R50, RZ ;  /* 0x0000003231315224 */ /* 0x008fe200078e02ff */
[----:B------:R-:W-:Y:S01]  /*0a70*/  @P5 MOV R17, R53 ;  /* 0x0000003500115202 */ /* 0x000fe20000000f00 */
[----:B------:R-:W-:-:S02]  /*0a80*/  @P2 IMAD.X R21, RZ, RZ, R37, P6 ;  /* 0x000000ffff152224 */ /* 0x000fc400030e0625 */
[----:B------:R-:W-:Y:S02]  /*0a90*/  @P5 IMAD.MOV.U32 R16, RZ, RZ, R58 ;  /* 0x000000ffff105224 */ /* 0x000fe400078e003a */
[----:B0-----:R-:W-:Y:S01]  /*0aa0*/  @P2 IMAD R56, R21, R34, RZ ;  /* 0x0000002215382224 */ /* 0x001fe200078e02ff */
[----:B------:R-:W0:Y:S01]  /*0ab0*/  @P2 LDC.64 R28, c[0x0][0x210] ;  /* 0x00008400ff1c2b82 */ /* 0x000e220000000a00 */
[----:B------:R-:W-:Y:S01]  /*0ac0*/  CS2R R20, SRZ ;  /* 0x0000000000147805 */ /* 0x000fe2000001ff00 */
[C---:B------:R-:W-:Y:S02]  /*0ad0*/  @P5 IMAD R49, R18.reuse, R51, R49 ;  /* 0x0000003312315224 */ /* 0x040fe400078e0231 */
[----:B------:R-:W-:Y:S01]  /*0ae0*/  @P5 IMAD.WIDE.U32 R50, R18, R50, R16 ;  /* 0x0000003212325225 */ /* 0x000fe200078e0010 */
[----:B------:R-:W-:Y:S02]  /*0af0*/  CS2R R16, SRZ ;  /* 0x0000000000107805 */ /* 0x000fe4000001ff00 */
[----:B------:R-:W-:Y:S01]  /*0b00*/  CS2R R18, SRZ ;  /* 0x0000000000127805 */ /* 0x000fe2000001ff00 */
[----:B------:R3:W4:Y:S01]  /*0b10*/  @P4 LDG.E.128 R20, desc[UR4][R32.64] ;  /* 0x0000000420144981 */ /* 0x000722000c1e1d00 */
[----:B------:R-:W0:Y:S01]  /*0b20*/  @P5 LDC.64 R26, c[0x0][0x240] ;  /* 0x00009000ff1a5b82 */ /* 0x000e220000000a00 */
[----:B------:R-:W-:Y:S01]  /*0b30*/  @P2 IMAD R35, R52, R35, R56 ;  /* 0x0000002334232224 */ /* 0x000fe200078e0238 */
[----:B------:R-:W-:-:S02]  /*0b40*/  @P2 IADD3 R56, P6, R36, 0x60, RZ ;  /* 0x0000006024382810 */ /* 0x000fc40007fde0ff */
[----:B------:R-:W4:Y:S04]  /*0b50*/  @P4 LDG.E.128 R16, desc[UR4][R60.64] ;  /* 0x000000043c104981 */ /* 0x000f28000c1e1d00 */
[----:B---3--:R-:W3:Y:S01]  /*0b60*/  @P2 LDC.64 R32, c[0x0][0x240] ;  /* 0x00009000ff202b82 */ /* 0x008ee20000000a00 */
[----:B-1----:R-:W-:Y:S02]  /*0b70*/  @P5 LEA R36, P4, R54, R30, 0x1 ;  /* 0x0000001e36245211 */ /* 0x002fe400078808ff */
[----:B------:R-:W-:Y:S01]  /*0b80*/  @P2 IADD3.X R30, RZ, R37, RZ, P6, !PT ;  /* 0x00000025ff1e2210 */ /* 0x000fe200037fe4ff */
[----:B------:R-:W-:Y:S01]  /*0b90*/  @P5 IMAD.IADD R55, R55, 0x1, R57 ;  /* 0x0000000137375824 */ /* 0x000fe200078e0239 */
[----:B------:R-:W-:Y:S01]  /*0ba0*/  @P2 MOV R59, R53 ;  /* 0x00000035003b2202 */ /* 0x000fe20000000f00 */
[----:B------:R-:W-:-:S04]  /*0bb0*/  @P2 IMAD.WIDE.U32 R38, R52, R34, R38 ;  /* 0x0000002234262225 */ /* 0x000fc800078e0026 */
[----:B--2---:R-:W-:Y:S01]  /*0bc0*/  @P2 IMAD R30, R30, R24, RZ ;  /* 0x000000181e1e2224 */ /* 0x004fe200078e02ff */
[----:B------:R-:W-:Y:S01]  /*0bd0*/  @P5 LEA.HI.X R37, R54, R31, R55, 0x1, P4 ;  /* 0x0000001f36255211 */ /* 0x000fe200020f0c37 */
[----:B------:R-:W-:Y:S01]  /*0be0*/  @P2 IMAD.IADD R35, R39, 0x1, R35 ;  /* 0x0000000127232824 */ /* 0x000fe200078e0223 */
[----:B0-----:R-:W-:Y:S01]  /*0bf0*/  @P2 LEA R52, P4, R38, R28, 0x1 ;  /* 0x0000001c26342211 */ /* 0x001fe200078808ff */
[----:B------:R-:W-:Y:S01]  /*0c00*/  @P5 IMAD.IADD R49, R51, 0x1, R49 ;  /* 0x0000000133315824 */ /* 0x000fe200078e0231 */
[----:B------:R-:W-:Y:S01]  /*0c10*/  @P5 LEA R34, P6, R50, R26, 0x1 ;  /* 0x0000001a32225211 */ /* 0x000fe200078c08ff */
[C---:B------:R-:W-:Y:S02]  /*0c20*/  @P2 IMAD R31, R56.reuse, R25, R30 ;  /* 0x00000019381f2224 */ /* 0x040fe400078e021e */
[----:B------:R-:W-:Y:S01]  /*0c30*/  @P2 IMAD.WIDE.U32 R58, R56, R24, R58 ;  /* 0x00000018383a2225 */ /* 0x000fe200078e003a */
[----:B------:R-:W-:Y:S02]  /*0c40*/  @P2 LEA.HI.X R53, R38, R29, R35, 0x1, P4 ;  /* 0x0000001d26352211 */ /* 0x000fe400020f0c23 */
[----:B------:R-:W-:-:S02]  /*0c50*/  CS2R R24, SRZ ;  /* 0x0000000000187805 */ /* 0x000fc4000001ff00 */
[----:B------:R-:W-:Y:S01]  /*0c60*/  @P5 LEA.HI.X R35, R50, R27, R49, 0x1, P6 ;  /* 0x0000001b32235211 */ /* 0x000fe200030f0c31 */
[----:B------:R-:W-:Y:S01]  /*0c70*/  @P2 IMAD.IADD R38, R59, 0x1, R31 ;  /* 0x000000013b262824 */ /* 0x000fe200078e021f */
[----:B------:R-:W-:Y:S02]  /*0c80*/  CS2R R26, SRZ ;  /* 0x00000000001a7805 */ /* 0x000fe4000001ff00 */
[----:B------:R-:W-:Y:S02]  /*0c90*/  CS2R R28, SRZ ;  /* 0x00000000001c7805 */ /* 0x000fe4000001ff00 */
[----:B------:R-:W-:Y:S02]  /*0ca0*/  CS2R R30, SRZ ;  /* 0x00000000001e7805 */ /* 0x000fe4000001ff00 */
[C---:B---3--:R-:W-:Y:S01]  /*0cb0*/  @P2 LEA R50, P4, R58.reuse, R32, 0x1 ;  /* 0x000000203a322211 */ /* 0x048fe200078808ff */
[----:B------:R0:W2:Y:S03]  /*0cc0*/  @P5 LDG.E.128 R24, desc[UR4][R36.64] ;  /* 0x0000000424185981 */ /* 0x0000a6000c1e1d00 */
[----:B------:R-:W-:-:S02]  /*0cd0*/  @P2 LEA.HI.X R51, R58, R33, R38, 0x1, P4 ;  /* 0x000000213a332211 */ /* 0x000fc400020f0c26 */
[----:B------:R-:W-:Y:S02]  /*0ce0*/  CS2R R32, SRZ ;  /* 0x0000000000207805 */ /* 0x000fe4000001ff00 */
[----:B------:R-:W-:Y:S01]  /*0cf0*/  CS2R R38, SRZ ;  /* 0x0000000000267805 */ /* 0x000fe2000001ff00 */
[----:B------:R1:W3:Y:S01]  /*0d00*/  @P5 LDG.E.128 R28, desc[UR4][R34.64] ;  /* 0x00000004221c5981 */ /* 0x0002e2000c1e1d00 */
[----:B0-----:R-:W-:Y:S02]  /*0d10*/  CS2R R36, SRZ ;  /* 0x0000000000247805 */ /* 0x001fe4000001ff00 */
[----:B-1----:R-:W-:-:S04]  /*0d20*/  CS2R R34, SRZ ;  /* 0x0000000000227805 */ /* 0x002fc8000001ff00 */
[----:B------:R0:W3:Y:S04]  /*0d30*/  @P2 LDG.E.128 R36, desc[UR4][R50.64] ;  /* 0x0000000432242981 */ /* 0x0000e8000c1e1d00 */
[----:B------:R1:W3:Y:S01]  /*0d40*/  @P2 LDG.E.128 R32, desc[UR4][R52.64] ;  /* 0x0000000434202981 */ /* 0x0002e2000c1e1d00 */
[----:B------:R-:W-:Y:S01]  /*0d50*/  ISETP.NE.AND P5, PT, R45, RZ, PT ;  /* 0x000000ff2d00720c */ /* 0x000fe20003fa5270 */
[----:B------:R-:W-:Y:S01]  /*0d60*/  @P0 IMAD R48, R0, 0x80, R48 ;  /* 0x0000008000300824 */ /* 0x000fe200078e0230 */
[----:B------:R-:W-:Y:S01]  /*0d70*/  BSSY B0, `(.L_x_81) ;  /* 0x000009b000007945 */ /* 0x000fe20003800000 */
[-C--:B------:R-:W-:Y:S02]  /*0d80*/  ISETP.GE.AND P4, PT, R44, R47.reuse, PT ;  /* 0x0000002f2c00720c */ /* 0x080fe40003f86270 */
[----:B------:R-:W-:Y:S01]  /*0d90*/  ISETP.GE.AND P2, PT, R43, R47, PT ;  /* 0x0000002f2b00720c */ /* 0x000fe20003f46270 */
[C---:B----4-:R-:W-:Y:S01]  /*0da0*/  IMAD.U32 R49, R8.reuse, 0x10000, RZ ;  /* 0x0001000008317824 */ /* 0x050fe200078e00ff */
[----:B------:R-:W-:-:S02]  /*0db0*/  LOP3.LUT R8, R8, 0xffff0000, RZ, 0xc0, !PT ;  /* 0xffff000008087812 */ /* 0x000fc400078ec0ff */
[----:B------:R-:W-:Y:S01]  /*0dc0*/  LOP3.LUT R59, R12, 0xffff0000, RZ, 0xc0, !PT ;  /* 0xffff00000c3b7812 */ /* 0x000fe200078ec0ff */
[----:B0-----:R-:W-:Y:S01]  /*0dd0*/  IMAD.U32 R51, R13, 0x10000, RZ ;  /* 0x000100000d337824 */ /* 0x001fe200078e00ff */
[C---:B------:R-:W-:Y:S02]  /*0de0*/  SHF.L.U32 R54, R9.reuse, 0x10, RZ ;  /* 0x0000001009367819 */ /* 0x040fe400000006ff */
[----:B------:R-:W-:Y:S01]  /*0df0*/  LOP3.LUT R55, R9, 0xffff0000, RZ, 0xc0, !PT ;  /* 0xffff000009377812 */ /* 0x000fe200078ec0ff */
[----:B------:R-:W-:Y:S01]  /*0e00*/  IMAD.U32 R9, R10, 0x10000, RZ ;  /* 0x000100000a097824 */ /* 0x000fe200078e00ff */
[----:B------:R-:W-:Y:S01]  /*0e10*/  SHF.L.U32 R58, R12, 0x10, RZ ;  /* 0x000000100c3a7819 */ /* 0x000fe200000006ff */
[----:B------:R-:W-:Y:S01]  /*0e20*/  FMUL.FTZ R8, R8, R59 ;  /* 0x0000003b08087220 */ /* 0x000fe20000410000 */
[----:B------:R-:W-:Y:S02]  /*0e30*/  LOP3.LUT R57, R10, 0xffff0000, RZ, 0xc0, !PT ;  /* 0xffff00000a397812 */ /* 0x000fe400078ec0ff */
[----:B------:R-:W-:-:S02]  /*0e40*/  LOP3.LUT R50, R13, 0xffff0000, RZ, 0xc0, !PT ;  /* 0xffff00000d327812 */ /* 0x000fc400078ec0ff */
[C---:B------:R-:W-:Y:S02]  /*0e50*/  SHF.L.U32 R13, R15.reuse, 0x10, RZ ;  /* 0x000000100f0d7819 */ /* 0x040fe400000006ff */
[----:B------:R-:W-:Y:S01]  /*0e60*/  LOP3.LUT R10, R15, 0xffff0000, RZ, 0xc0, !PT ;  /* 0xffff00000f0a7812 */ /* 0x000fe200078ec0ff */
[C---:B------:R-:W-:Y:S01]  /*0e70*/  IMAD.U32 R12, R14.reuse, 0x10000, RZ ;  /* 0x000100000e0c7824 */ /* 0x040fe200078e00ff */
[----:B------:R-:W-:Y:S01]  /*0e80*/  LOP3.LUT R14, R14, 0xffff0000, RZ, 0xc0, !PT ;  /* 0xffff00000e0e7812 */ /* 0x000fe200078ec0ff */
[----:B------:R-:W-:Y:S01]  /*0e90*/  IMAD.U32 R56, R11, 0x10000, RZ ;  /* 0x000100000b387824 */ /* 0x000fe200078e00ff */
[----:B-1----:R-:W-:Y:S02]  /*0ea0*/  LOP3.LUT R52, R20, 0xffff0000, RZ, 0xc0, !PT ;  /* 0xffff000014347812 */ /* 0x002fe400078ec0ff */
[C---:B------:R-:W-:Y:S01]  /*0eb0*/  LOP3.LUT R53, R16.reuse, 0xffff0000, RZ, 0xc0, !PT ;  /* 0xffff000010357812 */ /* 0x040fe200078ec0ff */
[----:B------:R-:W-:Y:S02]  /*0ec0*/  IMAD.U32 R16, R16, 0x10000, RZ ;  /* 0x0001000010107824 */ /* 0x000fe400078e00ff */
[----:B------:R-:W-:-:S02]  /*0ed0*/  IMAD.U32 R15, R20, 0x10000, RZ ;  /* 0x00010000140f7824 */ /* 0x000fc400078e00ff */
[----:B------:R-:W-:Y:S01]  /*0ee0*/  FMUL.FTZ R59, R53, R52 ;  /* 0x00000034353b7220 */ /* 0x000fe20000410000 */
[----:B------:R-:W-:Y:S01]  /*0ef0*/  FFMA.FTZ R53, R49, R58, R8 ;  /* 0x0000003a31357223 */ /* 0x000fe20000010008 */
[----:B------:R-:W-:Y:S01]  /*0f00*/  SHF.L.U32 R8, R17, 0x10, RZ ;  /* 0x0000001011087819 */ /* 0x000fe200000006ff */
[----:B------:R-:W-:Y:S02]  /*0f10*/  IMAD.U32 R49, R21, 0x10000, RZ ;  /* 0x0001000015317824 */ /* 0x000fe400078e00ff */
[----:B------:R-:W-:Y:S01]  /*0f20*/  FFMA.FTZ R15, R16, R15, R59 ;  /* 0x0000000f100f7223 */ /* 0x000fe2000001003b */
[----:B------:R-:W-:Y:S02]  /*0f30*/  LOP3.LUT R17, R17, 0xffff0000, RZ, 0xc0, !PT ;  /* 0xffff000011117812 */ /* 0x000fe400078ec0ff */
[----:B------:R-:W-:Y:S01]  /*0f40*/  LOP3.LUT R16, R21, 0xffff0000, RZ, 0xc0, !PT ;  /* 0xffff000015107812 */ /* 0x000fe200078ec0ff */
[----:B------:R-:W-:Y:S01]  /*0f50*/  FFMA.FTZ R20, R8, R49, R15 ;  /* 0x0000003108147223 */ /* 0x000fe2000001000f */
[----:B------:R-:W-:Y:S01]  /*0f60*/  FFMA.FTZ R54, R54, R51, R53 ;  /* 0x0000003336367223 */ /* 0x000fe20000010035 */
[----:B------:R-:W-:Y:S01]  /*0f70*/  SHF.L.U32 R15, R22, 0x10, RZ ;  /* 0x00000010160f7819 */ /* 0x000fe200000006ff */
[----:B------:R-:W-:-:S02]  /*0f80*/  IMAD.U32 R8, R18, 0x10000, RZ ;  /* 0x0001000012087824 */ /* 0x000fc400078e00ff */
[----:B------:R-:W-:Y:S01]  /*0f90*/  FFMA.FTZ R17, R17, R16, R20 ;  /* 0x0000001011117223 */ /* 0x000fe20000010014 */
[----:B------:R-:W-:-:S03]  /*0fa0*/  FFMA.FTZ R50, R55, R50, R54 ;  /* 0x0000003237327223 */ /* 0x000fc60000010036 */
[----:B------:R-:W-:Y:S01]  /*0fb0*/  FFMA.FTZ R17, R8, R15, R17 ;  /* 0x0000000f08117223 */ /* 0x000fe20000010011 */
[----:B------:R-:W-:Y:S01]  /*0fc0*/  FFMA.FTZ R12, R9, R12, R50 ;  /* 0x0000000c090c7223 */ /* 0x000fe20000010032 */
[C---:B------:R-:W-:Y:S01]  /*0fd0*/  IMAD.U32 R15, R23.reuse, 0x10000, RZ ;  /* 0x00010000170f7824 */ /* 0x040fe200078e00ff */
[----:B------:R-:W-:Y:S02]  /*0fe0*/  LOP3.LUT R8, R23, 0xffff0000, RZ, 0xc0, !PT ;  /* 0xffff000017087812 */ /* 0x000fe400078ec0ff */
[----:B------:R-:W-:Y:S02]  /*0ff0*/  LOP3.LUT R9, R22, 0xffff0000, RZ, 0xc0, !PT ;  /* 0xffff000016097812 */ /* 0x000fe400078ec0ff */
[----:B------:R-:W-:Y:S02]  /*1000*/  LOP3.LUT R18, R18, 0xffff0000, RZ, 0xc0, !PT ;  /* 0xffff000012127812 */ /* 0x000fe400078ec0ff */
[C---:B--2---:R-:W-:Y:S02]  /*1010*/  SHF.L.U32 R21, R24.reuse, 0x10, RZ ;  /* 0x0000001018157819 */ /* 0x044fe400000006ff */
[----:B------:R-:W-:Y:S01]  /*1020*/  LOP3.LUT R24, R24, 0xffff0000, RZ, 0xc0, !PT ;  /* 0xffff000018187812 */ /* 0x000fe200078ec0ff */
[C---:B---3--:R-:W-:Y:S01]  /*1030*/  IMAD.U32 R50, R28.reuse, 0x10000, RZ ;  /* 0x000100001c327824 */ /* 0x048fe200078e00ff */
[----:B------:R-:W-:Y:S01]  /*1040*/  LOP3.LUT R23, R28, 0xffff0000, RZ, 0xc0, !PT ;  /* 0xffff00001c177812 */ /* 0x000fe200078ec0ff */
[C---:B------:R-:W-:Y:S01]  /*1050*/  IMAD.U32 R28, R29.reuse, 0x10000, RZ ;  /* 0x000100001d1c7824 */ /* 0x040fe200078e00ff */
[----:B------:R-:W-:-:S03]  /*1060*/  LOP3.LUT R20, R29, 0xffff0000, RZ, 0xc0, !PT ;  /* 0xffff00001d147812 */ /* 0x000fc600078ec0ff */
[----:B------:R-:W-:Y:S01]  /*1070*/  FMUL.FTZ R24, R24, R23 ;  /* 0x0000001718187220 */ /* 0x000fe20000410000 */
[----:B------:R-:W-:Y:S02]  /*1080*/  LOP3.LUT R29, R36, 0xffff0000, RZ, 0xc0, !PT ;  /* 0xffff0000241d7812 */ /* 0x000fe400078ec0ff */
[C---:B------:R-:W-:Y:S01]  /*1090*/  LOP3.LUT R22, R32.reuse, 0xffff0000, RZ, 0xc0, !PT ;  /* 0xffff000020167812 */ /* 0x040fe200078ec0ff */
[----:B------:R-:W-:Y:S01]  /*10a0*/  IMAD.U32 R32, R32, 0x10000, RZ ;  /* 0x0001000020207824 */ /* 0x000fe200078e00ff */
[----:B------:R-:W-:Y:S01]  /*10b0*/  SHF.L.U32 R23, R36, 0x10, RZ ;  /* 0x0000001024177819 */ /* 0x000fe200000006ff */
[----:B------:R-:W-:Y:S02]  /*10c0*/  FFMA.FTZ R9, R18, R9, R17 ;  /* 0x0000000912097223 */ /* 0x000fe40000010011 */
[----:B------:R-:W-:Y:S01]  /*10d0*/  FMUL.FTZ R29, R22, R29 ;  /* 0x0000001d161d7220 */ /* 0x000fe20000410000 */
[----:B------:R-:W-:Y:S02]  /*10e0*/  IMAD.U32 R17, R25, 0x10000, RZ ;  /* 0x0001000019117824 */ /* 0x000fe400078e00ff */
[----:B------:R-:W-:Y:S01]  /*10f0*/  FFMA.FTZ R24, R21, R50, R24 ;  /* 0x0000003215187223 */ /* 0x000fe20000010018 */
[----:B------:R-:W-:-:S02]  /*1100*/  IMAD.U32 R21, R33, 0x10000, RZ ;  /* 0x0001000021157824 */ /* 0x000fc400078e00ff */
[----:B------:R-:W-:Y:S01]  /*1110*/  FFMA.FTZ R32, R32, R23, R29 ;  /* 0x0000001720207223 */ /* 0x000fe2000001001d */
[----:B------:R-:W-:Y:S02]  /*1120*/  IMAD.U32 R22, R37, 0x10000, RZ ;  /* 0x0001000025167824 */ /* 0x000fe400078e00ff */
[----:B------:R-:W-:Y:S01]  /*1130*/  FFMA.FTZ R57, R57, R14, R12 ;  /* 0x0000000e39397223 */ /* 0x000fe2000001000c */
[----:B------:R-:W-:Y:S01]  /*1140*/  LOP3.LUT R25, R25, 0xffff0000, RZ, 0xc0, !PT ;  /* 0xffff000019197812 */ /* 0x000fe200078ec0ff */
[----:B------:R-:W-:Y:S01]  /*1150*/  FFMA.FTZ R28, R17, R28, R24 ;  /* 0x0000001c111c7223 */ /* 0x000fe20000010018 */
[----:B------:R-:W-:Y:S01]  /*1160*/  LOP3.LUT R33, R33, 0xffff0000, RZ, 0xc0, !PT ;  /* 0xffff000021217812 */ /* 0x000fe200078ec0ff */
[----:B------:R-:W-:Y:S01]  /*1170*/  IMAD.U32 R12, R19, 0x10000, RZ ;  /* 0x00010000130c7824 */ /* 0x000fe200078e00ff */
[----:B------:R-:W-:Y:S01]  /*1180*/  LOP3.LUT R24, R37, 0xffff0000, RZ, 0xc0, !PT ;  /* 0xffff000025187812 */ /* 0x000fe200078ec0ff */
[----:B------:R-:W-:Y:S01]  /*1190*/  FFMA.FTZ R22, R21, R22, R32 ;  /* 0x0000001615167223 */ /* 0x000fe20000010020 */
[----:B------:R-:W-:Y:S01]  /*11a0*/  FFMA.FTZ R56, R56, R13, R57 ;  /* 0x0000000d38387223 */ /* 0x000fe20000010039 */
[----:B------:R-:W-:Y:S01]  /*11b0*/  SHF.L.U32 R18, R30, 0x10, RZ ;  /* 0x000000101e127819 */ /* 0x000fe200000006ff */
[----:B------:R-:W-:-:S02]  /*11c0*/  IMAD.U32 R13, R26, 0x10000, RZ ;  /* 0x000100001a0d7824 */ /* 0x000fc400078e00ff */
[----:B------:R-:W-:Y:S01]  /*11d0*/  FFMA.FTZ R28, R25, R20, R28 ;  /* 0x00000014191c7223 */ /* 0x000fe2000001001c */
[----:B------:R-:W-:Y:S01]  /*11e0*/  SHF.L.U32 R17, R34, 0x10, RZ ;  /* 0x0000001022117819 */ /* 0x000fe200000006ff */
[----:B------:R-:W-:Y:S01]  /*11f0*/  FFMA.FTZ R12, R12, R15, R9 ;  /* 0x0000000f0c0c7223 */ /* 0x000fe20000010009 */
[----:B------:R-:W-:Y:S02]  /*1200*/  IMAD.U32 R20, R38, 0x10000, RZ ;  /* 0x0001000026147824 */ /* 0x000fe400078e00ff */
[----:B------:R-:W-:Y:S01]  /*1210*/  FFMA.FTZ R22, R33, R24, R22 ;  /* 0x0000001821167223 */ /* 0x000fe20000010016 */
[----:B------:R-:W-:Y:S01]  /*1220*/  LOP3.LUT R26, R26, 0xffff0000, RZ, 0xc0, !PT ;  /* 0xffff00001a1a7812 */ /* 0x000fe200078ec0ff */
[----:B------:R-:W-:Y:S01]  /*1230*/  FFMA.FTZ R13, R13, R18, R28 ;  /* 0x000000120d0d7223 */ /* 0x000fe2000001001c */
[----:B------:R-:W-:Y:S01]  /*1240*/  LOP3.LUT R15, R30, 0xffff0000, RZ, 0xc0, !PT ;  /* 0xffff00001e0f7812 */ /* 0x000fe200078ec0ff */
[----:B------:R-:W-:Y:S01]  /*1250*/  FFMA.FTZ R17, R17, R20, R22 ;  /* 0x0000001411117223 */ /* 0x000fe20000010016 */
[----:B------:R-:W-:-:S02]  /*1260*/  LOP3.LUT R34, R34, 0xffff0000, RZ, 0xc0, !PT ;  /* 0xffff000022227812 */ /* 0x000fc400078ec0ff */
[----:B------:R-:W-:Y:S01]  /*1270*/  LOP3.LUT R21, R38, 0xffff0000, RZ, 0xc0, !PT ;  /* 0xffff000026157812 */ /* 0x000fe200078ec0ff */
[----:B------:R-:W-:Y:S01]  /*1280*/  IMAD.U32 R16, R31, 0x10000, RZ ;  /* 0x000100001f107824 */ /* 0x000fe200078e00ff */
[----:B------:R-:W-:Y:S01]  /*1290*/  SHF.L.U32 R9, R27, 0x10, RZ ;  /* 0x000000101b097819 */ /* 0x000fe200000006ff */
[----:B------:R-:W-:Y:S01]  /*12a0*/  FFMA.FTZ R26, R26, R15, R13 ;  /* 0x0000000f1a1a7223 */ /* 0x000fe2000001000d */
[----:B------:R-:W-:Y:S01]  /*12b0*/  SHF.L.U32 R18, R39, 0x10, RZ ;  /* 0x0000001027127819 */ /* 0x000fe200000006ff */
[----:B------:R-:W-:Y:S02]  /*12c0*/  IMAD.U32 R13, R35, 0x10000, RZ ;  /* 0x00010000230d7824 */ /* 0x000fe400078e00ff */
[----:B------:R-:W-:Y:S01]  /*12d0*/  FFMA.FTZ R34, R34, R21, R17 ;  /* 0x0000001522227223 */ /* 0x000fe20000010011 */
[----:B------:R-:W-:Y:S01]  /*12e0*/  FFMA.FTZ R26, R9, R16, R26 ;  /* 0x00000010091a7223 */ /* 0x000fe2000001001a */
[----:B------:R-:W-:Y:S02]  /*12f0*/  LOP3.LUT R11, R11, 0xffff0000, RZ, 0xc0, !PT ;  /* 0xffff00000b0b7812 */ /* 0x000fe400078ec0ff */
[----:B------:R-:W-:Y:S01]  /*1300*/  LOP3.LUT R19, R19, 0xffff0000, RZ, 0xc0, !PT ;  /* 0xffff000013137812 */ /* 0x000fe200078ec0ff */
[----:B------:R-:W-:Y:S01]  /*1310*/  FFMA.FTZ R18, R13, R18, R34 ;  /* 0x000000120d127223 */ /* 0x000fe20000010022 */
[----:B------:R-:W-:-:S02]  /*1320*/  LOP3.LUT R27, R27, 0xffff0000, RZ, 0xc0, !PT ;  /* 0xffff00001b1b7812 */ /* 0x000fc400078ec0ff */
[----:B------:R-:W-:Y:S02]  /*1330*/  LOP3.LUT R14, R31, 0xffff0000, RZ, 0xc0, !PT ;  /* 0xffff00001f0e7812 */ /* 0x000fe400078ec0ff */
[----:B------:R-:W-:Y:S02]  /*1340*/  LOP3.LUT R35, R35, 0xffff0000, RZ, 0xc0, !PT ;  /* 0xffff000023237812 */ /* 0x000fe400078ec0ff */
[----:B------:R-:W-:Y:S01]  /*1350*/  LOP3.LUT R16, R39, 0xffff0000, RZ, 0xc0, !PT ;  /* 0xffff000027107812 */ /* 0x000fe200078ec0ff */
[----:B------:R-:W-:Y:S01]  /*1360*/  FFMA.FTZ R10, R11, R10, R56 ;  /* 0x0000000a0b0a7223 */ /* 0x000fe20000010038 */
[----:B------:R-:W-:Y:S01]  /*1370*/  FFMA.FTZ R12, R19, R8, R12 ;  /* 0x00000008130c7223 */ /* 0x000fe2000001000c */
[----:B------:R-:W-:Y:S02]  /*1380*/  FFMA.FTZ R26, R27, R14, R26 ;  /* 0x0000000e1b1a7223 */ /* 0x000fe4000001001a */
        /* <DEDUP_REMOVED lines=13> */
[----:B0-----:R-:W-:-:S02]  /*1460*/  FADD.FTZ R12, R9, R8 ;  /* 0x00000008090c7221 */ /* 0x001fc40000010000 */
[----:B------:R-:W0:Y:S01]  /*1470*/  LDC.64 R8, c[0x0][0x2d0] ;  /* 0x0000b400ff087b82 */ /* 0x000e220000000a00 */
[----:B-1----:R-:W-:Y:S01]  /*1480*/  FADD.FTZ R14, R11, R14 ;  /* 0x0000000e0b0e7221 */ /* 0x002fe20000010000 */
[----:B--2---:R-:W-:Y:S01]  /*1490*/  FADD.FTZ R17, R16, R13 ;  /* 0x0000000d10117221 */ /* 0x004fe20000010000 */
[----:B---3--:R-:W-:Y:S01]  /*14a0*/  FADD.FTZ R20, R19, R10 ;  /* 0x0000000a13147221 */ /* 0x008fe20000010000 */
[----:B------:R-:W1:Y:S04]  /*14b0*/  SHFL.BFLY PT, R13, R12, 0x1, 0x1f ;  /* 0x0c201f000c0d7f89 */ /* 0x000e6800000e0000 */
[----:B------:R-:W2:Y:S04]  /*14c0*/  SHFL.BFLY PT, R15, R14, 0x1, 0x1f ;  /* 0x0c201f000e0f7f89 */ /* 0x000ea800000e0000 */
[----:B------:R-:W3:Y:S04]  /*14d0*/  SHFL.BFLY PT, R18, R17, 0x1, 0x1f ;  /* 0x0c201f0011127f89 */ /* 0x000ee800000e0000 */
[----:B------:R-:W4:Y:S01]  /*14e0*/  SHFL.BFLY PT, R21, R20, 0x1, 0x1f ;  /* 0x0c201f0014157f89 */ /* 0x000f2200000e0000 */
[----:B------:R-:W-:Y:S01]  /*14f0*/  @P0 SHF.R.S32.HI R11, RZ, 0x1f, R48 ;  /* 0x0000001fff0b0819 */ /* 0x000fe20000011430 */
[----:B------:R-:W-:-:S03]  /*1500*/  IMAD.MOV.U32 R10, RZ, RZ, RZ ;  /* 0x000000ffff0a7224 */ /* 0x000fc600078e00ff */
[----:B------:R-:W-:-:S04]  /*1510*/  @P0 LEA.HI R11, R11, R48, RZ, 0x7 ;  /* 0x000000300b0b0211 */ /* 0x000fc800078f38ff */
[----:B------:R-:W-:Y:S02]  /*1520*/  @P0 LOP3.LUT R10, R11, 0xffffff80, RZ, 0xc0, !PT ;  /* 0xffffff800b0a0812 */ /* 0x000fe400078ec0ff */
[----:B------:R-:W-:Y:S01]  /*1530*/  ISETP.GE.AND P0, PT, R46, R47, PT ;  /* 0x0000002f2e00720c */ /* 0x000fe20003f06270 */
[----:B-1----:R-:W-:Y:S01]  /*1540*/  FADD.FTZ R19, R12, R13 ;  /* 0x0000000d0c137221 */ /* 0x002fe20000010000 */
[----:B--2---:R-:W-:Y:S01]  /*1550*/  FADD.FTZ R15, R14, R15 ;  /* 0x0000000f0e0f7221 */ /* 0x004fe20000010000 */
[----:B---3--:R-:W-:Y:S01]  /*1560*/  FADD.FTZ R18, R17, R18 ;  /* 0x0000001211127221 */ /* 0x008fe20000010000 */
[----:B----4-:R-:W-:Y:S01]  /*1570*/  FADD.FTZ R21, R20, R21 ;  /* 0x0000001514157221 */ /* 0x010fe20000010000 */
[----:B0-----:R-:W-:Y:S08]  /*1580*/  @P5 BRA `(.L_x_82) ;  /* 0x0000000000645947 */ /* 0x001ff00003800000 */
[----:B------:R-:W0:Y:S01]  /*1590*/  LDC.64 R16, c[0x0][0x278] ;  /* 0x00009e00ff107b82 */ /* 0x000e220000000a00 */
[----:B------:R-:W-:Y:S01]  /*15a0*/  SHF.R.S32.HI R14, RZ, 0x1f, R10 ;  /* 0x0000001fff0e7819 */ /* 0x000fe2000001140a */
[----:B------:R-:W-:Y:S01]  /*15b0*/  ULDC.64 UR8, c[0x0][0x280] ;  /* 0x0000a00000087ab9 */ /* 0x000fe20000000a00 */
[----:B------:R-:W-:Y:S02]  /*15c0*/  IADD3 R12, P5, R5, R10, RZ ;  /* 0x0000000a050c7210 */ /* 0x000fe40007fbe0ff */
[----:B------:R-:W-:Y:S02]  /*15d0*/  FSEL R15, R15, RZ, !P4 ;  /* 0x000000ff0f0f7208 */ /* 0x000fe40006000000 */
[----:B------:R-:W-:Y:S01]  /*15e0*/  LEA.HI.X.SX32 R13, R5, R14, 0x1, P5 ;  /* 0x0000000e050d7211 */ /* 0x000fe200028f0eff */
[C---:B0-----:R-:W-:Y:S02]  /*15f0*/  IMAD R14, R16.reuse, UR7, RZ ;  /* 0x00000007100e7c24 */ /* 0x041fe4000f8e02ff */
[----:B------:R-:W-:-:S04]  /*1600*/  IMAD.WIDE.U32 R12, R16, UR6, R12 ;  /* 0x00000006100c7c25 */ /* 0x000fc8000f8e000c */
[----:B------:R-:W-:Y:S01]  /*1610*/  IMAD R11, R17, UR6, R14 ;  /* 0x00000006110b7c24 */ /* 0x000fe2000f8e020e */
[----:B------:R-:W-:Y:S01]  /*1620*/  FSEL R17, R18, RZ, !P2 ;  /* 0x000000ff12117208 */ /* 0x000fe20005000000 */
        /* <DEDUP_REMOVED lines=12> */
[----:B------:R0:W-:Y:S04]  /*16f0*/  STG.E desc[UR4][R12.64+0x80], R15 ;  /* 0x0000800f0c007986 */ /* 0x0001e8000c101904 */
[----:B------:R0:W-:Y:S04]  /*1700*/  STG.E desc[UR4][R12.64+0x100], R17 ;  /* 0x000100110c007986 */ /* 0x0001e8000c101904 */
[----:B------:R0:W-:Y:S02]  /*1710*/  STG.E desc[UR4][R12.64+0x180], R19 ;  /* 0x000180130c007986 */ /* 0x0001e4000c101904 */
.L_x_82:
[----:B------:R-:W-:Y:S05]  /*1720*/  BSYNC B0 ;  /* 0x0000000000007941 */ /* 0x000fea0003800000 */
.L_x_81:
        /* <DEDUP_REMOVED lines=14> */
[----:B------:R-:W-:Y:S01]  /*1810*/  IMAD R6, R8, UR7, RZ ;  /* 0x0000000708067c24 */ /* 0x000fe2000f8e02ff */
        /* <DEDUP_REMOVED lines=8> */
[--C-:B------:R-:W-:Y:S02]  /*18a0*/  IADD3 R4, P0, P1, R10, R5, R3.reuse ;  /* 0x000000050a047210 */ /* 0x100fe4000791e003 */
        /* <DEDUP_REMOVED lines=18> */
.L_x_84:
[----:B------:R-:W-:Y:S05]  /*19d0*/  BSYNC B0 ;  /* 0x0000000000007941 */ /* 0x000fea0003800000 */
.L_x_83:
[----:B------:R-:W-:Y:S01]  /*19e0*/  ULDC.64 UR10, c[0x0][0x2e8] ;  /* 0x0000ba00000a7ab9 */ /* 0x000fe20000000a00 */
[----:B------:R-:W-:Y:S01]  /*19f0*/  ULDC.64 UR8, c[0x0][0x2d8] ;  /* 0x0000b60000087ab9 */ /* 0x000fe20000000a00 */
[----:B------:R-:W-:Y:S01]  /*1a00*/  MOV R10, R12 ;  /* 0x0000000c000a7202 */ /* 0x000fe20000000f00 */
[----:B------:R-:W-:Y:S01]  /*1a10*/  IMAD R6, R41, UR8, RZ ;  /* 0x0000000829067c24 */ /* 0x000fe2000f8e02ff */
[----:B------:R-:W-:-:S03]  /*1a20*/  ISETP.NE.U32.AND P0, PT, RZ, UR10, PT ;  /* 0x0000000aff007c0c */ /* 0x000fc6000bf05070 */
[----:B0-----:R-:W-:Y:S01]  /*1a30*/  IMAD.WIDE.U32 R4, R7, UR8, R10 ;  /* 0x0000000807047c25 */ /* 0x001fe2000f8e000a */
[----:B------:R-:W-:-:S03]  /*1a40*/  ISETP.NE.AND.EX P0, PT, RZ, UR11, PT, P0 ;  /* 0x0000000bff007c0c */ /* 0x000fc6000bf05300 */
[----:B------:R-:W-:Y:S01]  /*1a50*/  IMAD R7, R7, UR9, R6 ;  /* 0x0000000907077c24 */ /* 0x000fe2000f8e0206 */
[----:B------:R-:W-:Y:S01]  /*1a60*/  ISETP.NE.OR P0, PT, R3, RZ, !P0 ;  /* 0x000000ff0300720c */ /* 0x000fe20004705670 */
[----:B------:R-:W-:Y:S02]  /*1a70*/  ULDC.64 UR8, c[0x0][0x2b8] ;  /* 0x0000ae0000087ab9 */ /* 0x000fe40000000a00 */
[----:B------:R-:W-:Y:S01]  /*1a80*/  IMAD.IADD R5, R5, 0x1, R7 ;  /* 0x0000000105057824 */ /* 0x000fe200078e0207 */
[----:B------:R-:W-:-:S04]  /*1a90*/  LEA R6, P1, R4, UR8, 0x2 ;  /* 0x0000000804067c11 */ /* 0x000fc8000f8210ff */
[----:B------:R-:W-:-:S05]  /*1aa0*/  LEA.HI.X R7, R4, UR9, R5, 0x2, P1 ;  /* 0x0000000904077c11 */ /* 0x000fca00088f1405 */
        /* <DEDUP_REMOVED lines=9> */
[----:B------:R-:W1:Y:S08]  /*1b40*/  LDC R3, c[0x0][0x2e0] ;  /* 0x0000b800ff037b82 */ /* 0x000e700000000800 */
[----:B0-----:R-:W0:Y:S08]  /*1b50*/  LDC R7, c[0x0][0x220] ;  /* 0x00008800ff077b82 */ /* 0x001e300000000800 */
[----:B------:R-:W2:Y:S01]  /*1b60*/  LDC.64 R4, c[0x0][0x2e8] ;  /* 0x0000ba00ff047b82 */ /* 0x000ea20000000a00 */
[----:B-1----:R-:W-:-:S04]  /*1b70*/  IMAD R0, R2, R3, R0 ;  /* 0x0000000302007224 */ /* 0x002fc800078e0200 */
[----:B0-----:R-:W-:-:S04]  /*1b80*/  IMAD R3, R0, R7, UR6 ;  /* 0x0000000600037e24 */ /* 0x001fc8000f8e0207 */
[----:B--2---:R-:W-:-:S05]  /*1b90*/  IMAD.WIDE R2, R3, 0x4, R4 ;  /* 0x0000000403027825 */ /* 0x004fca00078e0204 */
[----:B------:R-:W-:Y:S01]  /*1ba0*/  STG.E desc[UR4][R2.64], RZ ;  /* 0x000000ff02007986 */ /* 0x000fe2000c101904 */
[----:B------:R-:W-:Y:S05]  /*1bb0*/  EXIT ;  /* 0x000000000000794d */ /* 0x000fea0003800000 */
.L_x_85:
        /* <DEDUP_REMOVED lines=12> */
.L_x_139:


//--------------------- .nv.shared._ZN7cutlass13device_kernelIN5flash19enable_sm80_to_sm89INS1_16FlashAttnBwdSm80INS1_25CollectiveMainloopBwdSm80ILi2ELi2EN4cute5tupleIJNS5_1CILi64EEENS7_ILi128EEES8_EEENS_10bfloat16_tEfNS_4arch4Sm80ELb0ELb0ELb1ELb0ELb0ELb0ELb0ELb0ELi2ELi2ELi4ELi2ELb1EEENS1_21CollectiveEpilogueBwdISA_SB_SD_Li256ELb0ELb0ELi2EEENS1_19SingleTileSchedulerILb0ELb0ELb0ELi128EEEEEEEEEvNT_6ParamsE --------------------------
	.section	.nv.shared._ZN7cutlass13device_kernelIN5flash19enable_sm80_to_sm89INS1_16FlashAttnBwdSm80INS1_25CollectiveMainloopBwdSm80ILi2ELi2EN4cute5tupleIJNS5_1CILi64EEENS7_ILi128EEES8_EEENS_10bfloat16_tEfNS_4arch4Sm80ELb0ELb0ELb1ELb0ELb0ELb0ELb0ELb0ELi2ELi2ELi4ELi2ELb1EEENS1_21CollectiveEpilogueBwdISA_SB_SD_Li256ELb0ELb0ELi2EEENS1_19SingleTileSchedulerILb0ELb0ELb0ELi128EEEEEEEEEvNT_6ParamsE,"aw",@nobits
	.sectionflags	@""
	.align	16
	.zero		1024


//--------------------- .nv.shared.reserved.0     --------------------------
	.section	.nv.shared.reserved.0,"aw",@nobits
	.weak		__nv_reservedSMEM_offset_0_alias
	.size		__nv_reservedSMEM_offset_0_alias, 0, 0
	.other		__nv_reservedSMEM_offset_0_alias,@"STO_CUDA_RESERVED_SHARED STV_DEFAULT"
__nv_reservedSMEM_offset_0_alias:
	.zero		0


//--------------------- .nv.global                --------------------------
	.section	.nv.global,"aw",@nobits
.nv.global:
	.type		_ZN73_INTERNAL_24fd9406_37_flash_bwd_hdim64_bf16_softcap_sm80_cu_3fbc093a_28174cute1_E,@object
	.size		_ZN73_INTERNAL_24fd9406_37_flash_bwd_hdim64_bf16_softcap_sm80_cu_3fbc093a_28174cute1_E,(_ZN73_INTERNAL_24fd9406_37_flash_bwd_hdim64_bf16_softcap_sm80_cu_3fbc093a_28174cuda3std3__45__cpo6cbeginE - _ZN73_INTERNAL_24fd9406_37_flash_bwd_hdim64_bf16_softcap_sm80_cu_3fbc093a_28174cute1_E)
_ZN73_INTERNAL_24fd9406_37_flash_bwd_hdim64_bf16_softcap_sm80_cu_3fbc093a_28174cute1_E:
	.zero		1
	.type		_ZN73_INTERNAL_24fd9406_37_flash_bwd_hdim64_bf16_softcap_sm80_cu_3fbc093a_28174cuda3std3__45__cpo6cbeginE,@object
	.size		_ZN73_INTERNAL_24fd9406_37_flash_bwd_hdim64_bf16_softcap_sm80_cu_3fbc093a_28174cuda3std3__45__cpo6cbeginE,(_ZN73_INTERNAL_24fd9406_37_flash_bwd_hdim64_bf16_softcap_sm80_cu_3fbc093a_28174cuda3std3__48in_placeE - _ZN73_INTERNAL_24fd9406_37_flash_bwd_hdim64_bf16_softcap_sm80_cu_3fbc093a_28174cuda3std3__45__cpo6cbeginE)
_ZN73_INTERNAL_24fd9406_37_flash_bwd_hdim64_bf16_softcap_sm80_cu_3fbc093a_28174cuda3std3__45__cpo6cbeginE:
	.zero		1
	.type		_ZN73_INTERNAL_24fd9406_37_flash_bwd_hdim64_bf16_softcap_sm80_cu_3fbc093a_28174cuda3std3__48in_placeE,@object
	.size		_ZN73_INTERNAL_24fd9406_37_flash_bwd_hdim64_bf16_softcap_sm80_cu_3fbc093a_28174cuda3std3__48in_placeE,(_ZN73_INTERNAL_24fd9406_37_flash_bwd_hdim64_bf16_softcap_sm80_cu_3fbc093a_28174cuda3std6ranges3__45__cpo9iter_moveE - _ZN73_INTERNAL_24fd9406_37_flash_bwd_hdim64_bf16_softcap_sm80_cu_3fbc093a_28174cuda3std3__48in_placeE)
_ZN73_INTERNAL_24fd9406_37_flash_bwd_hdim64_bf16_softcap_sm80_cu_3fbc093a_28174cuda3std3__48in_placeE:
	.zero		1
	.type		_ZN73_INTERNAL_24fd9406_37_flash_bwd_hdim64_bf16_softcap_sm80_cu_3fbc093a_28174cuda3std6ranges3__45__cpo9iter_moveE,@object
	.size		_ZN73_INTERNAL_24fd9406_37_flash_bwd_hdim64_bf16_softcap_sm80_cu_3fbc093a_28174cuda3std6ranges3__45__cpo9iter_moveE,(_ZN73_INTERNAL_24fd9406_37_flash_bwd_hdim64_bf16_softcap_sm80_cu_3fbc093a_28174cuda3std3__45__cpo5beginE - _ZN73_INTERNAL_24fd9406_37_flash_bwd_hdim64_bf16_softcap_sm80_cu_3fbc093a_28174cuda3std6ranges3__45__cpo9iter_moveE)
_ZN73_INTERNAL_24fd9406_37_flash_bwd_hdim64_bf16_softcap_sm80_cu_3fbc093a_28174cuda3std6ranges3__45__cpo9iter_moveE:
	.zero		1
	.type		_ZN73_INTERNAL_24fd9406_37_flash_bwd_hdim64_bf16_softcap_sm80_cu_3fbc093a_28174cuda3std3__45__cpo5beginE,@object
	.size		_ZN73_INTERNAL_24fd9406_37_flash_bwd_hdim64_bf16_softcap_sm80_cu_3fbc093a_28174cuda3std3__45__cpo5beginE,(_ZN73_INTERNAL_24fd9406_37_flash_bwd_hdim64_bf16_softcap_sm80_cu_3fbc093a_28174cuda3std3__475_GLOBAL__N__24fd9406_37_flash_bwd_hdim64_bf16_softcap_sm80_cu_3fbc093a_28176ignoreE - _ZN73_INTERNAL_24fd9406_37_flash_bwd_hdim64_bf16_softcap_sm80_cu_3fbc093a_28174cuda3std3__45__cpo5beginE)
_ZN73_INTERNAL_24fd9406_37_flash_bwd_hdim64_bf16_softcap_sm80_cu_3fbc093a_28174cuda3std3__45__cpo5beginE:
	.zero		1
	.type		_ZN73_INTERNAL_24fd9406_37_flash_bwd_hdim64_bf16_softcap_sm80_cu_3fbc093a_28174cuda3std3__475_GLOBAL__N__24fd9406_37_flash_bwd_hdim64_bf16_softcap_sm80_cu_3fbc093a_28176ignoreE,@object
	.size		_ZN73_INTERNAL_24fd9406_37_flash_bwd_hdim64_bf16_softcap_sm80_cu_3fbc093a_28174cuda3std3__475_GLOBAL__N__24fd9406_37_flash_bwd_hdim64_bf16_softcap_sm80_cu_3fbc093a_28176ignoreE,(_ZN73_INTERNAL_24fd9406_37_flash_bwd_hdim64_bf16_softcap_sm80_cu_3fbc093a_28174cute7productE - _ZN73_INTERNAL_24fd9406_37_flash_bwd_hdim64_bf16_softcap_sm80_cu_3fbc093a_28174cuda3std3__475_GLOBAL__N__24fd9406_37_flash_bwd_hdim64_bf16_softcap_sm80_cu_3fbc093a_28176ignoreE)
_ZN73_INTERNAL_24fd9406_37_flash_bwd_hdim64_bf16_softcap_sm80_cu_3fbc093a_28174cuda3std3__475_GLOBAL__N__24fd9406_37_flash_bwd_hdim64_bf16_softcap_sm80_cu_3fbc093a_28176ignoreE:
	.zero		1
	.type		_ZN73_INTERNAL_24fd9406_37_flash_bwd_hdim64_bf16_softcap_sm80_cu_3fbc093a_28174cute7productE,@object
	.size		_ZN73_INTERNAL_24fd9406_37_flash_bwd_hdim64_bf16_softcap_sm80_cu_3fbc093a_28174cute7productE,(_ZN73_INTERNAL_24fd9406_37_flash_bwd_hdim64_bf16_softcap_sm80_cu_3fbc093a_28174cuda3std3__45__cpo3endE - _ZN73_INTERNAL_24fd9406_37_flash_bwd_hdim64_bf16_softcap_sm80_cu_3fbc093a_28174cute7productE)
_ZN73_INTERNAL_24fd9406_37_flash_bwd_hdim64_bf16_softcap_sm80_cu_3fbc093a_28174cute7productE:
	.zero		1
	.type		_ZN73_INTERNAL_24fd9406_37_flash_bwd_hdim64_bf16_softcap_sm80_cu_3fbc093a_28174cuda3std3__45__cpo3endE,@object
	.size		_ZN73_INTERNAL_24fd9406_37_flash_bwd_hdim64_bf16_softcap_sm80_cu_3fbc093a_28174cuda3std3__45__cpo3endE,(_ZN73_INTERNAL_24fd9406_37_flash_bwd_hdim64_bf16_softcap_sm80_cu_3fbc093a_28174cuda3std3__419piecewise_constructE - _ZN73_INTERNAL_24fd9406_37_flash_bwd_hdim64_bf16_softcap_sm80_cu_3fbc093a_28174cuda3std3__45__cpo3endE)
_ZN73_INTERNAL_24fd9406_37_flash_bwd_hdim64_bf16_softcap_sm80_cu_3fbc093a_28174cuda3std3__45__cpo3endE:
	.zero		1
	.type		_ZN73_INTERNAL_24fd9406_37_flash_bwd_hdim64_bf16_softcap_sm80_cu_3fbc093a_28174cuda3std3__419piecewise_constructE,@object
	.size		_ZN73_INTERNAL_24fd9406_37_flash_bwd_hdim64_bf16_softcap_sm80_cu_3fbc093a_28174cuda3std3__419piecewise_constructE,(_ZN73_INTERNAL_24fd9406_37_flash_bwd_hdim64_bf16_softcap_sm80_cu_3fbc093a_28174cuda3std3__45__cpo4cendE - _ZN73_INTERNAL_24fd9406_37_flash_bwd_hdim64_bf16_softcap_sm80_cu_3fbc093a_28174cuda3std3__419piecewise_constructE)
_ZN73_INTERNAL_24fd9406_37_flash_bwd_hdim64_bf16_softcap_sm80_cu_3fbc093a_28174cuda3std3__419piecewise_constructE:
	.zero		1
	.type		_ZN73_INTERNAL_24fd9406_37_flash_bwd_hdim64_bf16_softcap_sm80_cu_3fbc093a_28174cuda3std3__45__cpo4cendE,@object
	.size		_ZN73_INTERNAL_24fd9406_37_flash_bwd_hdim64_bf16_softcap_sm80_cu_3fbc093a_28174cuda3std3__45__cpo4cendE,(_ZN73_INTERNAL_24fd9406_37_flash_bwd_hdim64_bf16_softcap_sm80_cu_3fbc093a_28174cuda3std6ranges3__45__cpo4swapE - _ZN73_INTERNAL_24fd9406_37_flash_bwd_hdim64_bf16_softcap_sm80_cu_3fbc093a_28174cuda3std3__45__cpo4cendE)
_ZN73_INTERNAL_24fd9406_37_flash_bwd_hdim64_bf16_softcap_sm80_cu_3fbc093a_28174cuda3std3__45__cpo4cendE:
	.zero		1
	.type		_ZN73_INTERNAL_24fd9406_37_flash_bwd_hdim64_bf16_softcap_sm80_cu_3fbc093a_28174cuda3std6ranges3__45__cpo4swapE,@object
	.size		_ZN73_INTERNAL_24fd9406_37_flash_bwd_hdim64_bf16_softcap_sm80_cu_3fbc093a_28174cuda3std6ranges3__45__cpo4swapE,(.L_7 - _ZN73_INTERNAL_24fd9406_37_flash_bwd_hdim64_bf16_softcap_sm80_cu_3fbc093a_28174cuda3std6ranges3__45__cpo4swapE)
_ZN73_INTERNAL_24fd9406_37_flash_bwd_hdim64_bf16_softcap_sm80_cu_3fbc093a_28174cuda3std6ranges3__45__cpo4swapE:
	.zero		1
.L_7:


//--------------------- .nv.shared._ZN7cutlass13device_kernelIN5flash19enable_sm80_to_sm89INS1_16FlashAttnBwdSm80INS1_25CollectiveMainloopBwdSm80ILi2ELi2EN4cute5tupleIJNS5_1CILi64EEENS7_ILi128EEES8_EEENS_10bfloat16_tEfNS_4arch4Sm80ELb0ELb0ELb1ELb0ELb1ELb0ELb0ELb0ELi2ELi2ELi4ELi2ELb1EEENS1_21CollectiveEpilogueBwdISA_SB_SD_Li256ELb0ELb0ELi2EEENS1_19SingleTileSchedulerILb0ELb0ELb0ELi128EEEEEEEEEvNT_6ParamsE --------------------------
	.section	.nv.shared._ZN7cutlass13device_kernelIN5flash19enable_sm80_to_sm89INS1_16FlashAttnBwdSm80INS1_25CollectiveMainloopBwdSm80ILi2ELi2EN4cute5tupleIJNS5_1CILi64EEENS7_ILi128EEES8_EEENS_10bfloat16_tEfNS_4arch4Sm80ELb0ELb0ELb1ELb0ELb1ELb0ELb0ELb0ELi2ELi2ELi4ELi2ELb1EEENS1_21CollectiveEpilogueBwdISA_SB_SD_Li256ELb0ELb0ELi2EEENS1_19SingleTileSchedulerILb0ELb0ELb0ELi128EEEEEEEEEvNT_6ParamsE,"aw",@nobits
	.sectionflags	@""
	.align	16
	.zero		1024


//--------------------- .nv.shared._ZN7cutlass13device_kernelIN5flash19enable_sm80_to_sm89INS1_16FlashAttnBwdSm80INS1_25CollectiveMainloopBwdSm80ILi2ELi2EN4cute5tupleIJNS5_1CILi64EEENS7_ILi128EEES8_EEENS_10bfloat16_tEfNS_4arch4Sm80ELb0ELb0ELb1ELb0ELb0ELb0ELb0ELb0ELi2ELi2ELi4ELi2ELb1EEENS1_24CollectiveEpilogueBwdGQAISA_fSD_Li256ELb0ELb0EEENS1_19SingleTileSchedulerILb0ELb0ELb0ELi128EEEEEEEEEvNT_6ParamsE --------------------------
	.section	.nv.shared._ZN7cutlass13device_kernelIN5flash19enable_sm80_to_sm89INS1_16FlashAttnBwdSm80INS1_25CollectiveMainloopBwdSm80ILi2ELi2EN4cute5tupleIJNS5_1CILi64EEENS7_ILi128EEES8_EEENS_10bfloat16_tEfNS_4arch4Sm80ELb0ELb0ELb1ELb0ELb0ELb0ELb0ELb0ELi2ELi2ELi4ELi2ELb1EEENS1_24CollectiveEpilogueBwdGQAISA_fSD_Li256ELb0ELb0EEENS1_19SingleTileSchedulerILb0ELb0ELb0ELi128EEEEEEEEEvNT_6ParamsE,"aw",@nobits
	.sectionflags	@""
	.align	16
	.zero		1024


//--------------------- .nv.shared._ZN7cutlass13device_kernelIN5flash19enable_sm80_to_sm89INS1_16FlashAttnBwdSm80INS1_25CollectiveMainloopBwdSm80ILi2ELi2EN4cute5tupleIJNS5_1CILi64EEENS7_ILi128EEES8_EEENS_10bfloat16_tEfNS_4arch4Sm80ELb0ELb0ELb1ELb0ELb1ELb0ELb0ELb0ELi2ELi2ELi4ELi2ELb1EEENS1_24CollectiveEpilogueBwdGQAISA_fSD_Li256ELb0ELb1EEENS1_19SingleTileSchedulerILb0ELb0ELb0ELi128EEEEEEEEEvNT_6ParamsE --------------------------
	.section	.nv.shared._ZN7cutlass13device_kernelIN5flash19enable_sm80_to_sm89INS1_16FlashAttnBwdSm80INS1_25CollectiveMainloopBwdSm80ILi2ELi2EN4cute5tupleIJNS5_1CILi64EEENS7_ILi128EEES8_EEENS_10bfloat16_tEfNS_4arch4Sm80ELb0ELb0ELb1ELb0ELb1ELb0ELb0ELb0ELi2ELi2ELi4ELi2ELb1EEENS1_24CollectiveEpilogueBwdGQAISA_fSD_Li256ELb0ELb1EEENS1_19SingleTileSchedulerILb0ELb0ELb0ELi128EEEEEEEEEvNT_6ParamsE,"aw",@nobits
	.sectionflags	@""
	.align	16
	.zero		1024


//--------------------- .nv.shared._ZN7cutlass13device_kernelIN5flash19enable_sm80_to_sm89INS1_16FlashAttnBwdSm80INS1_25CollectiveMainloopBwdSm80ILi2ELi2EN4cute5tupleIJNS5_1CILi64EEENS7_ILi128EEES8_EEENS_10bfloat16_tEfNS_4arch4Sm80ELb0ELb0ELb1ELb1ELb0ELb0ELb0ELb0ELi2ELi2ELi4ELi2ELb1EEENS1_21CollectiveEpilogueBwdISA_SB_SD_Li256ELb1ELb0ELi2EEENS1_19SingleTileSchedulerILb1ELb0ELb0ELi128EEEEEEEEEvNT_6ParamsE --------------------------
	.section	.nv.shared._ZN7cutlass13device_kernelIN5flash19enable_sm80_to_sm89INS1_16FlashAttnBwdSm80INS1_25CollectiveMainloopBwdSm80ILi2ELi2EN4cute5tupleIJNS5_1CILi64EEENS7_ILi128EEES8_EEENS_10bfloat16_tEfNS_4arch4Sm80ELb0ELb0ELb1ELb1ELb0ELb0ELb0ELb0ELi2ELi2ELi4ELi2ELb1EEENS1_21CollectiveEpilogueBwdISA_SB_SD_Li256ELb1ELb0ELi2EEENS1_19SingleTileSchedulerILb1ELb0ELb0ELi128EEEEEEEEEvNT_6ParamsE,"aw",@nobits
	.sectionflags	@""
	.align	16
	.zero		1024


//--------------------- .nv.shared._ZN7cutlass13device_kernelIN5flash19enable_sm80_to_sm89INS1_16FlashAttnBwdSm80INS1_25CollectiveMainloopBwdSm80ILi2ELi2EN4cute5tupleIJNS5_1CILi64EEENS7_ILi128EEES8_EEENS_10bfloat16_tEfNS_4arch4Sm80ELb0ELb0ELb1ELb1ELb1ELb0ELb0ELb0ELi2ELi2ELi4ELi2ELb1EEENS1_21CollectiveEpilogueBwdISA_SB_SD_Li256ELb1ELb0ELi2EEENS1_19SingleTileSchedulerILb1ELb0ELb0ELi128EEEEEEEEEvNT_6ParamsE --------------------------
	.section	.nv.shared._ZN7cutlass13device_kernelIN5flash19enable_sm80_to_sm89INS1_16FlashAttnBwdSm80INS1_25CollectiveMainloopBwdSm80ILi2ELi2EN4cute5tupleIJNS5_1CILi64EEENS7_ILi128EEES8_EEENS_10bfloat16_tEfNS_4arch4Sm80ELb0ELb0ELb1ELb1ELb1ELb0ELb0ELb0ELi2ELi2ELi4ELi2ELb1EEENS1_21CollectiveEpilogueBwdISA_SB_SD_Li256ELb1ELb0ELi2EEENS1_19SingleTileSchedulerILb1ELb0ELb0ELi128EEEEEEEEEvNT_6ParamsE,"aw",@nobits
	.sectionflags	@""
	.align	16
	.zero		1024


//--------------------- .nv.shared._ZN7cutlass13device_kernelIN5flash19enable_sm80_to_sm89INS1_16FlashAttnBwdSm80INS1_25CollectiveMainloopBwdSm80ILi2ELi2EN4cute5tupleIJNS5_1CILi64EEENS7_ILi128EEES8_EEENS_10bfloat16_tEfNS_4arch4Sm80ELb0ELb0ELb1ELb1ELb0ELb0ELb0ELb0ELi2ELi2ELi4ELi2ELb1EEENS1_24CollectiveEpilogueBwdGQAISA_fSD_Li256ELb1ELb0EEENS1_19SingleTileSchedulerILb1ELb0ELb0ELi128EEEEEEEEEvNT_6ParamsE --------------------------
	.section	.nv.shared._ZN7cutlass13device_kernelIN5flash19enable_sm80_to_sm89INS1_16FlashAttnBwdSm80INS1_25CollectiveMainloopBwdSm80ILi2ELi2EN4cute5tupleIJNS5_1CILi64EEENS7_ILi128EEES8_EEENS_10bfloat16_tEfNS_4arch4Sm80ELb0ELb0ELb1ELb1ELb0ELb0ELb0ELb0ELi2ELi2ELi4ELi2ELb1EEENS1_24CollectiveEpilogueBwdGQAISA_fSD_Li256ELb1ELb0EEENS1_19SingleTileSchedulerILb1ELb0ELb0ELi128EEEEEEEEEvNT_6ParamsE,"aw",@nobits
	.sectionflags	@""
	.align	16
	.zero		1024


//--------------------- .nv.shared._ZN7cutlass13device_kernelIN5flash19enable_sm80_to_sm89INS1_16FlashAttnBwdSm80INS1_25CollectiveMainloopBwdSm80ILi2ELi2EN4cute5tupleIJNS5_1CILi64EEENS7_ILi128EEES8_EEENS_10bfloat16_tEfNS_4arch4Sm80ELb0ELb0ELb1ELb1ELb1ELb0ELb0ELb0ELi2ELi2ELi4ELi2ELb1EEENS1_24CollectiveEpilogueBwdGQAISA_fSD_Li256ELb1ELb1EEENS1_19SingleTileSchedulerILb1ELb0ELb0ELi128EEEEEEEEEvNT_6ParamsE --------------------------
	.section	.nv.shared._ZN7cutlass13device_kernelIN5flash19enable_sm80_to_sm89INS1_16FlashAttnBwdSm80INS1_25CollectiveMainloopBwdSm80ILi2ELi2EN4cute5tupleIJNS5_1CILi64EEENS7_ILi128EEES8_EEENS_10bfloat16_tEfNS_4arch4Sm80ELb0ELb0ELb1ELb1ELb1ELb0ELb0ELb0ELi2ELi2ELi4ELi2ELb1EEENS1_24CollectiveEpilogueBwdGQAISA_fSD_Li256ELb1ELb1EEENS1_19SingleTileSchedulerILb1ELb0ELb0ELi128EEEEEEEEEvNT_6ParamsE,"aw",@nobits
	.sectionflags	@""
	.align	16
	.zero		1024


//--------------------- .nv.shared._ZN7cutlass13device_kernelIN5flash19enable_sm80_to_sm89INS1_16FlashAttnBwdSm80INS1_25CollectiveMainloopBwdSm80ILi2ELi2EN4cute5tupleIJNS5_1CILi64EEENS7_ILi128EEES8_EEENS_10bfloat16_tEfNS_4arch4Sm80ELb0ELb1ELb1ELb0ELb0ELb0ELb0ELb0ELi2ELi2ELi4ELi2ELb1EEENS1_21CollectiveEpilogueBwdISA_SB_SD_Li256ELb0ELb0ELi2EEENS1_19SingleTileSchedulerILb0ELb0ELb0ELi128EEEEEEEEEvNT_6ParamsE --------------------------
	.section	.nv.shared._ZN7cutlass13device_kernelIN5flash19enable_sm80_to_sm89INS1_16FlashAttnBwdSm80INS1_25CollectiveMainloopBwdSm80ILi2ELi2EN4cute5tupleIJNS5_1CILi64EEENS7_ILi128EEES8_EEENS_10bfloat16_tEfNS_4arch4Sm80ELb0ELb1ELb1ELb0ELb0ELb0ELb0ELb0ELi2ELi2ELi4ELi2ELb1EEENS1_21CollectiveEpilogueBwdISA_SB_SD_Li256ELb0ELb0ELi2EEENS1_19SingleTileSchedulerILb0ELb0ELb0ELi128EEEEEEEEEvNT_6ParamsE,"aw",@nobits
	.sectionflags	@""
	.align	16
	.zero		1024


//--------------------- .nv.shared._ZN7cutlass13device_kernelIN5flash19enable_sm80_to_sm89INS1_16FlashAttnBwdSm80INS1_25CollectiveMainloopBwdSm80ILi2ELi2EN4cute5tupleIJNS5_1CILi64EEENS7_ILi128EEES8_EEENS_10bfloat16_tEfNS_4arch4Sm80ELb0ELb1ELb1ELb0ELb1ELb0ELb0ELb0ELi2ELi2ELi4ELi2ELb1EEENS1_21CollectiveEpilogueBwdISA_SB_SD_Li256ELb0ELb0ELi2EEENS1_19SingleTileSchedulerILb0ELb0ELb0ELi128EEEEEEEEEvNT_6ParamsE --------------------------
	.section	.nv.shared._ZN7cutlass13device_kernelIN5flash19enable_sm80_to_sm89INS1_16FlashAttnBwdSm80INS1_25CollectiveMainloopBwdSm80ILi2ELi2EN4cute5tupleIJNS5_1CILi64EEENS7_ILi128EEES8_EEENS_10bfloat16_tEfNS_4arch4Sm80ELb0ELb1ELb1ELb0ELb1ELb0ELb0ELb0ELi2ELi2ELi4ELi2ELb1EEENS1_21CollectiveEpilogueBwdISA_SB_SD_Li256ELb0ELb0ELi2EEENS1_19SingleTileSchedulerILb0ELb0ELb0ELi128EEEEEEEEEvNT_6ParamsE,"aw",@nobits
	.sectionflags	@""
	.align	16
	.zero		1024


//--------------------- .nv.shared._ZN7cutlass13device_kernelIN5flash19enable_sm80_to_sm89INS1_16FlashAttnBwdSm80INS1_25CollectiveMainloopBwdSm80ILi2ELi2EN4cute5tupleIJNS5_1CILi64EEENS7_ILi128EEES8_EEENS_10bfloat16_tEfNS_4arch4Sm80ELb0ELb1ELb1ELb0ELb0ELb0ELb0ELb0ELi2ELi2ELi4ELi2ELb1EEENS1_24CollectiveEpilogueBwdGQAISA_fSD_Li256ELb0ELb0EEENS1_19SingleTileSchedulerILb0ELb0ELb0ELi128EEEEEEEEEvNT_6ParamsE --------------------------
	.section	.nv.shared._ZN7cutlass13device_kernelIN5flash19enable_sm80_to_sm89INS1_16FlashAttnBwdSm80INS1_25CollectiveMainloopBwdSm80ILi2ELi2EN4cute5tupleIJNS5_1CILi64EEENS7_ILi128EEES8_EEENS_10bfloat16_tEfNS_4arch4Sm80ELb0ELb1ELb1ELb0ELb0ELb0ELb0ELb0ELi2ELi2ELi4ELi2ELb1EEENS1_24CollectiveEpilogueBwdGQAISA_fSD_Li256ELb0ELb0EEENS1_19SingleTileSchedulerILb0ELb0ELb0ELi128EEEEEEEEEvNT_6ParamsE,"aw",@nobits
	.sectionflags	@""
	.align	16
	.zero		1024


//--------------------- .nv.shared._ZN7cutlass13device_kernelIN5flash19enable_sm80_to_sm89INS1_16FlashAttnBwdSm80INS1_25CollectiveMainloopBwdSm80ILi2ELi2EN4cute5tupleIJNS5_1CILi64EEENS7_ILi128EEES8_EEENS_10bfloat16_tEfNS_4arch4Sm80ELb0ELb1ELb1ELb0ELb1ELb0ELb0ELb0ELi2ELi2ELi4ELi2ELb1EEENS1_24CollectiveEpilogueBwdGQAISA_fSD_Li256ELb0ELb1EEENS1_19SingleTileSchedulerILb0ELb0ELb0ELi128EEEEEEEEEvNT_6ParamsE --------------------------
	.section	.nv.shared._ZN7cutlass13device_kernelIN5flash19enable_sm80_to_sm89INS1_16FlashAttnBwdSm80INS1_25CollectiveMainloopBwdSm80ILi2ELi2EN4cute5tupleIJNS5_1CILi64EEENS7_ILi128EEES8_EEENS_10bfloat16_tEfNS_4arch4Sm80ELb0ELb1ELb1ELb0ELb1ELb0ELb0ELb0ELi2ELi2ELi4ELi2ELb1EEENS1_24CollectiveEpilogueBwdGQAISA_fSD_Li256ELb0ELb1EEENS1_19SingleTileSchedulerILb0ELb0ELb0ELi128EEEEEEEEEvNT_6ParamsE,"aw",@nobits
	.sectionflags	@""
	.align	16
	.zero		1024


//--------------------- .nv.shared._ZN7cutlass13device_kernelIN5flash19enable_sm80_to_sm89INS1_16FlashAttnBwdSm80INS1_25CollectiveMainloopBwdSm80ILi2ELi2EN4cute5tupleIJNS5_1CILi64EEENS7_ILi128EEES8_EEENS_10bfloat16_tEfNS_4arch4Sm80ELb0ELb1ELb1ELb1ELb0ELb0ELb0ELb0ELi2ELi2ELi4ELi2ELb1EEENS1_21CollectiveEpilogueBwdISA_SB_SD_Li256ELb1ELb0ELi2EEENS1_19SingleTileSchedulerILb1ELb0ELb0ELi128EEEEEEEEEvNT_6ParamsE --------------------------
	.section	.nv.shared._ZN7cutlass13device_kernelIN5flash19enable_sm80_to_sm89INS1_16FlashAttnBwdSm80INS1_25CollectiveMainloopBwdSm80ILi2ELi2EN4cute5tupleIJNS5_1CILi64EEENS7_ILi128EEES8_EEENS_10bfloat16_tEfNS_4arch4Sm80ELb0ELb1ELb1ELb1ELb0ELb0ELb0ELb0ELi2ELi2ELi4ELi2ELb1EEENS1_21CollectiveEpilogueBwdISA_SB_SD_Li256ELb1ELb0ELi2EEENS1_19SingleTileSchedulerILb1ELb0ELb0ELi128EEEEEEEEEvNT_6ParamsE,"aw",@nobits
	.sectionflags	@""
	.align	16
	.zero		1024


//--------------------- .nv.shared._ZN7cutlass13device_kernelIN5flash19enable_sm80_to_sm89INS1_16FlashAttnBwdSm80INS1_25CollectiveMainloopBwdSm80ILi2ELi2EN4cute5tupleIJNS5_1CILi64EEENS7_ILi128EEES8_EEENS_10bfloat16_tEfNS_4arch4Sm80ELb0ELb1ELb1ELb1ELb1ELb0ELb0ELb0ELi2ELi2ELi4ELi2ELb1EEENS1_21CollectiveEpilogueBwdISA_SB_SD_Li256ELb1ELb0ELi2EEENS1_19SingleTileSchedulerILb1ELb0ELb0ELi128EEEEEEEEEvNT_6ParamsE --------------------------
	.section	.nv.shared._ZN7cutlass13device_kernelIN5flash19enable_sm80_to_sm89INS1_16FlashAttnBwdSm80INS1_25CollectiveMainloopBwdSm80ILi2ELi2EN4cute5tupleIJNS5_1CILi64EEENS7_ILi128EEES8_EEENS_10bfloat16_tEfNS_4arch4Sm80ELb0ELb1ELb1ELb1ELb1ELb0ELb0ELb0ELi2ELi2ELi4ELi2ELb1EEENS1_21CollectiveEpilogueBwdISA_SB_SD_Li256ELb1ELb0ELi2EEENS1_19SingleTileSchedulerILb1ELb0ELb0ELi128EEEEEEEEEvNT_6ParamsE,"aw",@nobits
	.sectionflags	@""
	.align	16
	.zero		1024


//--------------------- .nv.shared._ZN7cutlass13device_kernelIN5flash19enable_sm80_to_sm89INS1_16FlashAttnBwdSm80INS1_25CollectiveMainloopBwdSm80ILi2ELi2EN4cute5tupleIJNS5_1CILi64EEENS7_ILi128EEES8_EEENS_10bfloat16_tEfNS_4arch4Sm80ELb0ELb1ELb1ELb1ELb0ELb0ELb0ELb0ELi2ELi2ELi4ELi2ELb1EEENS1_24CollectiveEpilogueBwdGQAISA_fSD_Li256ELb1ELb0EEENS1_19SingleTileSchedulerILb1ELb0ELb0ELi128EEEEEEEEEvNT_6ParamsE --------------------------
	.section	.nv.shared._ZN7cutlass13device_kernelIN5flash19enable_sm80_to_sm89INS1_16FlashAttnBwdSm80INS1_25CollectiveMainloopBwdSm80ILi2ELi2EN4cute5tupleIJNS5_1CILi64EEENS7_ILi128EEES8_EEENS_10bfloat16_tEfNS_4arch4Sm80ELb0ELb1ELb1ELb1ELb0ELb0ELb0ELb0ELi2ELi2ELi4ELi2ELb1EEENS1_24CollectiveEpilogueBwdGQAISA_fSD_Li256ELb1ELb0EEENS1_19SingleTileSchedulerILb1ELb0ELb0ELi128EEEEEEEEEvNT_6ParamsE,"aw",@nobits
	.sectionflags	@""
	.align	16
	.zero		1024


//--------------------- .nv.shared._ZN7cutlass13device_kernelIN5flash19enable_sm80_to_sm89INS1_16FlashAttnBwdSm80INS1_25CollectiveMainloopBwdSm80ILi2ELi2EN4cute5tupleIJNS5_1CILi64EEENS7_ILi128EEES8_EEENS_10bfloat16_tEfNS_4arch4Sm80ELb0ELb1ELb1ELb1ELb1ELb0ELb0ELb0ELi2ELi2ELi4ELi2ELb1EEENS1_24CollectiveEpilogueBwdGQAISA_fSD_Li256ELb1ELb1EEENS1_19SingleTileSchedulerILb1ELb0ELb0ELi128EEEEEEEEEvNT_6ParamsE --------------------------
	.section	.nv.shared._ZN7cutlass13device_kernelIN5flash19enable_sm80_to_sm89INS1_16FlashAttnBwdSm80INS1_25CollectiveMainloopBwdSm80ILi2ELi2EN4cute5tupleIJNS5_1CILi64EEENS7_ILi128EEES8_EEENS_10bfloat16_tEfNS_4arch4Sm80ELb0ELb1ELb1ELb1ELb1ELb0ELb0ELb0ELi2ELi2ELi4ELi2ELb1EEENS1_24CollectiveEpilogueBwdGQAISA_fSD_Li256ELb1ELb1EEENS1_19SingleTileSchedulerILb1ELb0ELb0ELi128EEEEEEEEEvNT_6ParamsE,"aw",@nobits
	.sectionflags	@""
	.align	16
	.zero		1024


//--------------------- .nv.shared._ZN7cutlass13device_kernelIN5flash19enable_sm80_to_sm89INS1_16FlashAttnBwdSm80INS1_25CollectiveMainloopBwdSm80ILi2ELi2EN4cute5tupleIJNS5_1CILi64EEENS7_ILi128EEES8_EEENS_10bfloat16_tEfNS_4arch4Sm80ELb1ELb0ELb1ELb0ELb0ELb0ELb0ELb0ELi2ELi2ELi4ELi2ELb1EEENS1_21CollectiveEpilogueBwdISA_SB_SD_Li256ELb0ELb0ELi2EEENS1_25SingleTileBwdLPTSchedulerILb0ELi128ELb0EEEEEEEEEvNT_6ParamsE --------------------------
	.section	.nv.shared._ZN7cutlass13device_kernelIN5flash19enable_sm80_to_sm89INS1_16FlashAttnBwdSm80INS1_25CollectiveMainloopBwdSm80ILi2ELi2EN4cute5tupleIJNS5_1CILi64EEENS7_ILi128EEES8_EEENS_10bfloat16_tEfNS_4arch4Sm80ELb1ELb0ELb1ELb0ELb0ELb0ELb0ELb0ELi2ELi2ELi4ELi2ELb1EEENS1_21CollectiveEpilogueBwdISA_SB_SD_Li256ELb0ELb0ELi2EEENS1_25SingleTileBwdLPTSchedulerILb0ELi128ELb0EEEEEEEEEvNT_6ParamsE,"aw",@nobits
	.sectionflags	@""
	.align	16
	.zero		1024


//--------------------- .nv.shared._ZN7cutlass13device_kernelIN5flash19enable_sm80_to_sm89INS1_16FlashAttnBwdSm80INS1_25CollectiveMainloopBwdSm80ILi2ELi2EN4cute5tupleIJNS5_1CILi64EEENS7_ILi128EEES8_EEENS_10bfloat16_tEfNS_4arch4Sm80ELb1ELb0ELb1ELb0ELb1ELb0ELb0ELb0ELi2ELi2ELi4ELi2ELb1EEENS1_21CollectiveEpilogueBwdISA_SB_SD_Li256ELb0ELb0ELi2EEENS1_25SingleTileBwdLPTSchedulerILb0ELi128ELb1EEEEEEEEEvNT_6ParamsE --------------------------
	.section	.nv.shared._ZN7cutlass13device_kernelIN5flash19enable_sm80_to_sm89INS1_16FlashAttnBwdSm80INS1_25CollectiveMainloopBwdSm80ILi2ELi2EN4cute5tupleIJNS5_1CILi64EEENS7_ILi128EEES8_EEENS_10bfloat16_tEfNS_4arch4Sm80ELb1ELb0ELb1ELb0ELb1ELb0ELb0ELb0ELi2ELi2ELi4ELi2ELb1EEENS1_21CollectiveEpilogueBwdISA_SB_SD_Li256ELb0ELb0ELi2EEENS1_25SingleTileBwdLPTSchedulerILb0ELi128ELb1EEEEEEEEEvNT_6ParamsE,"aw",@nobits
	.sectionflags	@""
	.align	16
	.zero		1024


//--------------------- .nv.shared._ZN7cutlass13device_kernelIN5flash19enable_sm80_to_sm89INS1_16FlashAttnBwdSm80INS1_25CollectiveMainloopBwdSm80ILi2ELi2EN4cute5tupleIJNS5_1CILi64EEENS7_ILi128EEES8_EEENS_10bfloat16_tEfNS_4arch4Sm80ELb1ELb0ELb1ELb0ELb0ELb0ELb0ELb0ELi2ELi2ELi4ELi2ELb1EEENS1_24CollectiveEpilogueBwdGQAISA_fSD_Li256ELb0ELb0EEENS1_25SingleTileBwdLPTSchedulerILb0ELi128ELb0EEEEEEEEEvNT_6ParamsE --------------------------
	.section	.nv.shared._ZN7cutlass13device_kernelIN5flash19enable_sm80_to_sm89INS1_16FlashAttnBwdSm80INS1_25CollectiveMainloopBwdSm80ILi2ELi2EN4cute5tupleIJNS5_1CILi64EEENS7_ILi128EEES8_EEENS_10bfloat16_tEfNS_4arch4Sm80ELb1ELb0ELb1ELb0ELb0ELb0ELb0ELb0ELi2ELi2ELi4ELi2ELb1EEENS1_24CollectiveEpilogueBwdGQAISA_fSD_Li256ELb0ELb0EEENS1_25SingleTileBwdLPTSchedulerILb0ELi128ELb0EEEEEEEEEvNT_6ParamsE,"aw",@nobits
	.sectionflags	@""
	.align	16
	.zero		1024


//--------------------- .nv.shared._ZN7cutlass13device_kernelIN5flash19enable_sm80_to_sm89INS1_16FlashAttnBwdSm80INS1_25CollectiveMainloopBwdSm80ILi2ELi2EN4cute5tupleIJNS5_1CILi64EEENS7_ILi128EEES8_EEENS_10bfloat16_tEfNS_4arch4Sm80ELb1ELb0ELb1ELb0ELb1ELb0ELb0ELb0ELi2ELi2ELi4ELi2ELb1EEENS1_24CollectiveEpilogueBwdGQAISA_fSD_Li256ELb0ELb1EEENS1_25SingleTileBwdLPTSchedulerILb0ELi128ELb1EEEEEEEEEvNT_6ParamsE --------------------------
	.section	.nv.shared._ZN7cutlass13device_kernelIN5flash19enable_sm80_to_sm89INS1_16FlashAttnBwdSm80INS1_25CollectiveMainloopBwdSm80ILi2ELi2EN4cute5tupleIJNS5_1CILi64EEENS7_ILi128EEES8_EEENS_10bfloat16_tEfNS_4arch4Sm80ELb1ELb0ELb1ELb0ELb1ELb0ELb0ELb0ELi2ELi2ELi4ELi2ELb1EEENS1_24CollectiveEpilogueBwdGQAISA_fSD_Li256ELb0ELb1EEENS1_25SingleTileBwdLPTSchedulerILb0ELi128ELb1EEEEEEEEEvNT_6ParamsE,"aw",@nobits
	.sectionflags	@""
	.align	16
	.zero		1024


//--------------------- .nv.shared._ZN7cutlass13device_kernelIN5flash22FlashAttnBwdPreprocessIN4cute5tupleIJNS3_1CILi64EEES6_EEENS_10bfloat16_tEfNS_4arch4Sm80ELb1ELb0EEEEEvNT_6ParamsE --------------------------
	.section	.nv.shared._ZN7cutlass13device_kernelIN5flash22FlashAttnBwdPreprocessIN4cute5tupleIJNS3_1CILi64EEES6_EEENS_10bfloat16_tEfNS_4arch4Sm80ELb1ELb0EEEEEvNT_6ParamsE,"aw",@nobits
	.sectionflags	@""
	.align	16
	.zero		1024


//--------------------- .nv.shared._ZN7cutlass13device_kernelIN5flash19enable_sm80_to_sm89INS1_16FlashAttnBwdSm80INS1_25CollectiveMainloopBwdSm80ILi2ELi2EN4cute5tupleIJNS5_1CILi64EEENS7_ILi128EEES8_EEENS_10bfloat16_tEfNS_4arch4Sm80ELb1ELb0ELb1ELb1ELb0ELb0ELb0ELb0ELi2ELi2ELi4ELi2ELb1EEENS1_21CollectiveEpilogueBwdISA_SB_SD_Li256ELb1ELb0ELi2EEENS1_25SingleTileBwdLPTSchedulerILb1ELi128ELb0EEEEEEEEEvNT_6ParamsE --------------------------
	.section	.nv.shared._ZN7cutlass13device_kernelIN5flash19enable_sm80_to_sm89INS1_16FlashAttnBwdSm80INS1_25CollectiveMainloopBwdSm80ILi2ELi2EN4cute5tupleIJNS5_1CILi64EEENS7_ILi128EEES8_EEENS_10bfloat16_tEfNS_4arch4Sm80ELb1ELb0ELb1ELb1ELb0ELb0ELb0ELb0ELi2ELi2ELi4ELi2ELb1EEENS1_21CollectiveEpilogueBwdISA_SB_SD_Li256ELb1ELb0ELi2EEENS1_25SingleTileBwdLPTSchedulerILb1ELi128ELb0EEEEEEEEEvNT_6ParamsE,"aw",@nobits
	.sectionflags	@""
	.align	16
	.zero		1024


//--------------------- .nv.shared._ZN7cutlass13device_kernelIN5flash19enable_sm80_to_sm89INS1_16FlashAttnBwdSm80INS1_25CollectiveMainloopBwdSm80ILi2ELi2EN4cute5tupleIJNS5_1CILi64EEENS7_ILi128EEES8_EEENS_10bfloat16_tEfNS_4arch4Sm80ELb1ELb0ELb1ELb1ELb1ELb0ELb0ELb0ELi2ELi2ELi4ELi2ELb1EEENS1_21CollectiveEpilogueBwdISA_SB_SD_Li256ELb1ELb0ELi2EEENS1_25SingleTileBwdLPTSchedulerILb1ELi128ELb1EEEEEEEEEvNT_6ParamsE --------------------------
	.section	.nv.shared._ZN7cutlass13device_kernelIN5flash19enable_sm80_to_sm89INS1_16FlashAttnBwdSm80INS1_25CollectiveMainloopBwdSm80ILi2ELi2EN4cute5tupleIJNS5_1CILi64EEENS7_ILi128EEES8_EEENS_10bfloat16_tEfNS_4arch4Sm80ELb1ELb0ELb1ELb1ELb1ELb0ELb0ELb0ELi2ELi2ELi4ELi2ELb1EEENS1_21CollectiveEpilogueBwdISA_SB_SD_Li256ELb1ELb0ELi2EEENS1_25SingleTileBwdLPTSchedulerILb1ELi128ELb1EEEEEEEEEvNT_6ParamsE,"aw",@nobits
	.sectionflags	@""
	.align	16
	.zero		1024


//--------------------- .nv.shared._ZN7cutlass13device_kernelIN5flash19enable_sm80_to_sm89INS1_16FlashAttnBwdSm80INS1_25CollectiveMainloopBwdSm80ILi2ELi2EN4cute5tupleIJNS5_1CILi64EEENS7_ILi128EEES8_EEENS_10bfloat16_tEfNS_4arch4Sm80ELb1ELb0ELb1ELb1ELb0ELb0ELb0ELb0ELi2ELi2ELi4ELi2ELb1EEENS1_24CollectiveEpilogueBwdGQAISA_fSD_Li256ELb1ELb0EEENS1_25SingleTileBwdLPTSchedulerILb1ELi128ELb0EEEEEEEEEvNT_6ParamsE --------------------------
	.section	.nv.shared._ZN7cutlass13device_kernelIN5flash19enable_sm80_to_sm89INS1_16FlashAttnBwdSm80INS1_25CollectiveMainloopBwdSm80ILi2ELi2EN4cute5tupleIJNS5_1CILi64EEENS7_ILi128EEES8_EEENS_10bfloat16_tEfNS_4arch4Sm80ELb1ELb0ELb1ELb1ELb0ELb0ELb0ELb0ELi2ELi2ELi4ELi2ELb1EEENS1_24CollectiveEpilogueBwdGQAISA_fSD_Li256ELb1ELb0EEENS1_25SingleTileBwdLPTSchedulerILb1ELi128ELb0EEEEEEEEEvNT_6ParamsE,"aw",@nobits
	.sectionflags	@""
	.align	16
	.zero		1024


//--------------------- .nv.shared._ZN7cutlass13device_kernelIN5flash32FlashAttnBwdPostprocessConvertdQIN4cute5tupleIJNS3_1CILi64EEES6_EEENS_10bfloat16_tEfNS_4arch4Sm80ELi256ENS3_8TiledMMAINS3_8MMA_AtomIJNS3_30SM80_16x8x16_F32BF16BF16F32_TNEEEENS3_6LayoutINS4_IJNS5_ILi2EEENS5_ILi4EEENS5_ILi1EEEEEENS4_IJSI_SG_NS5_ILi0EEEEEEEENS4_IJNS5_ILi32EEES6_NS5_ILi16EEEEEEEELb0EEEEEvNT_6ParamsE --------------------------
	.section	.nv.shared._ZN7cutlass13device_kernelIN5flash32FlashAttnBwdPostprocessConvertdQIN4cute5tupleIJNS3_1CILi64EEES6_EEENS_10bfloat16_tEfNS_4arch4Sm80ELi256ENS3_8TiledMMAINS3_8MMA_AtomIJNS3_30SM80_16x8x16_F32BF16BF16F32_TNEEEENS3_6LayoutINS4_IJNS5_ILi2EEENS5_ILi4EEENS5_ILi1EEEEEENS4_IJSI_SG_NS5_ILi0EEEEEEEENS4_IJNS5_ILi32EEES6_NS5_ILi16EEEEEEEELb0EEEEEvNT_6ParamsE,"aw",@nobits
	.sectionflags	@""
	.align	16
	.zero		1024


//--------------------- .nv.shared._ZN7cutlass13device_kernelIN5flash19enable_sm80_to_sm89INS1_16FlashAttnBwdSm80INS1_25CollectiveMainloopBwdSm80ILi2ELi2EN4cute5tupleIJNS5_1CILi64EEENS7_ILi128EEES8_EEENS_10bfloat16_tEfNS_4arch4Sm80ELb1ELb0ELb1ELb1ELb1ELb0ELb0ELb0ELi2ELi2ELi4ELi2ELb1EEENS1_24CollectiveEpilogueBwdGQAISA_fSD_Li256ELb1ELb1EEENS1_25SingleTileBwdLPTSchedulerILb1ELi128ELb1EEEEEEEEEvNT_6ParamsE --------------------------
	.section	.nv.shared._ZN7cutlass13device_kernelIN5flash19enable_sm80_to_sm89INS1_16FlashAttnBwdSm80INS1_25CollectiveMainloopBwdSm80ILi2ELi2EN4cute5tupleIJNS5_1CILi64EEENS7_ILi128EEES8_EEENS_10bfloat16_tEfNS_4arch4Sm80ELb1ELb0ELb1ELb1ELb1ELb0ELb0ELb0ELi2ELi2ELi4ELi2ELb1EEENS1_24CollectiveEpilogueBwdGQAISA_fSD_Li256ELb1ELb1EEENS1_25SingleTileBwdLPTSchedulerILb1ELi128ELb1EEEEEEEEEvNT_6ParamsE,"aw",@nobits
	.sectionflags	@""
	.align	16
	.zero		1024


//--------------------- .nv.shared._ZN7cutlass13device_kernelIN5flash22FlashAttnBwdPreprocessIN4cute5tupleIJNS3_1CILi64EEES6_EEENS_10bfloat16_tEfNS_4arch4Sm80ELb1ELb1EEEEEvNT_6ParamsE --------------------------
	.section	.nv.shared._ZN7cutlass13device_kernelIN5flash22FlashAttnBwdPreprocessIN4cute5tupleIJNS3_1CILi64EEES6_EEENS_10bfloat16_tEfNS_4arch4Sm80ELb1ELb1EEEEEvNT_6ParamsE,"aw",@nobits
	.sectionflags	@""
	.align	16
	.zero		1024


//--------------------- .nv.shared._ZN7cutlass13device_kernelIN5flash19enable_sm80_to_sm89INS1_16FlashAttnBwdSm80INS1_25CollectiveMainloopBwdSm80ILi2ELi2EN4cute5tupleIJNS5_1CILi128EEES8_NS7_ILi64EEEEEENS_10bfloat16_tEfNS_4arch4Sm80ELb0ELb0ELb1ELb0ELb0ELb0ELb0ELb0ELi2ELi4ELi4ELi4ELb0EEENS1_21CollectiveEpilogueBwdISA_SB_SD_Li256ELb0ELb0ELi2EEENS1_19SingleTileSchedulerILb0ELb0ELb0ELi128EEEEEEEEEvNT_6ParamsE --------------------------
	.section	.nv.shared._ZN7cutlass13device_kernelIN5flash19enable_sm80_to_sm89INS1_16FlashAttnBwdSm80INS1_25CollectiveMainloopBwdSm80ILi2ELi2EN4cute5tupleIJNS5_1CILi128EEES8_NS7_ILi64EEEEEENS_10bfloat16_tEfNS_4arch4Sm80ELb0ELb0ELb1ELb0ELb0ELb0ELb0ELb0ELi2ELi4ELi4ELi4ELb0EEENS1_21CollectiveEpilogueBwdISA_SB_SD_Li256ELb0ELb0ELi2EEENS1_19SingleTileSchedulerILb0ELb0ELb0ELi128EEEEEEEEEvNT_6ParamsE,"aw",@nobits
	.sectionflags	@""
	.align	16
	.zero		1024


//--------------------- .nv.shared._ZN7cutlass13device_kernelIN5flash19enable_sm80_to_sm89INS1_16FlashAttnBwdSm80INS1_25CollectiveMainloopBwdSm80ILi2ELi2EN4cute5tupleIJNS5_1CILi128EEES8_NS7_ILi64EEEEEENS_10bfloat16_tEfNS_4arch4Sm80ELb0ELb0ELb1ELb0ELb1ELb0ELb0ELb0ELi2ELi4ELi4ELi4ELb0EEENS1_21CollectiveEpilogueBwdISA_SB_SD_Li256ELb0ELb0ELi2EEENS1_19SingleTileSchedulerILb0ELb0ELb0ELi128EEEEEEEEEvNT_6ParamsE --------------------------
	.section	.nv.shared._ZN7cutlass13device_kernelIN5flash19enable_sm80_to_sm89INS1_16FlashAttnBwdSm80INS1_25CollectiveMainloopBwdSm80ILi2ELi2EN4cute5tupleIJNS5_1CILi128EEES8_NS7_ILi64EEEEEENS_10bfloat16_tEfNS_4arch4Sm80ELb0ELb0ELb1ELb0ELb1ELb0ELb0ELb0ELi2ELi4ELi4ELi4ELb0EEENS1_21CollectiveEpilogueBwdISA_SB_SD_Li256ELb0ELb0ELi2EEENS1_19SingleTileSchedulerILb0ELb0ELb0ELi128EEEEEEEEEvNT_6ParamsE,"aw",@nobits
	.sectionflags	@""
	.align	16
	.zero		1024


//--------------------- .nv.shared._ZN7cutlass13device_kernelIN5flash19enable_sm80_to_sm89INS1_16FlashAttnBwdSm80INS1_25CollectiveMainloopBwdSm80ILi2ELi2EN4cute5tupleIJNS5_1CILi128EEES8_NS7_ILi64EEEEEENS_10bfloat16_tEfNS_4arch4Sm80ELb0ELb0ELb1ELb0ELb0ELb0ELb0ELb0ELi2ELi4ELi4ELi4ELb0EEENS1_24CollectiveEpilogueBwdGQAISA_fSD_Li256ELb0ELb0EEENS1_19SingleTileSchedulerILb0ELb0ELb0ELi128EEEEEEEEEvNT_6ParamsE --------------------------
	.section	.nv.shared._ZN7cutlass13device_kernelIN5flash19enable_sm80_to_sm89INS1_16FlashAttnBwdSm80INS1_25CollectiveMainloopBwdSm80ILi2ELi2EN4cute5tupleIJNS5_1CILi128EEES8_NS7_ILi64EEEEEENS_10bfloat16_tEfNS_4arch4Sm80ELb0ELb0ELb1ELb0ELb0ELb0ELb0ELb0ELi2ELi4ELi4ELi4ELb0EEENS1_24CollectiveEpilogueBwdGQAISA_fSD_Li256ELb0ELb0EEENS1_19SingleTileSchedulerILb0ELb0ELb0ELi128EEEEEEEEEvNT_6ParamsE,"aw",@nobits
	.sectionflags	@""
	.align	16
	.zero		1024


//--------------------- .nv.shared._ZN7cutlass13device_kernelIN5flash19enable_sm80_to_sm89INS1_16FlashAttnBwdSm80INS1_25CollectiveMainloopBwdSm80ILi2ELi2EN4cute5tupleIJNS5_1CILi128EEES8_NS7_ILi64EEEEEENS_10bfloat16_tEfNS_4arch4Sm80ELb0ELb0ELb1ELb0ELb1ELb0ELb0ELb0ELi2ELi4ELi4ELi4ELb0EEENS1_24CollectiveEpilogueBwdGQAISA_fSD_Li256ELb0ELb1EEENS1_19SingleTileSchedulerILb0ELb0ELb0ELi128EEEEEEEEEvNT_6ParamsE --------------------------
	.section	.nv.shared._ZN7cutlass13device_kernelIN5flash19enable_sm80_to_sm89INS1_16FlashAttnBwdSm80INS1_25CollectiveMainloopBwdSm80ILi2ELi2EN4cute5tupleIJNS5_1CILi128EEES8_NS7_ILi64EEEEEENS_10bfloat16_tEfNS_4arch4Sm80ELb0ELb0ELb1ELb0ELb1ELb0ELb0ELb0ELi2ELi4ELi4ELi4ELb0EEENS1_24CollectiveEpilogueBwdGQAISA_fSD_Li256ELb0ELb1EEENS1_19SingleTileSchedulerILb0ELb0ELb0ELi128EEEEEEEEEvNT_6ParamsE,"aw",@nobits
	.sectionflags	@""
	.align	16
	.zero		1024


//--------------------- .nv.shared._ZN7cutlass13device_kernelIN5flash19enable_sm80_to_sm89INS1_16FlashAttnBwdSm80INS1_25CollectiveMainloopBwdSm80ILi2ELi2EN4cute5tupleIJNS5_1CILi128EEES8_NS7_ILi64EEEEEENS_10bfloat16_tEfNS_4arch4Sm80ELb0ELb0ELb1ELb1ELb0ELb0ELb0ELb0ELi2ELi4ELi4ELi4ELb0EEENS1_21CollectiveEpilogueBwdISA_SB_SD_Li256ELb1ELb0ELi2EEENS1_19SingleTileSchedulerILb1ELb0ELb0ELi128EEEEEEEEEvNT_6ParamsE --------------------------
	.section	.nv.shared._ZN7cutlass13device_kernelIN5flash19enable_sm80_to_sm89INS1_16FlashAttnBwdSm80INS1_25CollectiveMainloopBwdSm80ILi2ELi2EN4cute5tupleIJNS5_1CILi128EEES8_NS7_ILi64EEEEEENS_10bfloat16_tEfNS_4arch4Sm80ELb0ELb0ELb1ELb1ELb0ELb0ELb0ELb0ELi2ELi4ELi4ELi4ELb0EEENS1_21CollectiveEpilogueBwdISA_SB_SD_Li256ELb1ELb0ELi2EEENS1_19SingleTileSchedulerILb1ELb0ELb0ELi128EEEEEEEEEvNT_6ParamsE,"aw",@nobits
	.sectionflags	@""
	.align	16
	.zero		1024


//--------------------- .nv.shared._ZN7cutlass13device_kernelIN5flash19enable_sm80_to_sm89INS1_16FlashAttnBwdSm80INS1_25CollectiveMainloopBwdSm80ILi2ELi2EN4cute5tupleIJNS5_1CILi128EEES8_NS7_ILi64EEEEEENS_10bfloat16_tEfNS_4arch4Sm80ELb0ELb0ELb1ELb1ELb1ELb0ELb0ELb0ELi2ELi4ELi4ELi4ELb0EEENS1_21CollectiveEpilogueBwdISA_SB_SD_Li256ELb1ELb0ELi2EEENS1_19SingleTileSchedulerILb1ELb0ELb0ELi128EEEEEEEEEvNT_6ParamsE --------------------------
	.section	.nv.shared._ZN7cutlass13device_kernelIN5flash19enable_sm80_to_sm89INS1_16FlashAttnBwdSm80INS1_25CollectiveMainloopBwdSm80ILi2ELi2EN4cute5tupleIJNS5_1CILi128EEES8_NS7_ILi64EEEEEENS_10bfloat16_tEfNS_4arch4Sm80ELb0ELb0ELb1ELb1ELb1ELb0ELb0ELb0ELi2ELi4ELi4ELi4ELb0EEENS1_21CollectiveEpilogueBwdISA_SB_SD_Li256ELb1ELb0ELi2EEENS1_19SingleTileSchedulerILb1ELb0ELb0ELi128EEEEEEEEEvNT_6ParamsE,"aw",@nobits
	.sectionflags	@""
	.align	16
	.zero		1024


//--------------------- .nv.shared._ZN7cutlass13device_kernelIN5flash19enable_sm80_to_sm89INS1_16FlashAttnBwdSm80INS1_25CollectiveMainloopBwdSm80ILi2ELi2EN4cute5tupleIJNS5_1CILi128EEES8_NS7_ILi64EEEEEENS_10bfloat16_tEfNS_4arch4Sm80ELb0ELb0ELb1ELb1ELb0ELb0ELb0ELb0ELi2ELi4ELi4ELi4ELb0EEENS1_24CollectiveEpilogueBwdGQAISA_fSD_Li256ELb1ELb0EEENS1_19SingleTileSchedulerILb1ELb0ELb0ELi128EEEEEEEEEvNT_6ParamsE --------------------------
	.section	.nv.shared._ZN7cutlass13device_kernelIN5flash19enable_sm80_to_sm89INS1_16FlashAttnBwdSm80INS1_25CollectiveMainloopBwdSm80ILi2ELi2EN4cute5tupleIJNS5_1CILi128EEES8_NS7_ILi64EEEEEENS_10bfloat16_tEfNS_4arch4Sm80ELb0ELb0ELb1ELb1ELb0ELb0ELb0ELb0ELi2ELi4ELi4ELi4ELb0EEENS1_24CollectiveEpilogueBwdGQAISA_fSD_Li256ELb1ELb0EEENS1_19SingleTileSchedulerILb1ELb0ELb0ELi128EEEEEEEEEvNT_6ParamsE,"aw",@nobits
	.sectionflags	@""
	.align	16
	.zero		1024


//--------------------- .nv.shared._ZN7cutlass13device_kernelIN5flash19enable_sm80_to_sm89INS1_16FlashAttnBwdSm80INS1_25CollectiveMainloopBwdSm80ILi2ELi2EN4cute5tupleIJNS5_1CILi128EEES8_NS7_ILi64EEEEEENS_10bfloat16_tEfNS_4arch4Sm80ELb0ELb0ELb1ELb1ELb1ELb0ELb0ELb0ELi2ELi4ELi4ELi4ELb0EEENS1_24CollectiveEpilogueBwdGQAISA_fSD_Li256ELb1ELb1EEENS1_19SingleTileSchedulerILb1ELb0ELb0ELi128EEEEEEEEEvNT_6ParamsE --------------------------
	.section	.nv.shared._ZN7cutlass13device_kernelIN5flash19enable_sm80_to_sm89INS1_16FlashAttnBwdSm80INS1_25CollectiveMainloopBwdSm80ILi2ELi2EN4cute5tupleIJNS5_1CILi128EEES8_NS7_ILi64EEEEEENS_10bfloat16_tEfNS_4arch4Sm80ELb0ELb0ELb1ELb1ELb1ELb0ELb0ELb0ELi2ELi4ELi4ELi4ELb0EEENS1_24CollectiveEpilogueBwdGQAISA_fSD_Li256ELb1ELb1EEENS1_19SingleTileSchedulerILb1ELb0ELb0ELi128EEEEEEEEEvNT_6ParamsE,"aw",@nobits
	.sectionflags	@""
	.align	16
	.zero		1024


//--------------------- .nv.shared._ZN7cutlass13device_kernelIN5flash19enable_sm80_to_sm89INS1_16FlashAttnBwdSm80INS1_25CollectiveMainloopBwdSm80ILi2ELi2EN4cute5tupleIJNS5_1CILi128EEES8_NS7_ILi64EEEEEENS_10bfloat16_tEfNS_4arch4Sm80ELb0ELb1ELb1ELb0ELb0ELb0ELb0ELb0ELi2ELi4ELi4ELi4ELb0EEENS1_21CollectiveEpilogueBwdISA_SB_SD_Li256ELb0ELb0ELi2EEENS1_19SingleTileSchedulerILb0ELb0ELb0ELi128EEEEEEEEEvNT_6ParamsE --------------------------
	.section	.nv.shared._ZN7cutlass13device_kernelIN5flash19enable_sm80_to_sm89INS1_16FlashAttnBwdSm80INS1_25CollectiveMainloopBwdSm80ILi2ELi2EN4cute5tupleIJNS5_1CILi128EEES8_NS7_ILi64EEEEEENS_10bfloat16_tEfNS_4arch4Sm80ELb0ELb1ELb1ELb0ELb0ELb0ELb0ELb0ELi2ELi4ELi4ELi4ELb0EEENS1_21CollectiveEpilogueBwdISA_SB_SD_Li256ELb0ELb0ELi2EEENS1_19SingleTileSchedulerILb0ELb0ELb0ELi128EEEEEEEEEvNT_6ParamsE,"aw",@nobits
	.sectionflags	@""
	.align	16
	.zero		1024


//--------------------- .nv.shared._ZN7cutlass13device_kernelIN5flash19enable_sm80_to_sm89INS1_16FlashAttnBwdSm80INS1_25CollectiveMainloopBwdSm80ILi2ELi2EN4cute5tupleIJNS5_1CILi128EEES8_NS7_ILi64EEEEEENS_10bfloat16_tEfNS_4arch4Sm80ELb0ELb1ELb1ELb0ELb1ELb0ELb0ELb0ELi2ELi4ELi4ELi4ELb0EEENS1_21CollectiveEpilogueBwdISA_SB_SD_Li256ELb0ELb0ELi2EEENS1_19SingleTileSchedulerILb0ELb0ELb0ELi128EEEEEEEEEvNT_6ParamsE --------------------------
	.section	.nv.shared._ZN7cutlass13device_kernelIN5flash19enable_sm80_to_sm89INS1_16FlashAttnBwdSm80INS1_25CollectiveMainloopBwdSm80ILi2ELi2EN4cute5tupleIJNS5_1CILi128EEES8_NS7_ILi64EEEEEENS_10bfloat16_tEfNS_4arch4Sm80ELb0ELb1ELb1ELb0ELb1ELb0ELb0ELb0ELi2ELi4ELi4ELi4ELb0EEENS1_21CollectiveEpilogueBwdISA_SB_SD_Li256ELb0ELb0ELi2EEENS1_19SingleTileSchedulerILb0ELb0ELb0ELi128EEEEEEEEEvNT_6ParamsE,"aw",@nobits
	.sectionflags	@""
	.align	16
	.zero		1024


//--------------------- .nv.shared._ZN7cutlass13device_kernelIN5flash19enable_sm80_to_sm89INS1_16FlashAttnBwdSm80INS1_25CollectiveMainloopBwdSm80ILi2ELi2EN4cute5tupleIJNS5_1CILi128EEES8_NS7_ILi64EEEEEENS_10bfloat16_tEfNS_4arch4Sm80ELb0ELb1ELb1ELb0ELb0ELb0ELb0ELb0ELi2ELi4ELi4ELi4ELb0EEENS1_24CollectiveEpilogueBwdGQAISA_fSD_Li256ELb0ELb0EEENS1_19SingleTileSchedulerILb0ELb0ELb0ELi128EEEEEEEEEvNT_6ParamsE --------------------------
	.section	.nv.shared._ZN7cutlass13device_kernelIN5flash19enable_sm80_to_sm89INS1_16FlashAttnBwdSm80INS1_25CollectiveMainloopBwdSm80ILi2ELi2EN4cute5tupleIJNS5_1CILi128EEES8_NS7_ILi64EEEEEENS_10bfloat16_tEfNS_4arch4Sm80ELb0ELb1ELb1ELb0ELb0ELb0ELb0ELb0ELi2ELi4ELi4ELi4ELb0EEENS1_24CollectiveEpilogueBwdGQAISA_fSD_Li256ELb0ELb0EEENS1_19SingleTileSchedulerILb0ELb0ELb0ELi128EEEEEEEEEvNT_6ParamsE,"aw",@nobits
	.sectionflags	@""
	.align	16
	.zero		1024


//--------------------- .nv.shared._ZN7cutlass13device_kernelIN5flash19enable_sm80_to_sm89INS1_16FlashAttnBwdSm80INS1_25CollectiveMainloopBwdSm80ILi2ELi2EN4cute5tupleIJNS5_1CILi128EEES8_NS7_ILi64EEEEEENS_10bfloat16_tEfNS_4arch4Sm80ELb0ELb1ELb1ELb0ELb1ELb0ELb0ELb0ELi2ELi4ELi4ELi4ELb0EEENS1_24CollectiveEpilogueBwdGQAISA_fSD_Li256ELb0ELb1EEENS1_19SingleTileSchedulerILb0ELb0ELb0ELi128EEEEEEEEEvNT_6ParamsE --------------------------
	.section	.nv.shared._ZN7cutlass13device_kernelIN5flash19enable_sm80_to_sm89INS1_16FlashAttnBwdSm80INS1_25CollectiveMainloopBwdSm80ILi2ELi2EN4cute5tupleIJNS5_1CILi128EEES8_NS7_ILi64EEEEEENS_10bfloat16_tEfNS_4arch4Sm80ELb0ELb1ELb1ELb0ELb1ELb0ELb0ELb0ELi2ELi4ELi4ELi4ELb0EEENS1_24CollectiveEpilogueBwdGQAISA_fSD_Li256ELb0ELb1EEENS1_19SingleTileSchedulerILb0ELb0ELb0ELi128EEEEEEEEEvNT_6ParamsE,"aw",@nobits
	.sectionflags	@""
	.align	16
	.zero		1024


//--------------------- .nv.shared._ZN7cutlass13device_kernelIN5flash19enable_sm80_to_sm89INS1_16FlashAttnBwdSm80INS1_25CollectiveMainloopBwdSm80ILi2ELi2EN4cute5tupleIJNS5_1CILi128EEES8_NS7_ILi64EEEEEENS_10bfloat16_tEfNS_4arch4Sm80ELb0ELb1ELb1ELb1ELb0ELb0ELb0ELb0ELi2ELi4ELi4ELi4ELb0EEENS1_21CollectiveEpilogueBwdISA_SB_SD_Li256ELb1ELb0ELi2EEENS1_19SingleTileSchedulerILb1ELb0ELb0ELi128EEEEEEEEEvNT_6ParamsE --------------------------
	.section	.nv.shared._ZN7cutlass13device_kernelIN5flash19enable_sm80_to_sm89INS1_16FlashAttnBwdSm80INS1_25CollectiveMainloopBwdSm80ILi2ELi2EN4cute5tupleIJNS5_1CILi128EEES8_NS7_ILi64EEEEEENS_10bfloat16_tEfNS_4arch4Sm80ELb0ELb1ELb1ELb1ELb0ELb0ELb0ELb0ELi2ELi4ELi4ELi4ELb0EEENS1_21CollectiveEpilogueBwdISA_SB_SD_Li256ELb1ELb0ELi2EEENS1_19SingleTileSchedulerILb1ELb0ELb0ELi128EEEEEEEEEvNT_6ParamsE,"aw",@nobits
	.sectionflags	@""
	.align	16
	.zero		1024


//--------------------- .nv.shared._ZN7cutlass13device_kernelIN5flash19enable_sm80_to_sm89INS1_16FlashAttnBwdSm80INS1_25CollectiveMainloopBwdSm80ILi2ELi2EN4cute5tupleIJNS5_1CILi128EEES8_NS7_ILi64EEEEEENS_10bfloat16_tEfNS_4arch4Sm80ELb0ELb1ELb1ELb1ELb1ELb0ELb0ELb0ELi2ELi4ELi4ELi4ELb0EEENS1_21CollectiveEpilogueBwdISA_SB_SD_Li256ELb1ELb0ELi2EEENS1_19SingleTileSchedulerILb1ELb0ELb0ELi128EEEEEEEEEvNT_6ParamsE --------------------------
	.section	.nv.shared._ZN7cutlass13device_kernelIN5flash19enable_sm80_to_sm89INS1_16FlashAttnBwdSm80INS1_25CollectiveMainloopBwdSm80ILi2ELi2EN4cute5tupleIJNS5_1CILi128EEES8_NS7_ILi64EEEEEENS_10bfloat16_tEfNS_4arch4Sm80ELb0ELb1ELb1ELb1ELb1ELb0ELb0ELb0ELi2ELi4ELi4ELi4ELb0EEENS1_21CollectiveEpilogueBwdISA_SB_SD_Li256ELb1ELb0ELi2EEENS1_19SingleTileSchedulerILb1ELb0ELb0ELi128EEEEEEEEEvNT_6ParamsE,"aw",@nobits
	.sectionflags	@""
	.align	16
	.zero		1024


//--------------------- .nv.shared._ZN7cutlass13device_kernelIN5flash19enable_sm80_to_sm89INS1_16FlashAttnBwdSm80INS1_25CollectiveMainloopBwdSm80ILi2ELi2EN4cute5tupleIJNS5_1CILi128EEES8_NS7_ILi64EEEEEENS_10bfloat16_tEfNS_4arch4Sm80ELb0ELb1ELb1ELb1ELb0ELb0ELb0ELb0ELi2ELi4ELi4ELi4ELb0EEENS1_24CollectiveEpilogueBwdGQAISA_fSD_Li256ELb1ELb0EEENS1_19SingleTileSchedulerILb1ELb0ELb0ELi128EEEEEEEEEvNT_6ParamsE --------------------------
	.section	.nv.shared._ZN7cutlass13device_kernelIN5flash19enable_sm80_to_sm89INS1_16FlashAttnBwdSm80INS1_25CollectiveMainloopBwdSm80ILi2ELi2EN4cute5tupleIJNS5_1CILi128EEES8_NS7_ILi64EEEEEENS_10bfloat16_tEfNS_4arch4Sm80ELb0ELb1ELb1ELb1ELb0ELb0ELb0ELb0ELi2ELi4ELi4ELi4ELb0EEENS1_24CollectiveEpilogueBwdGQAISA_fSD_Li256ELb1ELb0EEENS1_19SingleTileSchedulerILb1ELb0ELb0ELi128EEEEEEEEEvNT_6ParamsE,"aw",@nobits
	.sectionflags	@""
	.align	16
	.zero		1024


//--------------------- .nv.shared._ZN7cutlass13device_kernelIN5flash19enable_sm80_to_sm89INS1_16FlashAttnBwdSm80INS1_25CollectiveMainloopBwdSm80ILi2ELi2EN4cute5tupleIJNS5_1CILi128EEES8_NS7_ILi64EEEEEENS_10bfloat16_tEfNS_4arch4Sm80ELb0ELb1ELb1ELb1ELb1ELb0ELb0ELb0ELi2ELi4ELi4ELi4ELb0EEENS1_24CollectiveEpilogueBwdGQAISA_fSD_Li256ELb1ELb1EEENS1_19SingleTileSchedulerILb1ELb0ELb0ELi128EEEEEEEEEvNT_6ParamsE --------------------------
	.section	.nv.shared._ZN7cutlass13device_kernelIN5flash19enable_sm80_to_sm89INS1_16FlashAttnBwdSm80INS1_25CollectiveMainloopBwdSm80ILi2ELi2EN4cute5tupleIJNS5_1CILi128EEES8_NS7_ILi64EEEEEENS_10bfloat16_tEfNS_4arch4Sm80ELb0ELb1ELb1ELb1ELb1ELb0ELb0ELb0ELi2ELi4ELi4ELi4ELb0EEENS1_24CollectiveEpilogueBwdGQAISA_fSD_Li256ELb1ELb1EEENS1_19SingleTileSchedulerILb1ELb0ELb0ELi128EEEEEEEEEvNT_6ParamsE,"aw",@nobits
	.sectionflags	@""
	.align	16
	.zero		1024


//--------------------- .nv.shared._ZN7cutlass13device_kernelIN5flash19enable_sm80_to_sm89INS1_16FlashAttnBwdSm80INS1_25CollectiveMainloopBwdSm80ILi2ELi2EN4cute5tupleIJNS5_1CILi128EEES8_NS7_ILi64EEEEEENS_10bfloat16_tEfNS_4arch4Sm80ELb1ELb0ELb1ELb0ELb0ELb0ELb0ELb0ELi2ELi4ELi4ELi4ELb0EEENS1_21CollectiveEpilogueBwdISA_SB_SD_Li256ELb0ELb0ELi2EEENS1_25SingleTileBwdLPTSchedulerILb0ELi128ELb0EEEEEEEEEvNT_6ParamsE --------------------------
	.section	.nv.shared._ZN7cutlass13device_kernelIN5flash19enable_sm80_to_sm89INS1_16FlashAttnBwdSm80INS1_25CollectiveMainloopBwdSm80ILi2ELi2EN4cute5tupleIJNS5_1CILi128EEES8_NS7_ILi64EEEEEENS_10bfloat16_tEfNS_4arch4Sm80ELb1ELb0ELb1ELb0ELb0ELb0ELb0ELb0ELi2ELi4ELi4ELi4ELb0EEENS1_21CollectiveEpilogueBwdISA_SB_SD_Li256ELb0ELb0ELi2EEENS1_25SingleTileBwdLPTSchedulerILb0ELi128ELb0EEEEEEEEEvNT_6ParamsE,"aw",@nobits
	.sectionflags	@""
	.align	16
	.zero		1024


//--------------------- .nv.shared._ZN7cutlass13device_kernelIN5flash19enable_sm80_to_sm89INS1_16FlashAttnBwdSm80INS1_25CollectiveMainloopBwdSm80ILi2ELi2EN4cute5tupleIJNS5_1CILi128EEES8_NS7_ILi64EEEEEENS_10bfloat16_tEfNS_4arch4Sm80ELb1ELb0ELb1ELb0ELb1ELb0ELb0ELb0ELi2ELi4ELi4ELi4ELb0EEENS1_21CollectiveEpilogueBwdISA_SB_SD_Li256ELb0ELb0ELi2EEENS1_25SingleTileBwdLPTSchedulerILb0ELi128ELb1EEEEEEEEEvNT_6ParamsE --------------------------
	.section	.nv.shared._ZN7cutlass13device_kernelIN5flash19enable_sm80_to_sm89INS1_16FlashAttnBwdSm80INS1_25CollectiveMainloopBwdSm80ILi2ELi2EN4cute5tupleIJNS5_1CILi128EEES8_NS7_ILi64EEEEEENS_10bfloat16_tEfNS_4arch4Sm80ELb1ELb0ELb1ELb0ELb1ELb0ELb0ELb0ELi2ELi4ELi4ELi4ELb0EEENS1_21CollectiveEpilogueBwdISA_SB_SD_Li256ELb0ELb0ELi2EEENS1_25SingleTileBwdLPTSchedulerILb0ELi128ELb1EEEEEEEEEvNT_6ParamsE,"aw",@nobits
	.sectionflags	@""
	.align	16
	.zero		1024


//--------------------- .nv.shared._ZN7cutlass13device_kernelIN5flash19enable_sm80_to_sm89INS1_16FlashAttnBwdSm80INS1_25CollectiveMainloopBwdSm80ILi2ELi2EN4cute5tupleIJNS5_1CILi128EEES8_NS7_ILi64EEEEEENS_10bfloat16_tEfNS_4arch4Sm80ELb1ELb0ELb1ELb0ELb0ELb0ELb0ELb0ELi2ELi4ELi4ELi4ELb0EEENS1_24CollectiveEpilogueBwdGQAISA_fSD_Li256ELb0ELb0EEENS1_25SingleTileBwdLPTSchedulerILb0ELi128ELb0EEEEEEEEEvNT_6ParamsE --------------------------
	.section	.nv.shared._ZN7cutlass13device_kernelIN5flash19enable_sm80_to_sm89INS1_16FlashAttnBwdSm80INS1_25CollectiveMainloopBwdSm80ILi2ELi2EN4cute5tupleIJNS5_1CILi128EEES8_NS7_ILi64EEEEEENS_10bfloat16_tEfNS_4arch4Sm80ELb1ELb0ELb1ELb0ELb0ELb0ELb0ELb0ELi2ELi4ELi4ELi4ELb0EEENS1_24CollectiveEpilogueBwdGQAISA_fSD_Li256ELb0ELb0EEENS1_25SingleTileBwdLPTSchedulerILb0ELi128ELb0EEEEEEEEEvNT_6ParamsE,"aw",@nobits
	.sectionflags	@""
	.align	16
	.zero		1024


//--------------------- .nv.shared._ZN7cutlass13device_kernelIN5flash19enable_sm80_to_sm89INS1_16FlashAttnBwdSm80INS1_25CollectiveMainloopBwdSm80ILi2ELi2EN4cute5tupleIJNS5_1CILi128EEES8_NS7_ILi64EEEEEENS_10bfloat16_tEfNS_4arch4Sm80ELb1ELb0ELb1ELb0ELb1ELb0ELb0ELb0ELi2ELi4ELi4ELi4ELb0EEENS1_24CollectiveEpilogueBwdGQAISA_fSD_Li256ELb0ELb1EEENS1_25SingleTileBwdLPTSchedulerILb0ELi128ELb1EEEEEEEEEvNT_6ParamsE --------------------------
	.section	.nv.shared._ZN7cutlass13device_kernelIN5flash19enable_sm80_to_sm89INS1_16FlashAttnBwdSm80INS1_25CollectiveMainloopBwdSm80ILi2ELi2EN4cute5tupleIJNS5_1CILi128EEES8_NS7_ILi64EEEEEENS_10bfloat16_tEfNS_4arch4Sm80ELb1ELb0ELb1ELb0ELb1ELb0ELb0ELb0ELi2ELi4ELi4ELi4ELb0EEENS1_24CollectiveEpilogueBwdGQAISA_fSD_Li256ELb0ELb1EEENS1_25SingleTileBwdLPTSchedulerILb0ELi128ELb1EEEEEEEEEvNT_6ParamsE,"aw",@nobits
	.sectionflags	@""
	.align	16
	.zero		1024


//--------------------- .nv.shared._ZN7cutlass13device_kernelIN5flash22FlashAttnBwdPreprocessIN4cute5tupleIJNS3_1CILi128EEENS5_ILi64EEEEEENS_10bfloat16_tEfNS_4arch4Sm80ELb1ELb0EEEEEvNT_6ParamsE --------------------------
	.section	.nv.shared._ZN7cutlass13device_kernelIN5flash22FlashAttnBwdPreprocessIN4cute5tupleIJNS3_1CILi128EEENS5_ILi64EEEEEENS_10bfloat16_tEfNS_4arch4Sm80ELb1ELb0EEEEEvNT_6ParamsE,"aw",@nobits
	.sectionflags	@""
	.align	16
	.zero		1024


//--------------------- .nv.shared._ZN7cutlass13device_kernelIN5flash19enable_sm80_to_sm89INS1_16FlashAttnBwdSm80INS1_25CollectiveMainloopBwdSm80ILi2ELi2EN4cute5tupleIJNS5_1CILi128EEES8_NS7_ILi64EEEEEENS_10bfloat16_tEfNS_4arch4Sm80ELb1ELb0ELb1ELb1ELb0ELb0ELb0ELb0ELi2ELi4ELi4ELi4ELb0EEENS1_21CollectiveEpilogueBwdISA_SB_SD_Li256ELb1ELb0ELi2EEENS1_25SingleTileBwdLPTSchedulerILb1ELi128ELb0EEEEEEEEEvNT_6ParamsE --------------------------
	.section	.nv.shared._ZN7cutlass13device_kernelIN5flash19enable_sm80_to_sm89INS1_16FlashAttnBwdSm80INS1_25CollectiveMainloopBwdSm80ILi2ELi2EN4cute5tupleIJNS5_1CILi128EEES8_NS7_ILi64EEEEEENS_10bfloat16_tEfNS_4arch4Sm80ELb1ELb0ELb1ELb1ELb0ELb0ELb0ELb0ELi2ELi4ELi4ELi4ELb0EEENS1_21CollectiveEpilogueBwdISA_SB_SD_Li256ELb1ELb0ELi2EEENS1_25SingleTileBwdLPTSchedulerILb1ELi128ELb0EEEEEEEEEvNT_6ParamsE,"aw",@nobits
	.sectionflags	@""
	.align	16
	.zero		1024


//--------------------- .nv.shared._ZN7cutlass13device_kernelIN5flash19enable_sm80_to_sm89INS1_16FlashAttnBwdSm80INS1_25CollectiveMainloopBwdSm80ILi2ELi2EN4cute5tupleIJNS5_1CILi128EEES8_NS7_ILi64EEEEEENS_10bfloat16_tEfNS_4arch4Sm80ELb1ELb0ELb1ELb1ELb1ELb0ELb0ELb0ELi2ELi4ELi4ELi4ELb0EEENS1_21CollectiveEpilogueBwdISA_SB_SD_Li256ELb1ELb0ELi2EEENS1_25SingleTileBwdLPTSchedulerILb1ELi128ELb1EEEEEEEEEvNT_6ParamsE --------------------------
	.section	.nv.shared._ZN7cutlass13device_kernelIN5flash19enable_sm80_to_sm89INS1_16FlashAttnBwdSm80INS1_25CollectiveMainloopBwdSm80ILi2ELi2EN4cute5tupleIJNS5_1CILi128EEES8_NS7_ILi64EEEEEENS_10bfloat16_tEfNS_4arch4Sm80ELb1ELb0ELb1ELb1ELb1ELb0ELb0ELb0ELi2ELi4ELi4ELi4ELb0EEENS1_21CollectiveEpilogueBwdISA_SB_SD_Li256ELb1ELb0ELi2EEENS1_25SingleTileBwdLPTSchedulerILb1ELi128ELb1EEEEEEEEEvNT_6ParamsE,"aw",@nobits
	.sectionflags	@""
	.align	16
	.zero		1024


//--------------------- .nv.shared._ZN7cutlass13device_kernelIN5flash19enable_sm80_to_sm89INS1_16FlashAttnBwdSm80INS1_25CollectiveMainloopBwdSm80ILi2ELi2EN4cute5tupleIJNS5_1CILi128EEES8_NS7_ILi64EEEEEENS_10bfloat16_tEfNS_4arch4Sm80ELb1ELb0ELb1ELb1ELb0ELb0ELb0ELb0ELi2ELi4ELi4ELi4ELb0EEENS1_24CollectiveEpilogueBwdGQAISA_fSD_Li256ELb1ELb0EEENS1_25SingleTileBwdLPTSchedulerILb1ELi128ELb0EEEEEEEEEvNT_6ParamsE --------------------------
	.section	.nv.shared._ZN7cutlass13device_kernelIN5flash19enable_sm80_to_sm89INS1_16FlashAttnBwdSm80INS1_25CollectiveMainloopBwdSm80ILi2ELi2EN4cute5tupleIJNS5_1CILi128EEES8_NS7_ILi64EEEEEENS_10bfloat16_tEfNS_4arch4Sm80ELb1ELb0ELb1ELb1ELb0ELb0ELb0ELb0ELi2ELi4ELi4ELi4ELb0EEENS1_24CollectiveEpilogueBwdGQAISA_fSD_Li256ELb1ELb0EEENS1_25SingleTileBwdLPTSchedulerILb1ELi128ELb0EEEEEEEEEvNT_6ParamsE,"aw",@nobits
	.sectionflags	@""
	.align	16
	.zero		1024


//--------------------- .nv.shared._ZN7cutlass13device_kernelIN5flash32FlashAttnBwdPostprocessConvertdQIN4cute5tupleIJNS3_1CILi128EEENS5_ILi64EEEEEENS_10bfloat16_tEfNS_4arch4Sm80ELi256ENS3_8TiledMMAINS3_8MMA_AtomIJNS3_30SM80_16x8x16_F32BF16BF16F32_TNEEEENS3_6LayoutINS4_IJNS5_ILi4EEENS5_ILi2EEENS5_ILi1EEEEEENS4_IJSJ_SH_NS5_ILi0EEEEEEEENS4_IJS7_NS5_ILi32EEENS5_ILi16EEEEEEEELb0EEEEEvNT_6ParamsE --------------------------
	.section	.nv.shared._ZN7cutlass13device_kernelIN5flash32FlashAttnBwdPostprocessConvertdQIN4cute5tupleIJNS3_1CILi128EEENS5_ILi64EEEEEENS_10bfloat16_tEfNS_4arch4Sm80ELi256ENS3_8TiledMMAINS3_8MMA_AtomIJNS3_30SM80_16x8x16_F32BF16BF16F32_TNEEEENS3_6LayoutINS4_IJNS5_ILi4EEENS5_ILi2EEENS5_ILi1EEEEEENS4_IJSJ_SH_NS5_ILi0EEEEEEEENS4_IJS7_NS5_ILi32EEENS5_ILi16EEEEEEEELb0EEEEEvNT_6ParamsE,"aw",@nobits
	.sectionflags	@""
	.align	16
	.zero		1024


//--------------------- .nv.shared._ZN7cutlass13device_kernelIN5flash19enable_sm80_to_sm89INS1_16FlashAttnBwdSm80INS1_25CollectiveMainloopBwdSm80ILi2ELi2EN4cute5tupleIJNS5_1CILi128EEES8_NS7_ILi64EEEEEENS_10bfloat16_tEfNS_4arch4Sm80ELb1ELb0ELb1ELb1ELb1ELb0ELb0ELb0ELi2ELi4ELi4ELi4ELb0EEENS1_24CollectiveEpilogueBwdGQAISA_fSD_Li256ELb1ELb1EEENS1_25SingleTileBwdLPTSchedulerILb1ELi128ELb1EEEEEEEEEvNT_6ParamsE --------------------------
	.section	.nv.shared._ZN7cutlass13device_kernelIN5flash19enable_sm80_to_sm89INS1_16FlashAttnBwdSm80INS1_25CollectiveMainloopBwdSm80ILi2ELi2EN4cute5tupleIJNS5_1CILi128EEES8_NS7_ILi64EEEEEENS_10bfloat16_tEfNS_4arch4Sm80ELb1ELb0ELb1ELb1ELb1ELb0ELb0ELb0ELi2ELi4ELi4ELi4ELb0EEENS1_24CollectiveEpilogueBwdGQAISA_fSD_Li256ELb1ELb1EEENS1_25SingleTileBwdLPTSchedulerILb1ELi128ELb1EEEEEEEEEvNT_6ParamsE,"aw",@nobits
	.sectionflags	@""
	.align	16
	.zero		1024


//--------------------- .nv.shared._ZN7cutlass13device_kernelIN5flash22FlashAttnBwdPreprocessIN4cute5tupleIJNS3_1CILi128EEENS5_ILi64EEEEEENS_10bfloat16_tEfNS_4arch4Sm80ELb1ELb1EEEEEvNT_6ParamsE --------------------------
	.section	.nv.shared._ZN7cutlass13device_kernelIN5flash22FlashAttnBwdPreprocessIN4cute5tupleIJNS3_1CILi128EEENS5_ILi64EEEEEENS_10bfloat16_tEfNS_4arch4Sm80ELb1ELb1EEEEEvNT_6ParamsE,"aw",@nobits
	.sectionflags	@""
	.align	16
	.zero		1024


//--------------------- .nv.constant0._ZN7cutlass13device_kernelIN5flash19enable_sm80_to_sm89INS1_16FlashAttnBwdSm80INS1_25CollectiveMainloopBwdSm80ILi2ELi2EN4cute5tupleIJNS5_1CILi64EEENS7_ILi128EEES8_EEENS_10bfloat16_tEfNS_4arch4Sm80ELb0ELb0ELb1ELb0ELb0ELb0ELb0ELb0ELi2ELi2ELi4ELi2ELb1EEENS1_21CollectiveEpilogueBwdISA_SB_SD_Li256ELb0ELb0ELi2EEENS1_19SingleTileSchedulerILb0ELb0ELb0ELi128EEEEEEEEEvNT_6ParamsE --------------------------
	.section	.nv.constant0._ZN7cutlass13device_kernelIN5flash19enable_sm80_to_sm89INS1_16FlashAttnBwdSm80INS1_25CollectiveMainloopBwdSm80ILi2ELi2EN4cute5tupleIJNS5_1CILi64EEENS7_ILi128EEES8_EEENS_10bfloat16_tEfNS_4arch4Sm80ELb0ELb0ELb1ELb0ELb0ELb0ELb0ELb0ELi2ELi2ELi4ELi2ELb1EEENS1_21CollectiveEpilogueBwdISA_SB_SD_Li256ELb0ELb0ELi2EEENS1_19SingleTileSchedulerILb0ELb0ELb0ELi128EEEEEEEEEvNT_6ParamsE,"a",@progbits
	.sectionflags	@""
	.align	4
.nv.constant0._ZN7cutlass13device_kernelIN5flash19enable_sm80_to_sm89INS1_16FlashAttnBwdSm80INS1_25CollectiveMainloopBwdSm80ILi2ELi2EN4cute5tupleIJNS5_1CILi64EEENS7_ILi128EEES8_EEENS_10bfloat16_tEfNS_4arch4Sm80ELb0ELb0ELb1ELb0ELb0ELb0ELb0ELb0ELi2ELi2ELi4ELi2ELb1EEENS1_21CollectiveEpilogueBwdISA_SB_SD_Li256ELb0ELb0ELi2EEENS1_19SingleTileSchedulerILb0ELb0ELb0ELi128EEEEEEEEEvNT_6ParamsE:
	.zero		1152


//--------------------- .nv.constant0._ZN7cutlass13device_kernelIN5flash19enable_sm80_to_sm89INS1_16FlashAttnBwdSm80INS1_25CollectiveMainloopBwdSm80ILi2ELi2EN4cute5tupleIJNS5_1CILi64EEENS7_ILi128EEES8_EEENS_10bfloat16_tEfNS_4arch4Sm80ELb0ELb0ELb1ELb0ELb1ELb0ELb0ELb0ELi2ELi2ELi4ELi2ELb1EEENS1_21CollectiveEpilogueBwdISA_SB_SD_Li256ELb0ELb0ELi2EEENS1_19SingleTileSchedulerILb0ELb0ELb0ELi128EEEEEEEEEvNT_6ParamsE --------------------------
	.section	.nv.constant0._ZN7cutlass13device_kernelIN5flash19enable_sm80_to_sm89INS1_16FlashAttnBwdSm80INS1_25CollectiveMainloopBwdSm80ILi2ELi2EN4cute5tupleIJNS5_1CILi64EEENS7_ILi128EEES8_EEENS_10bfloat16_tEfNS_4arch4Sm80ELb0ELb0ELb1ELb0ELb1ELb0ELb0ELb0ELi2ELi2ELi4ELi2ELb1EEENS1_21CollectiveEpilogueBwdISA_SB_SD_Li256ELb0ELb0ELi2EEENS1_19SingleTileSchedulerILb0ELb0ELb0ELi128EEEEEEEEEvNT_6ParamsE,"a",@progbits
	.sectionflags	@""
	.align	4
.nv.constant0._ZN7cutlass13device_kernelIN5flash19enable_sm80_to_sm89INS1_16FlashAttnBwdSm80INS1_25CollectiveMainloopBwdSm80ILi2ELi2EN4cute5tupleIJNS5_1CILi64EEENS7_ILi128EEES8_EEENS_10bfloat16_tEfNS_4arch4Sm80ELb0ELb0ELb1ELb0ELb1ELb0ELb0ELb0ELi2ELi2ELi4ELi2ELb1EEENS1_21CollectiveEpilogueBwdISA_SB_SD_Li256ELb0ELb0ELi2EEENS1_19SingleTileSchedulerILb0ELb0ELb0ELi128EEEEEEEEEvNT_6ParamsE:
	.zero		1152


//--------------------- .nv.constant0._ZN7cutlass13device_kernelIN5flash19enable_sm80_to_sm89INS1_16FlashAttnBwdSm80INS1_25CollectiveMainloopBwdSm80ILi2ELi2EN4cute5tupleIJNS5_1CILi64EEENS7_ILi128EEES8_EEENS_10bfloat16_tEfNS_4arch4Sm80ELb0ELb0ELb1ELb0ELb0ELb0ELb0ELb0ELi2ELi2ELi4ELi2ELb1EEENS1_24CollectiveEpilogueBwdGQAISA_fSD_Li256ELb0ELb0EEENS1_19SingleTileSchedulerILb0ELb0ELb0ELi128EEEEEEEEEvNT_6ParamsE --------------------------
	.section	.nv.constant0._ZN7cutlass13device_kernelIN5flash19enable_sm80_to_sm89INS1_16FlashAttnBwdSm80INS1_25CollectiveMainloopBwdSm80ILi2ELi2EN4cute5tupleIJNS5_1CILi64EEENS7_ILi128EEES8_EEENS_10bfloat16_tEfNS_4arch4Sm80ELb0ELb0ELb1ELb0ELb0ELb0ELb0ELb0ELi2ELi2ELi4ELi2ELb1EEENS1_24CollectiveEpilogueBwdGQAISA_fSD_Li256ELb0ELb0EEENS1_19SingleTileSchedulerILb0ELb0ELb0ELi128EEEEEEEEEvNT_6ParamsE,"a",@progbits
	.sectionflags	@""
	.align	4
.nv.constant0._ZN7cutlass13device_kernelIN5flash19enable_sm80_to_sm89INS1_16FlashAttnBwdSm80INS1_25CollectiveMainloopBwdSm80ILi2ELi2EN4cute5tupleIJNS5_1CILi64EEENS7_ILi128EEES8_EEENS_10bfloat16_tEfNS_4arch4Sm80ELb0ELb0ELb1ELb0ELb0ELb0ELb0ELb0ELi2ELi2ELi4ELi2ELb1EEENS1_24CollectiveEpilogueBwdGQAISA_fSD_Li256ELb0ELb0EEENS1_19SingleTileSchedulerILb0ELb0ELb0ELi128EEEEEEEEEvNT_6ParamsE:
	.zero		1160


//--------------------- .nv.constant0._ZN7cutlass13device_kernelIN5flash19enable_sm80_to_sm89INS1_16FlashAttnBwdSm80INS1_25CollectiveMainloopBwdSm80ILi2ELi2EN4cute5tupleIJNS5_1CILi64EEENS7_ILi128EEES8_EEENS_10bfloat16_tEfNS_4arch4Sm80ELb0ELb0ELb1ELb0ELb1ELb0ELb0ELb0ELi2ELi2ELi4ELi2ELb1EEENS1_24CollectiveEpilogueBwdGQAISA_fSD_Li256ELb0ELb1EEENS1_19SingleTileSchedulerILb0ELb0ELb0ELi128EEEEEEEEEvNT_6ParamsE --------------------------
	.section	.nv.constant0._ZN7cutlass13device_kernelIN5flash19enable_sm80_to_sm89INS1_16FlashAttnBwdSm80INS1_25CollectiveMainloopBwdSm80ILi2ELi2EN4cute5tupleIJNS5_1CILi64EEENS7_ILi128EEES8_EEENS_10bfloat16_tEfNS_4arch4Sm80ELb0ELb0ELb1ELb0ELb1ELb0ELb0ELb0ELi2ELi2ELi4ELi2ELb1EEENS1_24CollectiveEpilogueBwdGQAISA_fSD_Li256ELb0ELb1EEENS1_19SingleTileSchedulerILb0ELb0ELb0ELi128EEEEEEEEEvNT_6ParamsE,"a",@progbits
	.sectionflags	@""
	.align	4
.nv.constant0._ZN7cutlass13device_kernelIN5flash19enable_sm80_to_sm89INS1_16FlashAttnBwdSm80INS1_25CollectiveMainloopBwdSm80ILi2ELi2EN4cute5tupleIJNS5_1CILi64EEENS7_ILi128EEES8_EEENS_10bfloat16_tEfNS_4arch4Sm80ELb0ELb0ELb1ELb0ELb1ELb0ELb0ELb0ELi2ELi2ELi4ELi2ELb1EEENS1_24CollectiveEpilogueBwdGQAISA_fSD_Li256ELb0ELb1EEENS1_19SingleTileSchedulerILb0ELb0ELb0ELi128EEEEEEEEEvNT_6ParamsE:
	.zero		1160


//--------------------- .nv.constant0._ZN7cutlass13device_kernelIN5flash19enable_sm80_to_sm89INS1_16FlashAttnBwdSm80INS1_25CollectiveMainloopBwdSm80ILi2ELi2EN4cute5tupleIJNS5_1CILi64EEENS7_ILi128EEES8_EEENS_10bfloat16_tEfNS_4arch4Sm80ELb0ELb0ELb1ELb1ELb0ELb0ELb0ELb0ELi2ELi2ELi4ELi2ELb1EEENS1_21CollectiveEpilogueBwdISA_SB_SD_Li256ELb1ELb0ELi2EEENS1_19SingleTileSchedulerILb1ELb0ELb0ELi128EEEEEEEEEvNT_6ParamsE --------------------------
	.section	.nv.constant0._ZN7cutlass13device_kernelIN5flash19enable_sm80_to_sm89INS1_16FlashAttnBwdSm80INS1_25CollectiveMainloopBwdSm80ILi2ELi2EN4cute5tupleIJNS5_1CILi64EEENS7_ILi128EEES8_EEENS_10bfloat16_tEfNS_4arch4Sm80ELb0ELb0ELb1ELb1ELb0ELb0ELb0ELb0ELi2ELi2ELi4ELi2ELb1EEENS1_21CollectiveEpilogueBwdISA_SB_SD_Li256ELb1ELb0ELi2EEENS1_19SingleTileSchedulerILb1ELb0ELb0ELi128EEEEEEEEEvNT_6ParamsE,"a",@progbits
	.sectionflags	@""
	.align	4
.nv.constant0._ZN7cutlass13device_kernelIN5flash19enable_sm80_to_sm89INS1_16FlashAttnBwdSm80INS1_25CollectiveMainloopBwdSm80ILi2ELi2EN4cute5tupleIJNS5_1CILi64EEENS7_ILi128EEES8_EEENS_10bfloat16_tEfNS_4arch4Sm80ELb0ELb0ELb1ELb1ELb0ELb0ELb0ELb0ELi2ELi2ELi4ELi2ELb1EEENS1_21CollectiveEpilogueBwdISA_SB_SD_Li256ELb1ELb0ELi2EEENS1_19SingleTileSchedulerILb1ELb0ELb0ELi128EEEEEEEEEvNT_6ParamsE:
	.zero		1152


//--------------------- .nv.constant0._ZN7cutlass13device_kernelIN5flash19enable_sm80_to_sm89INS1_16FlashAttnBwdSm80INS1_25CollectiveMainloopBwdSm80ILi2ELi2EN4cute5tupleIJNS5_1CILi64EEENS7_ILi128EEES8_EEENS_10bfloat16_tEfNS_4arch4Sm80ELb0ELb0ELb1ELb1ELb1ELb0ELb0ELb0ELi2ELi2ELi4ELi2ELb1EEENS1_21CollectiveEpilogueBwdISA_SB_SD_Li256ELb1ELb0ELi2EEENS1_19SingleTileSchedulerILb1ELb0ELb0ELi128EEEEEEEEEvNT_6ParamsE --------------------------
	.section	.nv.constant0._ZN7cutlass13device_kernelIN5flash19enable_sm80_to_sm89INS1_16FlashAttnBwdSm80INS1_25CollectiveMainloopBwdSm80ILi2ELi2EN4cute5tupleIJNS5_1CILi64EEENS7_ILi128EEES8_EEENS_10bfloat16_tEfNS_4arch4Sm80ELb0ELb0ELb1ELb1ELb1ELb0ELb0ELb0ELi2ELi2ELi4ELi2ELb1EEENS1_21CollectiveEpilogueBwdISA_SB_SD_Li256ELb1ELb0ELi2EEENS1_19SingleTileSchedulerILb1ELb0ELb0ELi128EEEEEEEEEvNT_6ParamsE,"a",@progbits
	.sectionflags	@""
	.align	4
.nv.constant0._ZN7cutlass13device_kernelIN5flash19enable_sm80_to_sm89INS1_16FlashAttnBwdSm80INS1_25CollectiveMainloopBwdSm80ILi2ELi2EN4cute5tupleIJNS5_1CILi64EEENS7_ILi128EEES8_EEENS_10bfloat16_tEfNS_4arch4Sm80ELb0ELb0ELb1ELb1ELb1ELb0ELb0ELb0ELi2ELi2ELi4ELi2ELb1EEENS1_21CollectiveEpilogueBwdISA_SB_SD_Li256ELb1ELb0ELi2EEENS1_19SingleTileSchedulerILb1ELb0ELb0ELi128EEEEEEEEEvNT_6ParamsE:
	.zero		1152


//--------------------- .nv.constant0._ZN7cutlass13device_kernelIN5flash19enable_sm80_to_sm89INS1_16FlashAttnBwdSm80INS1_25CollectiveMainloopBwdSm80ILi2ELi2EN4cute5tupleIJNS5_1CILi64EEENS7_ILi128EEES8_EEENS_10bfloat16_tEfNS_4arch4Sm80ELb0ELb0ELb1ELb1ELb0ELb0ELb0ELb0ELi2ELi2ELi4ELi2ELb1EEENS1_24CollectiveEpilogueBwdGQAISA_fSD_Li256ELb1ELb0EEENS1_19SingleTileSchedulerILb1ELb0ELb0ELi128EEEEEEEEEvNT_6ParamsE --------------------------
	.section	.nv.constant0._ZN7cutlass13device_kernelIN5flash19enable_sm80_to_sm89INS1_16FlashAttnBwdSm80INS1_25CollectiveMainloopBwdSm80ILi2ELi2EN4cute5tupleIJNS5_1CILi64EEENS7_ILi128EEES8_EEENS_10bfloat16_tEfNS_4arch4Sm80ELb0ELb0ELb1ELb1ELb0ELb0ELb0ELb0ELi2ELi2ELi4ELi2ELb1EEENS1_24CollectiveEpilogueBwdGQAISA_fSD_Li256ELb1ELb0EEENS1_19SingleTileSchedulerILb1ELb0ELb0ELi128EEEEEEEEEvNT_6ParamsE,"a",@progbits
	.sectionflags	@""
	.align	4
.nv.constant0._ZN7cutlass13device_kernelIN5flash19enable_sm80_to_sm89INS1_16FlashAttnBwdSm80INS1_25CollectiveMainloopBwdSm80ILi2ELi2EN4cute5tupleIJNS5_1CILi64EEENS7_ILi128EEES8_EEENS_10bfloat16_tEfNS_4arch4Sm80ELb0ELb0ELb1ELb1ELb0ELb0ELb0ELb0ELi2ELi2ELi4ELi2ELb1EEENS1_24CollectiveEpilogueBwdGQAISA_fSD_Li256ELb1ELb0EEENS1_19SingleTileSchedulerILb1ELb0ELb0ELi128EEEEEEEEEvNT_6ParamsE:
	.zero		1160


//--------------------- .nv.constant0._ZN7cutlass13device_kernelIN5flash19enable_sm80_to_sm89INS1_16FlashAttnBwdSm80INS1_25CollectiveMainloopBwdSm80ILi2ELi2EN4cute5tupleIJNS5_1CILi64EEENS7_ILi128EEES8_EEENS_10bfloat16_tEfNS_4arch4Sm80ELb0ELb0ELb1ELb1ELb1ELb0ELb0ELb0ELi2ELi2ELi4ELi2ELb1EEENS1_24CollectiveEpilogueBwdGQAISA_fSD_Li256ELb1ELb1EEENS1_19SingleTileSchedulerILb1ELb0ELb0ELi128EEEEEEEEEvNT_6ParamsE --------------------------
	.section	.nv.constant0._ZN7cutlass13device_kernelIN5flash19enable_sm80_to_sm89INS1_16FlashAttnBwdSm80INS1_25CollectiveMainloopBwdSm80ILi2ELi2EN4cute5tupleIJNS5_1CILi64EEENS7_ILi128EEES8_EEENS_10bfloat16_tEfNS_4arch4Sm80ELb0ELb0ELb1ELb1ELb1ELb0ELb0ELb0ELi2ELi2ELi4ELi2ELb1EEENS1_24CollectiveEpilogueBwdGQAISA_fSD_Li256ELb1ELb1EEENS1_19SingleTileSchedulerILb1ELb0ELb0ELi128EEEEEEEEEvNT_6ParamsE,"a",@progbits
	.sectionflags	@""
	.align	4
.nv.constant0._ZN7cutlass13device_kernelIN5flash19enable_sm80_to_sm89INS1_16FlashAttnBwdSm80INS1_25CollectiveMainloopBwdSm80ILi2ELi2EN4cute5tupleIJNS5_1CILi64EEENS7_ILi128EEES8_EEENS_10bfloat16_tEfNS_4arch4Sm80ELb0ELb0ELb1ELb1ELb1ELb0ELb0ELb0ELi2ELi2ELi4ELi2ELb1EEENS1_24CollectiveEpilogueBwdGQAISA_fSD_Li256ELb1ELb1EEENS1_19SingleTileSchedulerILb1ELb0ELb0ELi128EEEEEEEEEvNT_6ParamsE:
	.zero		1160


//--------------------- .nv.constant0._ZN7cutlass13device_kernelIN5flash19enable_sm80_to_sm89INS1_16FlashAttnBwdSm80INS1_25CollectiveMainloopBwdSm80ILi2ELi2EN4cute5tupleIJNS5_1CILi64EEENS7_ILi128EEES8_EEENS_10bfloat16_tEfNS_4arch4Sm80ELb0ELb1ELb1ELb0ELb0ELb0ELb0ELb0ELi2ELi2ELi4ELi2ELb1EEENS1_21CollectiveEpilogueBwdISA_SB_SD_Li256ELb0ELb0ELi2EEENS1_19SingleTileSchedulerILb0ELb0ELb0ELi128EEEEEEEEEvNT_6ParamsE --------------------------
	.section	.nv.constant0._ZN7cutlass13device_kernelIN5flash19enable_sm80_to_sm89INS1_16FlashAttnBwdSm80INS1_25CollectiveMainloopBwdSm80ILi2ELi2EN4cute5tupleIJNS5_1CILi64EEENS7_ILi128EEES8_EEENS_10bfloat16_tEfNS_4arch4Sm80ELb0ELb1ELb1ELb0ELb0ELb0ELb0ELb0ELi2ELi2ELi4ELi2ELb1EEENS1_21CollectiveEpilogueBwdISA_SB_SD_Li256ELb0ELb0ELi2EEENS1_19SingleTileSchedulerILb0ELb0ELb0ELi128EEEEEEEEEvNT_6ParamsE,"a",@progbits
	.sectionflags	@""
	.align	4
.nv.constant0._ZN7cutlass13device_kernelIN5flash19enable_sm80_to_sm89INS1_16FlashAttnBwdSm80INS1_25CollectiveMainloopBwdSm80ILi2ELi2EN4cute5tupleIJNS5_1CILi64EEENS7_ILi128EEES8_EEENS_10bfloat16_tEfNS_4arch4Sm80ELb0ELb1ELb1ELb0ELb0ELb0ELb0ELb0ELi2ELi2ELi4ELi2ELb1EEENS1_21CollectiveEpilogueBwdISA_SB_SD_Li256ELb0ELb0ELi2EEENS1_19SingleTileSchedulerILb0ELb0ELb0ELi128EEEEEEEEEvNT_6ParamsE:
	.zero		1152


//--------------------- .nv.constant0._ZN7cutlass13device_kernelIN5flash19enable_sm80_to_sm89INS1_16FlashAttnBwdSm80INS1_25CollectiveMainloopBwdSm80ILi2ELi2EN4cute5tupleIJNS5_1CILi64EEENS7_ILi128EEES8_EEENS_10bfloat16_tEfNS_4arch4Sm80ELb0ELb1ELb1ELb0ELb1ELb0ELb0ELb0ELi2ELi2ELi4ELi2ELb1EEENS1_21CollectiveEpilogueBwdISA_SB_SD_Li256ELb0ELb0ELi2EEENS1_19SingleTileSchedulerILb0ELb0ELb0ELi128EEEEEEEEEvNT_6ParamsE --------------------------
	.section	.nv.constant0._ZN7cutlass13device_kernelIN5flash19enable_sm80_to_sm89INS1_16FlashAttnBwdSm80INS1_25CollectiveMainloopBwdSm80ILi2ELi2EN4cute5tupleIJNS5_1CILi64EEENS7_ILi128EEES8_EEENS_10bfloat16_tEfNS_4arch4Sm80ELb0ELb1ELb1ELb0ELb1ELb0ELb0ELb0ELi2ELi2ELi4ELi2ELb1EEENS1_21CollectiveEpilogueBwdISA_SB_SD_Li256ELb0ELb0ELi2EEENS1_19SingleTileSchedulerILb0ELb0ELb0ELi128EEEEEEEEEvNT_6ParamsE,"a",@progbits
	.sectionflags	@""
	.align	4
.nv.constant0._ZN7cutlass13device_kernelIN5flash19enable_sm80_to_sm89INS1_16FlashAttnBwdSm80INS1_25CollectiveMainloopBwdSm80ILi2ELi2EN4cute5tupleIJNS5_1CILi64EEENS7_ILi128EEES8_EEENS_10bfloat16_tEfNS_4arch4Sm80ELb0ELb1ELb1ELb0ELb1ELb0ELb0ELb0ELi2ELi2ELi4ELi2ELb1EEENS1_21CollectiveEpilogueBwdISA_SB_SD_Li256ELb0ELb0ELi2EEENS1_19SingleTileSchedulerILb0ELb0ELb0ELi128EEEEEEEEEvNT_6ParamsE:
	.zero		1152


//--------------------- .nv.constant0._ZN7cutlass13device_kernelIN5flash19enable_sm80_to_sm89INS1_16FlashAttnBwdSm80INS1_25CollectiveMainloopBwdSm80ILi2ELi2EN4cute5tupleIJNS5_1CILi64EEENS7_ILi128EEES8_EEENS_10bfloat16_tEfNS_4arch4Sm80ELb0ELb1ELb1ELb0ELb0ELb0ELb0ELb0ELi2ELi2ELi4ELi2ELb1EEENS1_24CollectiveEpilogueBwdGQAISA_fSD_Li256ELb0ELb0EEENS1_19SingleTileSchedulerILb0ELb0ELb0ELi128EEEEEEEEEvNT_6ParamsE --------------------------
	.section	.nv.constant0._ZN7cutlass13device_kernelIN5flash19enable_sm80_to_sm89INS1_16FlashAttnBwdSm80INS1_25CollectiveMainloopBwdSm80ILi2ELi2EN4cute5tupleIJNS5_1CILi64EEENS7_ILi128EEES8_EEENS_10bfloat16_tEfNS_4arch4Sm80ELb0ELb1ELb1ELb0ELb0ELb0ELb0ELb0ELi2ELi2ELi4ELi2ELb1EEENS1_24CollectiveEpilogueBwdGQAISA_fSD_Li256ELb0ELb0EEENS1_19SingleTileSchedulerILb0ELb0ELb0ELi128EEEEEEEEEvNT_6ParamsE,"a",@progbits
	.sectionflags	@""
	.align	4
.nv.constant0._ZN7cutlass13device_kernelIN5flash19enable_sm80_to_sm89INS1_16FlashAttnBwdSm80INS1_25CollectiveMainloopBwdSm80ILi2ELi2EN4cute5tupleIJNS5_1CILi64EEENS7_ILi128EEES8_EEENS_10bfloat16_tEfNS_4arch4Sm80ELb0ELb1ELb1ELb0ELb0ELb0ELb0ELb0ELi2ELi2ELi4ELi2ELb1EEENS1_24CollectiveEpilogueBwdGQAISA_fSD_Li256ELb0ELb0EEENS1_19SingleTileSchedulerILb0ELb0ELb0ELi128EEEEEEEEEvNT_6ParamsE:
	.zero		1160


//--------------------- .nv.constant0._ZN7cutlass13device_kernelIN5flash19enable_sm80_to_sm89INS1_16FlashAttnBwdSm80INS1_25CollectiveMainloopBwdSm80ILi2ELi2EN4cute5tupleIJNS5_1CILi64EEENS7_ILi128EEES8_EEENS_10bfloat16_tEfNS_4arch4Sm80ELb0ELb1ELb1ELb0ELb1ELb0ELb0ELb0ELi2ELi2ELi4ELi2ELb1EEENS1_24CollectiveEpilogueBwdGQAISA_fSD_Li256ELb0ELb1EEENS1_19SingleTileSchedulerILb0ELb0ELb0ELi128EEEEEEEEEvNT_6ParamsE --------------------------
	.section	.nv.constant0._ZN7cutlass13device_kernelIN5flash19enable_sm80_to_sm89INS1_16FlashAttnBwdSm80INS1_25CollectiveMainloopBwdSm80ILi2ELi2EN4cute5tupleIJNS5_1CILi64EEENS7_ILi128EEES8_EEENS_10bfloat16_tEfNS_4arch4Sm80ELb0ELb1ELb1ELb0ELb1ELb0ELb0ELb0ELi2ELi2ELi4ELi2ELb1EEENS1_24CollectiveEpilogueBwdGQAISA_fSD_Li256ELb0ELb1EEENS1_19SingleTileSchedulerILb0ELb0ELb0ELi128EEEEEEEEEvNT_6ParamsE,"a",@progbits
	.sectionflags	@""
	.align	4
.nv.constant0._ZN7cutlass13device_kernelIN5flash19enable_sm80_to_sm89INS1_16FlashAttnBwdSm80INS1_25CollectiveMainloopBwdSm80ILi2ELi2EN4cute5tupleIJNS5_1CILi64EEENS7_ILi128EEES8_EEENS_10bfloat16_tEfNS_4arch4Sm80ELb0ELb1ELb1ELb0ELb1ELb0ELb0ELb0ELi2ELi2ELi4ELi2ELb1EEENS1_24CollectiveEpilogueBwdGQAISA_fSD_Li256ELb0ELb1EEENS1_19SingleTileSchedulerILb0ELb0ELb0ELi128EEEEEEEEEvNT_6ParamsE:
	.zero		1160


//--------------------- .nv.constant0._ZN7cutlass13device_kernelIN5flash19enable_sm80_to_sm89INS1_16FlashAttnBwdSm80INS1_25CollectiveMainloopBwdSm80ILi2ELi2EN4cute5tupleIJNS5_1CILi64EEENS7_ILi128EEES8_EEENS_10bfloat16_tEfNS_4arch4Sm80ELb0ELb1ELb1ELb1ELb0ELb0ELb0ELb0ELi2ELi2ELi4ELi2ELb1EEENS1_21CollectiveEpilogueBwdISA_SB_SD_Li256ELb1ELb0ELi2EEENS1_19SingleTileSchedulerILb1ELb0ELb0ELi128EEEEEEEEEvNT_6ParamsE --------------------------
	.section	.nv.constant0._ZN7cutlass13device_kernelIN5flash19enable_sm80_to_sm89INS1_16FlashAttnBwdSm80INS1_25CollectiveMainloopBwdSm80ILi2ELi2EN4cute5tupleIJNS5_1CILi64EEENS7_ILi128EEES8_EEENS_10bfloat16_tEfNS_4arch4Sm80ELb0ELb1ELb1ELb1ELb0ELb0ELb0ELb0ELi2ELi2ELi4ELi2ELb1EEENS1_21CollectiveEpilogueBwdISA_SB_SD_Li256ELb1ELb0ELi2EEENS1_19SingleTileSchedulerILb1ELb0ELb0ELi128EEEEEEEEEvNT_6ParamsE,"a",@progbits
	.sectionflags	@""
	.align	4
.nv.constant0._ZN7cutlass13device_kernelIN5flash19enable_sm80_to_sm89INS1_16FlashAttnBwdSm80INS1_25CollectiveMainloopBwdSm80ILi2ELi2EN4cute5tupleIJNS5_1CILi64EEENS7_ILi128EEES8_EEENS_10bfloat16_tEfNS_4arch4Sm80ELb0ELb1ELb1ELb1ELb0ELb0ELb0ELb0ELi2ELi2ELi4ELi2ELb1EEENS1_21CollectiveEpilogueBwdISA_SB_SD_Li256ELb1ELb0ELi2EEENS1_19SingleTileSchedulerILb1ELb0ELb0ELi128EEEEEEEEEvNT_6ParamsE:
	.zero		1152


//--------------------- .nv.constant0._ZN7cutlass13device_kernelIN5flash19enable_sm80_to_sm89INS1_16FlashAttnBwdSm80INS1_25CollectiveMainloopBwdSm80ILi2ELi2EN4cute5tupleIJNS5_1CILi64EEENS7_ILi128EEES8_EEENS_10bfloat16_tEfNS_4arch4Sm80ELb0ELb1ELb1ELb1ELb1ELb0ELb0ELb0ELi2ELi2ELi4ELi2ELb1EEENS1_21CollectiveEpilogueBwdISA_SB_SD_Li256ELb1ELb0ELi2EEENS1_19SingleTileSchedulerILb1ELb0ELb0ELi128EEEEEEEEEvNT_6ParamsE --------------------------
	.section	.nv.constant0._ZN7cutlass13device_kernelIN5flash19enable_sm80_to_sm89INS1_16FlashAttnBwdSm80INS1_25CollectiveMainloopBwdSm80ILi2ELi2EN4cute5tupleIJNS5_1CILi64EEENS7_ILi128EEES8_EEENS_10bfloat16_tEfNS_4arch4Sm80ELb0ELb1ELb1ELb1ELb1ELb0ELb0ELb0ELi2ELi2ELi4ELi2ELb1EEENS1_21CollectiveEpilogueBwdISA_SB_SD_Li256ELb1ELb0ELi2EEENS1_19SingleTileSchedulerILb1ELb0ELb0ELi128EEEEEEEEEvNT_6ParamsE,"a",@progbits
	.sectionflags	@""
	.align	4
.nv.constant0._ZN7cutlass13device_kernelIN5flash19enable_sm80_to_sm89INS1_16FlashAttnBwdSm80INS1_25CollectiveMainloopBwdSm80ILi2ELi2EN4cute5tupleIJNS5_1CILi64EEENS7_ILi128EEES8_EEENS_10bfloat16_tEfNS_4arch4Sm80ELb0ELb1ELb1ELb1ELb1ELb0ELb0ELb0ELi2ELi2ELi4ELi2ELb1EEENS1_21CollectiveEpilogueBwdISA_SB_SD_Li256ELb1ELb0ELi2EEENS1_19SingleTileSchedulerILb1ELb0ELb0ELi128EEEEEEEEEvNT_6ParamsE:
	.zero		1152


//--------------------- .nv.constant0._ZN7cutlass13device_kernelIN5flash19enable_sm80_to_sm89INS1_16FlashAttnBwdSm80INS1_25CollectiveMainloopBwdSm80ILi2ELi2EN4cute5tupleIJNS5_1CILi64EEENS7_ILi128EEES8_EEENS_10bfloat16_tEfNS_4arch4Sm80ELb0ELb1ELb1ELb1ELb0ELb0ELb0ELb0ELi2ELi2ELi4ELi2ELb1EEENS1_24CollectiveEpilogueBwdGQAISA_fSD_Li256ELb1ELb0EEENS1_19SingleTileSchedulerILb1ELb0ELb0ELi128EEEEEEEEEvNT_6ParamsE --------------------------
	.section	.nv.constant0._ZN7cutlass13device_kernelIN5flash19enable_sm80_to_sm89INS1_16FlashAttnBwdSm80INS1_25CollectiveMainloopBwdSm80ILi2ELi2EN4cute5tupleIJNS5_1CILi64EEENS7_ILi128EEES8_EEENS_10bfloat16_tEfNS_4arch4Sm80ELb0ELb1ELb1ELb1ELb0ELb0ELb0ELb0ELi2ELi2ELi4ELi2ELb1EEENS1_24CollectiveEpilogueBwdGQAISA_fSD_Li256ELb1ELb0EEENS1_19SingleTileSchedulerILb1ELb0ELb0ELi128EEEEEEEEEvNT_6ParamsE,"a",@progbits
	.sectionflags	@""
	.align	4
.nv.constant0._ZN7cutlass13device_kernelIN5flash19enable_sm80_to_sm89INS1_16FlashAttnBwdSm80INS1_25CollectiveMainloopBwdSm80ILi2ELi2EN4cute5tupleIJNS5_1CILi64EEENS7_ILi128EEES8_EEENS_10bfloat16_tEfNS_4arch4Sm80ELb0ELb1ELb1ELb1ELb0ELb0ELb0ELb0ELi2ELi2ELi4ELi2ELb1EEENS1_24CollectiveEpilogueBwdGQAISA_fSD_Li256ELb1ELb0EEENS1_19SingleTileSchedulerILb1ELb0ELb0ELi128EEEEEEEEEvNT_6ParamsE:
	.zero		1160


//--------------------- .nv.constant0._ZN7cutlass13device_kernelIN5flash19enable_sm80_to_sm89INS1_16FlashAttnBwdSm80INS1_25CollectiveMainloopBwdSm80ILi2ELi2EN4cute5tupleIJNS5_1CILi64EEENS7_ILi128EEES8_EEENS_10bfloat16_tEfNS_4arch4Sm80ELb0ELb1ELb1ELb1ELb1ELb0ELb0ELb0ELi2ELi2ELi4ELi2ELb1EEENS1_24CollectiveEpilogueBwdGQAISA_fSD_Li256ELb1ELb1EEENS1_19SingleTileSchedulerILb1ELb0ELb0ELi128EEEEEEEEEvNT_6ParamsE --------------------------
	.section	.nv.constant0._ZN7cutlass13device_kernelIN5flash19enable_sm80_to_sm89INS1_16FlashAttnBwdSm80INS1_25CollectiveMainloopBwdSm80ILi2ELi2EN4cute5tupleIJNS5_1CILi64EEENS7_ILi128EEES8_EEENS_10bfloat16_tEfNS_4arch4Sm80ELb0ELb1ELb1ELb1ELb1ELb0ELb0ELb0ELi2ELi2ELi4ELi2ELb1EEENS1_24CollectiveEpilogueBwdGQAISA_fSD_Li256ELb1ELb1EEENS1_19SingleTileSchedulerILb1ELb0ELb0ELi128EEEEEEEEEvNT_6ParamsE,"a",@progbits
	.sectionflags	@""
	.align	4
.nv.constant0._ZN7cutlass13device_kernelIN5flash19enable_sm80_to_sm89INS1_16FlashAttnBwdSm80INS1_25CollectiveMainloopBwdSm80ILi2ELi2EN4cute5tupleIJNS5_1CILi64EEENS7_ILi128EEES8_EEENS_10bfloat16_tEfNS_4arch4Sm80ELb0ELb1ELb1ELb1ELb1ELb0ELb0ELb0ELi2ELi2ELi4ELi2ELb1EEENS1_24CollectiveEpilogueBwdGQAISA_fSD_Li256ELb1ELb1EEENS1_19SingleTileSchedulerILb1ELb0ELb0ELi128EEEEEEEEEvNT_6ParamsE:
	.zero		1160


//--------------------- .nv.constant0._ZN7cutlass13device_kernelIN5flash19enable_sm80_to_sm89INS1_16FlashAttnBwdSm80INS1_25CollectiveMainloopBwdSm80ILi2ELi2EN4cute5tupleIJNS5_1CILi64EEENS7_ILi128EEES8_EEENS_10bfloat16_tEfNS_4arch4Sm80ELb1ELb0ELb1ELb0ELb0ELb0ELb0ELb0ELi2ELi2ELi4ELi2ELb1EEENS1_21CollectiveEpilogueBwdISA_SB_SD_Li256ELb0ELb0ELi2EEENS1_25SingleTileBwdLPTSchedulerILb0ELi128ELb0EEEEEEEEEvNT_6ParamsE --------------------------
	.section	.nv.constant0._ZN7cutlass13device_kernelIN5flash19enable_sm80_to_sm89INS1_16FlashAttnBwdSm80INS1_25CollectiveMainloopBwdSm80ILi2ELi2EN4cute5tupleIJNS5_1CILi64EEENS7_ILi128EEES8_EEENS_10bfloat16_tEfNS_4arch4Sm80ELb1ELb0ELb1ELb0ELb0ELb0ELb0ELb0ELi2ELi2ELi4ELi2ELb1EEENS1_21CollectiveEpilogueBwdISA_SB_SD_Li256ELb0ELb0ELi2EEENS1_25SingleTileBwdLPTSchedulerILb0ELi128ELb0EEEEEEEEEvNT_6ParamsE,"a",@progbits
	.sectionflags	@""
	.align	4
.nv.constant0._ZN7cutlass13device_kernelIN5flash19enable_sm80_to_sm89INS1_16FlashAttnBwdSm80INS1_25CollectiveMainloopBwdSm80ILi2ELi2EN4cute5tupleIJNS5_1CILi64EEENS7_ILi128EEES8_EEENS_10bfloat16_tEfNS_4arch4Sm80ELb1ELb0ELb1ELb0ELb0ELb0ELb0ELb0ELi2ELi2ELi4ELi2ELb1EEENS1_21CollectiveEpilogueBwdISA_SB_SD_Li256ELb0ELb0ELi2EEENS1_25SingleTileBwdLPTSchedulerILb0ELi128ELb0EEEEEEEEEvNT_6ParamsE:
	.zero		1176


//--------------------- .nv.constant0._ZN7cutlass13device_kernelIN5flash19enable_sm80_to_sm89INS1_16FlashAttnBwdSm80INS1_25CollectiveMainloopBwdSm80ILi2ELi2EN4cute5tupleIJNS5_1CILi64EEENS7_ILi128EEES8_EEENS_10bfloat16_tEfNS_4arch4Sm80ELb1ELb0ELb1ELb0ELb1ELb0ELb0ELb0ELi2ELi2ELi4ELi2ELb1EEENS1_21CollectiveEpilogueBwdISA_SB_SD_Li256ELb0ELb0ELi2EEENS1_25SingleTileBwdLPTSchedulerILb0ELi128ELb1EEEEEEEEEvNT_6ParamsE --------------------------
	.section	.nv.constant0._ZN7cutlass13device_kernelIN5flash19enable_sm80_to_sm89INS1_16FlashAttnBwdSm80INS1_25CollectiveMainloopBwdSm80ILi2ELi2EN4cute5tupleIJNS5_1CILi64EEENS7_ILi128EEES8_EEENS_10bfloat16_tEfNS_4arch4Sm80ELb1ELb0ELb1ELb0ELb1ELb0ELb0ELb0ELi2ELi2ELi4ELi2ELb1EEENS1_21CollectiveEpilogueBwdISA_SB_SD_Li256ELb0ELb0ELi2EEENS1_25SingleTileBwdLPTSchedulerILb0ELi128ELb1EEEEEEEEEvNT_6ParamsE,"a",@progbits
	.sectionflags	@""
	.align	4
.nv.constant0._ZN7cutlass13device_kernelIN5flash19enable_sm80_to_sm89INS1_16FlashAttnBwdSm80INS1_25CollectiveMainloopBwdSm80ILi2ELi2EN4cute5tupleIJNS5_1CILi64EEENS7_ILi128EEES8_EEENS_10bfloat16_tEfNS_4arch4Sm80ELb1ELb0ELb1ELb0ELb1ELb0ELb0ELb0ELi2ELi2ELi4ELi2ELb1EEENS1_21CollectiveEpilogueBwdISA_SB_SD_Li256ELb0ELb0ELi2EEENS1_25SingleTileBwdLPTSchedulerILb0ELi128ELb1EEEEEEEEEvNT_6ParamsE:
	.zero		1176


//--------------------- .nv.constant0._ZN7cutlass13device_kernelIN5flash19enable_sm80_to_sm89INS1_16FlashAttnBwdSm80INS1_25CollectiveMainloopBwdSm80ILi2ELi2EN4cute5tupleIJNS5_1CILi64EEENS7_ILi128EEES8_EEENS_10bfloat16_tEfNS_4arch4Sm80ELb1ELb0ELb1ELb0ELb0ELb0ELb0ELb0ELi2ELi2ELi4ELi2ELb1EEENS1_24CollectiveEpilogueBwdGQAISA_fSD_Li256ELb0ELb0EEENS1_25SingleTileBwdLPTSchedulerILb0ELi128ELb0EEEEEEEEEvNT_6ParamsE --------------------------
	.section	.nv.constant0._ZN7cutlass13device_kernelIN5flash19enable_sm80_to_sm89INS1_16FlashAttnBwdSm80INS1_25CollectiveMainloopBwdSm80ILi2ELi2EN4cute5tupleIJNS5_1CILi64EEENS7_ILi128EEES8_EEENS_10bfloat16_tEfNS_4arch4Sm80ELb1ELb0ELb1ELb0ELb0ELb0ELb0ELb0ELi2ELi2ELi4ELi2ELb1EEENS1_24CollectiveEpilogueBwdGQAISA_fSD_Li256ELb0ELb0EEENS1_25SingleTileBwdLPTSchedulerILb0ELi128ELb0EEEEEEEEEvNT_6ParamsE,"a",@progbits
	.sectionflags	@""
	.align	4
.nv.constant0._ZN7cutlass13device_kernelIN5flash19enable_sm80_to_sm89INS1_16FlashAttnBwdSm80INS1_25CollectiveMainloopBwdSm80ILi2ELi2EN4cute5tupleIJNS5_1CILi64EEENS7_ILi128EEES8_EEENS_10bfloat16_tEfNS_4arch4Sm80ELb1ELb0ELb1ELb0ELb0ELb0ELb0ELb0ELi2ELi2ELi4ELi2ELb1EEENS1_24CollectiveEpilogueBwdGQAISA_fSD_Li256ELb0ELb0EEENS1_25SingleTileBwdLPTSchedulerILb0ELi128ELb0EEEEEEEEEvNT_6ParamsE:
	.zero		1184


//--------------------- .nv.constant0._ZN7cutlass13device_kernelIN5flash19enable_sm80_to_sm89INS1_16FlashAttnBwdSm80INS1_25CollectiveMainloopBwdSm80ILi2ELi2EN4cute5tupleIJNS5_1CILi64EEENS7_ILi128EEES8_EEENS_10bfloat16_tEfNS_4arch4Sm80ELb1ELb0ELb1ELb0ELb1ELb0ELb0ELb0ELi2ELi2ELi4ELi2ELb1EEENS1_24CollectiveEpilogueBwdGQAISA_fSD_Li256ELb0ELb1EEENS1_25SingleTileBwdLPTSchedulerILb0ELi128ELb1EEEEEEEEEvNT_6ParamsE --------------------------
	.section	.nv.constant0._ZN7cutlass13device_kernelIN5flash19enable_sm80_to_sm89INS1_16FlashAttnBwdSm80INS1_25CollectiveMainloopBwdSm80ILi2ELi2EN4cute5tupleIJNS5_1CILi64EEENS7_ILi128EEES8_EEENS_10bfloat16_tEfNS_4arch4Sm80ELb1ELb0ELb1ELb0ELb1ELb0ELb0ELb0ELi2ELi2ELi4ELi2ELb1EEENS1_24CollectiveEpilogueBwdGQAISA_fSD_Li256ELb0ELb1EEENS1_25SingleTileBwdLPTSchedulerILb0ELi128ELb1EEEEEEEEEvNT_6ParamsE,"a",@progbits
	.sectionflags	@""
	.align	4
.nv.constant0._ZN7cutlass13device_kernelIN5flash19enable_sm80_to_sm89INS1_16FlashAttnBwdSm80INS1_25CollectiveMainloopBwdSm80ILi2ELi2EN4cute5tupleIJNS5_1CILi64EEENS7_ILi128EEES8_EEENS_10bfloat16_tEfNS_4arch4Sm80ELb1ELb0ELb1ELb0ELb1ELb0ELb0ELb0ELi2ELi2ELi4ELi2ELb1EEENS1_24CollectiveEpilogueBwdGQAISA_fSD_Li256ELb0ELb1EEENS1_25SingleTileBwdLPTSchedulerILb0ELi128ELb1EEEEEEEEEvNT_6ParamsE:
	.zero		1184


//--------------------- .nv.constant0._ZN7cutlass13device_kernelIN5flash22FlashAttnBwdPreprocessIN4cute5tupleIJNS3_1CILi64EEES6_EEENS_10bfloat16_tEfNS_4arch4Sm80ELb1ELb0EEEEEvNT_6ParamsE --------------------------
	.section	.nv.constant0._ZN7cutlass13device_kernelIN5flash22FlashAttnBwdPreprocessIN4cute5tupleIJNS3_1CILi64EEES6_EEENS_10bfloat16_tEfNS_4arch4Sm80ELb1ELb0EEEEEvNT_6ParamsE,"a",@progbits
	.sectionflags	@""
	.align	4
.nv.constant0._ZN7cutlass13device_kernelIN5flash22FlashAttnBwdPreprocessIN4cute5tupleIJNS3_1CILi64EEES6_EEENS_10bfloat16_tEfNS_4arch4Sm80ELb1ELb0EEEEEvNT_6ParamsE:
	.zero		768


//--------------------- .nv.constant0._ZN7cutlass13device_kernelIN5flash19enable_sm80_to_sm89INS1_16FlashAttnBwdSm80INS1_25CollectiveMainloopBwdSm80ILi2ELi2EN4cute5tupleIJNS5_1CILi64EEENS7_ILi128EEES8_EEENS_10bfloat16_tEfNS_4arch4Sm80ELb1ELb0ELb1ELb1ELb0ELb0ELb0ELb0ELi2ELi2ELi4ELi2ELb1EEENS1_21CollectiveEpilogueBwdISA_SB_SD_Li256ELb1ELb0ELi2EEENS1_25SingleTileBwdLPTSchedulerILb1ELi128ELb0EEEEEEEEEvNT_6ParamsE --------------------------
	.section	.nv.constant0._ZN7cutlass13device_kernelIN5flash19enable_sm80_to_sm89INS1_16FlashAttnBwdSm80INS1_25CollectiveMainloopBwdSm80ILi2ELi2EN4cute5tupleIJNS5_1CILi64EEENS7_ILi128EEES8_EEENS_10bfloat16_tEfNS_4arch4Sm80ELb1ELb0ELb1ELb1ELb0ELb0ELb0ELb0ELi2ELi2ELi4ELi2ELb1EEENS1_21CollectiveEpilogueBwdISA_SB_SD_Li256ELb1ELb0ELi2EEENS1_25SingleTileBwdLPTSchedulerILb1ELi128ELb0EEEEEEEEEvNT_6ParamsE,"a",@progbits
	.sectionflags	@""
	.align	4
.nv.constant0._ZN7cutlass13device_kernelIN5flash19enable_sm80_to_sm89INS1_16FlashAttnBwdSm80INS1_25CollectiveMainloopBwdSm80ILi2ELi2EN4cute5tupleIJNS5_1CILi64EEENS7_ILi128EEES8_EEENS_10bfloat16_tEfNS_4arch4Sm80ELb1ELb0ELb1ELb1ELb0ELb0ELb0ELb0ELi2ELi2ELi4ELi2ELb1EEENS1_21CollectiveEpilogueBwdISA_SB_SD_Li256ELb1ELb0ELi2EEENS1_25SingleTileBwdLPTSchedulerILb1ELi128ELb0EEEEEEEEEvNT_6ParamsE:
	.zero		1176


//--------------------- .nv.constant0._ZN7cutlass13device_kernelIN5flash19enable_sm80_to_sm89INS1_16FlashAttnBwdSm80INS1_25CollectiveMainloopBwdSm80ILi2ELi2EN4cute5tupleIJNS5_1CILi64EEENS7_ILi128EEES8_EEENS_10bfloat16_tEfNS_4arch4Sm80ELb1ELb0ELb1ELb1ELb1ELb0ELb0ELb0ELi2ELi2ELi4ELi2ELb1EEENS1_21CollectiveEpilogueBwdISA_SB_SD_Li256ELb1ELb0ELi2EEENS1_25SingleTileBwdLPTSchedulerILb1ELi128ELb1EEEEEEEEEvNT_6ParamsE --------------------------
	.section	.nv.constant0._ZN7cutlass13device_kernelIN5flash19enable_sm80_to_sm89INS1_16FlashAttnBwdSm80INS1_25CollectiveMainloopBwdSm80ILi2ELi2EN4cute5tupleIJNS5_1CILi64EEENS7_ILi128EEES8_EEENS_10bfloat16_tEfNS_4arch4Sm80ELb1ELb0ELb1ELb1ELb1ELb0ELb0ELb0ELi2ELi2ELi4ELi2ELb1EEENS1_21CollectiveEpilogueBwdISA_SB_SD_Li256ELb1ELb0ELi2EEENS1_25SingleTileBwdLPTSchedulerILb1ELi128ELb1EEEEEEEEEvNT_6ParamsE,"a",@progbits
	.sectionflags	@""
	.align	4
.nv.constant0._ZN7cutlass13device_kernelIN5flash19enable_sm80_to_sm89INS1_16FlashAttnBwdSm80INS1_25CollectiveMainloopBwdSm80ILi2ELi2EN4cute5tupleIJNS5_1CILi64EEENS7_ILi128EEES8_EEENS_10bfloat16_tEfNS_4arch4Sm80ELb1ELb0ELb1ELb1ELb1ELb0ELb0ELb0ELi2ELi2ELi4ELi2ELb1EEENS1_21CollectiveEpilogueBwdISA_SB_SD_Li256ELb1ELb0ELi2EEENS1_25SingleTileBwdLPTSchedulerILb1ELi128ELb1EEEEEEEEEvNT_6ParamsE:
	.zero		1176


//--------------------- .nv.constant0._ZN7cutlass13device_kernelIN5flash19enable_sm80_to_sm89INS1_16FlashAttnBwdSm80INS1_25CollectiveMainloopBwdSm80ILi2ELi2EN4cute5tupleIJNS5_1CILi64EEENS7_ILi128EEES8_EEENS_10bfloat16_tEfNS_4arch4Sm80ELb1ELb0ELb1ELb1ELb0ELb0ELb0ELb0ELi2ELi2ELi4ELi2ELb1EEENS1_24CollectiveEpilogueBwdGQAISA_fSD_Li256ELb1ELb0EEENS1_25SingleTileBwdLPTSchedulerILb1ELi128ELb0EEEEEEEEEvNT_6ParamsE --------------------------
	.section	.nv.constant0._ZN7cutlass13device_kernelIN5flash19enable_sm80_to_sm89INS1_16FlashAttnBwdSm80INS1_25CollectiveMainloopBwdSm80ILi2ELi2EN4cute5tupleIJNS5_1CILi64EEENS7_ILi128EEES8_EEENS_10bfloat16_tEfNS_4arch4Sm80ELb1ELb0ELb1ELb1ELb0ELb0ELb0ELb0ELi2ELi2ELi4ELi2ELb1EEENS1_24CollectiveEpilogueBwdGQAISA_fSD_Li256ELb1ELb0EEENS1_25SingleTileBwdLPTSchedulerILb1ELi128ELb0EEEEEEEEEvNT_6ParamsE,"a",@progbits
	.sectionflags	@""
	.align	4
.nv.constant0._ZN7cutlass13device_kernelIN5flash19enable_sm80_to_sm89INS1_16FlashAttnBwdSm80INS1_25CollectiveMainloopBwdSm80ILi2ELi2EN4cute5tupleIJNS5_1CILi64EEENS7_ILi128EEES8_EEENS_10bfloat16_tEfNS_4arch4Sm80ELb1ELb0ELb1ELb1ELb0ELb0ELb0ELb0ELi2ELi2ELi4ELi2ELb1EEENS1_24CollectiveEpilogueBwdGQAISA_fSD_Li256ELb1ELb0EEENS1_25SingleTileBwdLPTSchedulerILb1ELi128ELb0EEEEEEEEEvNT_6ParamsE:
	.zero		1184


//--------------------- .nv.constant0._ZN7cutlass13device_kernelIN5flash32FlashAttnBwdPostprocessConvertdQIN4cute5tupleIJNS3_1CILi64EEES6_EEENS_10bfloat16_tEfNS_4arch4Sm80ELi256ENS3_8TiledMMAINS3_8MMA_AtomIJNS3_30SM80_16x8x16_F32BF16BF16F32_TNEEEENS3_6LayoutINS4_IJNS5_ILi2EEENS5_ILi4EEENS5_ILi1EEEEEENS4_IJSI_SG_NS5_ILi0EEEEEEEENS4_IJNS5_ILi32EEES6_NS5_ILi16EEEEEEEELb0EEEEEvNT_6ParamsE --------------------------
	.section	.nv.constant0._ZN7cutlass13device_kernelIN5flash32FlashAttnBwdPostprocessConvertdQIN4cute5tupleIJNS3_1CILi64EEES6_EEENS_10bfloat16_tEfNS_4arch4Sm80ELi256ENS3_8TiledMMAINS3_8MMA_AtomIJNS3_30SM80_16x8x16_F32BF16BF16F32_TNEEEENS3_6LayoutINS4_IJNS5_ILi2EEENS5_ILi4EEENS5_ILi1EEEEEENS4_IJSI_SG_NS5_ILi0EEEEEEEENS4_IJNS5_ILi32EEES6_NS5_ILi16EEEEEEEELb0EEEEEvNT_6ParamsE,"a",@progbits
	.sectionflags	@""
	.align	4
.nv.constant0._ZN7cutlass13device_kernelIN5flash32FlashAttnBwdPostprocessConvertdQIN4cute5tupleIJNS3_1CILi64EEES6_EEENS_10bfloat16_tEfNS_4arch4Sm80ELi256ENS3_8TiledMMAINS3_8MMA_AtomIJNS3_30SM80_16x8x16_F32BF16BF16F32_TNEEEENS3_6LayoutINS4_IJNS5_ILi2EEENS5_ILi4EEENS5_ILi1EEEEEENS4_IJSI_SG_NS5_ILi0EEEEEEEENS4_IJNS5_ILi32EEES6_NS5_ILi16EEEEEEEELb0EEEEEvNT_6ParamsE:
	.zero		640


//--------------------- .nv.constant0._ZN7cutlass13device_kernelIN5flash19enable_sm80_to_sm89INS1_16FlashAttnBwdSm80INS1_25CollectiveMainloopBwdSm80ILi2ELi2EN4cute5tupleIJNS5_1CILi64EEENS7_ILi128EEES8_EEENS_10bfloat16_tEfNS_4arch4Sm80ELb1ELb0ELb1ELb1ELb1ELb0ELb0ELb0ELi2ELi2ELi4ELi2ELb1EEENS1_24CollectiveEpilogueBwdGQAISA_fSD_Li256ELb1ELb1EEENS1_25SingleTileBwdLPTSchedulerILb1ELi128ELb1EEEEEEEEEvNT_6ParamsE --------------------------
	.section	.nv.constant0._ZN7cutlass13device_kernelIN5flash19enable_sm80_to_sm89INS1_16FlashAttnBwdSm80INS1_25CollectiveMainloopBwdSm80ILi2ELi2EN4cute5tupleIJNS5_1CILi64EEENS7_ILi128EEES8_EEENS_10bfloat16_tEfNS_4arch4Sm80ELb1ELb0ELb1ELb1ELb1ELb0ELb0ELb0ELi2ELi2ELi4ELi2ELb1EEENS1_24CollectiveEpilogueBwdGQAISA_fSD_Li256ELb1ELb1EEENS1_25SingleTileBwdLPTSchedulerILb1ELi128ELb1EEEEEEEEEvNT_6ParamsE,"a",@progbits
	.sectionflags	@""
	.align	4
.nv.constant0._ZN7cutlass13device_kernelIN5flash19enable_sm80_to_sm89INS1_16FlashAttnBwdSm80INS1_25CollectiveMainloopBwdSm80ILi2ELi2EN4cute5tupleIJNS5_1CILi64EEENS7_ILi128EEES8_EEENS_10bfloat16_tEfNS_4arch4Sm80ELb1ELb0ELb1ELb1ELb1ELb0ELb0ELb0ELi2ELi2ELi4ELi2ELb1EEENS1_24CollectiveEpilogueBwdGQAISA_fSD_Li256ELb1ELb1EEENS1_25SingleTileBwdLPTSchedulerILb1ELi128ELb1EEEEEEEEEvNT_6ParamsE:
	.zero		1184


//--------------------- .nv.constant0._ZN7cutlass13device_kernelIN5flash22FlashAttnBwdPreprocessIN4cute5tupleIJNS3_1CILi64EEES6_EEENS_10bfloat16_tEfNS_4arch4Sm80ELb1ELb1EEEEEvNT_6ParamsE --------------------------
	.section	.nv.constant0._ZN7cutlass13device_kernelIN5flash22FlashAttnBwdPreprocessIN4cute5tupleIJNS3_1CILi64EEES6_EEENS_10bfloat16_tEfNS_4arch4Sm80ELb1ELb1EEEEEvNT_6ParamsE,"a",@progbits
	.sectionflags	@""
	.align	4
.nv.constant0._ZN7cutlass13device_kernelIN5flash22FlashAttnBwdPreprocessIN4cute5tupleIJNS3_1CILi64EEES6_EEENS_10bfloat16_tEfNS_4arch4Sm80ELb1ELb1EEEEEvNT_6ParamsE:
	.zero		768


//--------------------- .nv.constant0._ZN7cutlass13device_kernelIN5flash19enable_sm80_to_sm89INS1_16FlashAttnBwdSm80INS1_25CollectiveMainloopBwdSm80ILi2ELi2EN4cute5tupleIJNS5_1CILi128EEES8_NS7_ILi64EEEEEENS_10bfloat16_tEfNS_4arch4Sm80ELb0ELb0ELb1ELb0ELb0ELb0ELb0ELb0ELi2ELi4ELi4ELi4ELb0EEENS1_21CollectiveEpilogueBwdISA_SB_SD_Li256ELb0ELb0ELi2EEENS1_19SingleTileSchedulerILb0ELb0ELb0ELi128EEEEEEEEEvNT_6ParamsE --------------------------
	.section	.nv.constant0._ZN7cutlass13device_kernelIN5flash19enable_sm80_to_sm89INS1_16FlashAttnBwdSm80INS1_25CollectiveMainloopBwdSm80ILi2ELi2EN4cute5tupleIJNS5_1CILi128EEES8_NS7_ILi64EEEEEENS_10bfloat16_tEfNS_4arch4Sm80ELb0ELb0ELb1ELb0ELb0ELb0ELb0ELb0ELi2ELi4ELi4ELi4ELb0EEENS1_21CollectiveEpilogueBwdISA_SB_SD_Li256ELb0ELb0ELi2EEENS1_19SingleTileSchedulerILb0ELb0ELb0ELi128EEEEEEEEEvNT_6ParamsE,"a",@progbits
	.sectionflags	@""
	.align	4
.nv.constant0._ZN7cutlass13device_kernelIN5flash19enable_sm80_to_sm89INS1_16FlashAttnBwdSm80INS1_25CollectiveMainloopBwdSm80ILi2ELi2EN4cute5tupleIJNS5_1CILi128EEES8_NS7_ILi64EEEEEENS_10bfloat16_tEfNS_4arch4Sm80ELb0ELb0ELb1ELb0ELb0ELb0ELb0ELb0ELi2ELi4ELi4ELi4ELb0EEENS1_21CollectiveEpilogueBwdISA_SB_SD_Li256ELb0ELb0ELi2EEENS1_19SingleTileSchedulerILb0ELb0ELb0ELi128EEEEEEEEEvNT_6ParamsE:
	.zero		1152


//--------------------- .nv.constant0._ZN7cutlass13device_kernelIN5flash19enable_sm80_to_sm89INS1_16FlashAttnBwdSm80INS1_25CollectiveMainloopBwdSm80ILi2ELi2EN4cute5tupleIJNS5_1CILi128EEES8_NS7_ILi64EEEEEENS_10bfloat16_tEfNS_4arch4Sm80ELb0ELb0ELb1ELb0ELb1ELb0ELb0ELb0ELi2ELi4ELi4ELi4ELb0EEENS1_21CollectiveEpilogueBwdISA_SB_SD_Li256ELb0ELb0ELi2EEENS1_19SingleTileSchedulerILb0ELb0ELb0ELi128EEEEEEEEEvNT_6ParamsE --------------------------
	.section	.nv.constant0._ZN7cutlass13device_kernelIN5flash19enable_sm80_to_sm89INS1_16FlashAttnBwdSm80INS1_25CollectiveMainloopBwdSm80ILi2ELi2EN4cute5tupleIJNS5_1CILi128EEES8_NS7_ILi64EEEEEENS_10bfloat16_tEfNS_4arch4Sm80ELb0ELb0ELb1ELb0ELb1ELb0ELb0ELb0ELi2ELi4ELi4ELi4ELb0EEENS1_21CollectiveEpilogueBwdISA_SB_SD_Li256ELb0ELb0ELi2EEENS1_19SingleTileSchedulerILb0ELb0ELb0ELi128EEEEEEEEEvNT_6ParamsE,"a",@progbits
	.sectionflags	@""
	.align	4
.nv.constant0._ZN7cutlass13device_kernelIN5flash19enable_sm80_to_sm89INS1_16FlashAttnBwdSm80INS1_25CollectiveMainloopBwdSm80ILi2ELi2EN4cute5tupleIJNS5_1CILi128EEES8_NS7_ILi64EEEEEENS_10bfloat16_tEfNS_4arch4Sm80ELb0ELb0ELb1ELb0ELb1ELb0ELb0ELb0ELi2ELi4ELi4ELi4ELb0EEENS1_21CollectiveEpilogueBwdISA_SB_SD_Li256ELb0ELb0ELi2EEENS1_19SingleTileSchedulerILb0ELb0ELb0ELi128EEEEEEEEEvNT_6ParamsE:
	.zero		1152


//--------------------- .nv.constant0._ZN7cutlass13device_kernelIN5flash19enable_sm80_to_sm89INS1_16FlashAttnBwdSm80INS1_25CollectiveMainloopBwdSm80ILi2ELi2EN4cute5tupleIJNS5_1CILi128EEES8_NS7_ILi64EEEEEENS_10bfloat16_tEfNS_4arch4Sm80ELb0ELb0ELb1ELb0ELb0ELb0ELb0ELb0ELi2ELi4ELi4ELi4ELb0EEENS1_24CollectiveEpilogueBwdGQAISA_fSD_Li256ELb0ELb0EEENS1_19SingleTileSchedulerILb0ELb0ELb0ELi128EEEEEEEEEvNT_6ParamsE --------------------------
	.section	.nv.constant0._ZN7cutlass13device_kernelIN5flash19enable_sm80_to_sm89INS1_16FlashAttnBwdSm80INS1_25CollectiveMainloopBwdSm80ILi2ELi2EN4cute5tupleIJNS5_1CILi128EEES8_NS7_ILi64EEEEEENS_10bfloat16_tEfNS_4arch4Sm80ELb0ELb0ELb1ELb0ELb0ELb0ELb0ELb0ELi2ELi4ELi4ELi4ELb0EEENS1_24CollectiveEpilogueBwdGQAISA_fSD_Li256ELb0ELb0EEENS1_19SingleTileSchedulerILb0ELb0ELb0ELi128EEEEEEEEEvNT_6ParamsE,"a",@progbits
	.sectionflags	@""
	.align	4
.nv.constant0._ZN7cutlass13device_kernelIN5flash19enable_sm80_to_sm89INS1_16FlashAttnBwdSm80INS1_25CollectiveMainloopBwdSm80ILi2ELi2EN4cute5tupleIJNS5_1CILi128EEES8_NS7_ILi64EEEEEENS_10bfloat16_tEfNS_4arch4Sm80ELb0ELb0ELb1ELb0ELb0ELb0ELb0ELb0ELi2ELi4ELi4ELi4ELb0EEENS1_24CollectiveEpilogueBwdGQAISA_fSD_Li256ELb0ELb0EEENS1_19SingleTileSchedulerILb0ELb0ELb0ELi128EEEEEEEEEvNT_6ParamsE:
	.zero		1160


//--------------------- .nv.constant0._ZN7cutlass13device_kernelIN5flash19enable_sm80_to_sm89INS1_16FlashAttnBwdSm80INS1_25CollectiveMainloopBwdSm80ILi2ELi2EN4cute5tupleIJNS5_1CILi128EEES8_NS7_ILi64EEEEEENS_10bfloat16_tEfNS_4arch4Sm80ELb0ELb0ELb1ELb0ELb1ELb0ELb0ELb0ELi2ELi4ELi4ELi4ELb0EEENS1_24CollectiveEpilogueBwdGQAISA_fSD_Li256ELb0ELb1EEENS1_19SingleTileSchedulerILb0ELb0ELb0ELi128EEEEEEEEEvNT_6ParamsE --------------------------
	.section	.nv.constant0._ZN7cutlass13device_kernelIN5flash19enable_sm80_to_sm89INS1_16FlashAttnBwdSm80INS1_25CollectiveMainloopBwdSm80ILi2ELi2EN4cute5tupleIJNS5_1CILi128EEES8_NS7_ILi64EEEEEENS_10bfloat16_tEfNS_4arch4Sm80ELb0ELb0ELb1ELb0ELb1ELb0ELb0ELb0ELi2ELi4ELi4ELi4ELb0EEENS1_24CollectiveEpilogueBwdGQAISA_fSD_Li256ELb0ELb1EEENS1_19SingleTileSchedulerILb0ELb0ELb0ELi128EEEEEEEEEvNT_6ParamsE,"a",@progbits
	.sectionflags	@""
	.align	4
.nv.constant0._ZN7cutlass13device_kernelIN5flash19enable_sm80_to_sm89INS1_16FlashAttnBwdSm80INS1_25CollectiveMainloopBwdSm80ILi2ELi2EN4cute5tupleIJNS5_1CILi128EEES8_NS7_ILi64EEEEEENS_10bfloat16_tEfNS_4arch4Sm80ELb0ELb0ELb1ELb0ELb1ELb0ELb0ELb0ELi2ELi4ELi4ELi4ELb0EEENS1_24CollectiveEpilogueBwdGQAISA_fSD_Li256ELb0ELb1EEENS1_19SingleTileSchedulerILb0ELb0ELb0ELi128EEEEEEEEEvNT_6ParamsE:
	.zero		1160


//--------------------- .nv.constant0._ZN7cutlass13device_kernelIN5flash19enable_sm80_to_sm89INS1_16FlashAttnBwdSm80INS1_25CollectiveMainloopBwdSm80ILi2ELi2EN4cute5tupleIJNS5_1CILi128EEES8_NS7_ILi64EEEEEENS_10bfloat16_tEfNS_4arch4Sm80ELb0ELb0ELb1ELb1ELb0ELb0ELb0ELb0ELi2ELi4ELi4ELi4ELb0EEENS1_21CollectiveEpilogueBwdISA_SB_SD_Li256ELb1ELb0ELi2EEENS1_19SingleTileSchedulerILb1ELb0ELb0ELi128EEEEEEEEEvNT_6ParamsE --------------------------
	.section	.nv.constant0._ZN7cutlass13device_kernelIN5flash19enable_sm80_to_sm89INS1_16FlashAttnBwdSm80INS1_25CollectiveMainloopBwdSm80ILi2ELi2EN4cute5tupleIJNS5_1CILi128EEES8_NS7_ILi64EEEEEENS_10bfloat16_tEfNS_4arch4Sm80ELb0ELb0ELb1ELb1ELb0ELb0ELb0ELb0ELi2ELi4ELi4ELi4ELb0EEENS1_21CollectiveEpilogueBwdISA_SB_SD_Li256ELb1ELb0ELi2EEENS1_19SingleTileSchedulerILb1ELb0ELb0ELi128EEEEEEEEEvNT_6ParamsE,"a",@progbits
	.sectionflags	@""
	.align	4
.nv.constant0._ZN7cutlass13device_kernelIN5flash19enable_sm80_to_sm89INS1_16FlashAttnBwdSm80INS1_25CollectiveMainloopBwdSm80ILi2ELi2EN4cute5tupleIJNS5_1CILi128EEES8_NS7_ILi64EEEEEENS_10bfloat16_tEfNS_4arch4Sm80ELb0ELb0ELb1ELb1ELb0ELb0ELb0ELb0ELi2ELi4ELi4ELi4ELb0EEENS1_21CollectiveEpilogueBwdISA_SB_SD_Li256ELb1ELb0ELi2EEENS1_19SingleTileSchedulerILb1ELb0ELb0ELi128EEEEEEEEEvNT_6ParamsE:
	.zero		1152


//--------------------- .nv.constant0._ZN7cutlass13device_kernelIN5flash19enable_sm80_to_sm89INS1_16FlashAttnBwdSm80INS1_25CollectiveMainloopBwdSm80ILi2ELi2EN4cute5tupleIJNS5_1CILi128EEES8_NS7_ILi64EEEEEENS_10bfloat16_tEfNS_4arch4Sm80ELb0ELb0ELb1ELb1ELb1ELb0ELb0ELb0ELi2ELi4ELi4ELi4ELb0EEENS1_21CollectiveEpilogueBwdISA_SB_SD_Li256ELb1ELb0ELi2EEENS1_19SingleTileSchedulerILb1ELb0ELb0ELi128EEEEEEEEEvNT_6ParamsE --------------------------
	.section	.nv.constant0._ZN7cutlass13device_kernelIN5flash19enable_sm80_to_sm89INS1_16FlashAttnBwdSm80INS1_25CollectiveMainloopBwdSm80ILi2ELi2EN4cute5tupleIJNS5_1CILi128EEES8_NS7_ILi64EEEEEENS_10bfloat16_tEfNS_4arch4Sm80ELb0ELb0ELb1ELb1ELb1ELb0ELb0ELb0ELi2ELi4ELi4ELi4ELb0EEENS1_21CollectiveEpilogueBwdISA_SB_SD_Li256ELb1ELb0ELi2EEENS1_19SingleTileSchedulerILb1ELb0ELb0ELi128EEEEEEEEEvNT_6ParamsE,"a",@progbits
	.sectionflags	@""
	.align	4
.nv.constant0._ZN7cutlass13device_kernelIN5flash19enable_sm80_to_sm89INS1_16FlashAttnBwdSm80INS1_25CollectiveMainloopBwdSm80ILi2ELi2EN4cute5tupleIJNS5_1CILi128EEES8_NS7_ILi64EEEEEENS_10bfloat16_tEfNS_4arch4Sm80ELb0ELb0ELb1ELb1ELb1ELb0ELb0ELb0ELi2ELi4ELi4ELi4ELb0EEENS1_21CollectiveEpilogueBwdISA_SB_SD_Li256ELb1ELb0ELi2EEENS1_19SingleTileSchedulerILb1ELb0ELb0ELi128EEEEEEEEEvNT_6ParamsE:
	.zero		1152


//--------------------- .nv.constant0._ZN7cutlass13device_kernelIN5flash19enable_sm80_to_sm89INS1_16FlashAttnBwdSm80INS1_25CollectiveMainloopBwdSm80ILi2ELi2EN4cute5tupleIJNS5_1CILi128EEES8_NS7_ILi64EEEEEENS_10bfloat16_tEfNS_4arch4Sm80ELb0ELb0ELb1ELb1ELb0ELb0ELb0ELb0ELi2ELi4ELi4ELi4ELb0EEENS1_24CollectiveEpilogueBwdGQAISA_fSD_Li256ELb1ELb0EEENS1_19SingleTileSchedulerILb1ELb0ELb0ELi128EEEEEEEEEvNT_6ParamsE --------------------------
	.section	.nv.constant0._ZN7cutlass13device_kernelIN5flash19enable_sm80_to_sm89INS1_16FlashAttnBwdSm80INS1_25CollectiveMainloopBwdSm80ILi2ELi2EN4cute5tupleIJNS5_1CILi128EEES8_NS7_ILi64EEEEEENS_10bfloat16_tEfNS_4arch4Sm80ELb0ELb0ELb1ELb1ELb0ELb0ELb0ELb0ELi2ELi4ELi4ELi4ELb0EEENS1_24CollectiveEpilogueBwdGQAISA_fSD_Li256ELb1ELb0EEENS1_19SingleTileSchedulerILb1ELb0ELb0ELi128EEEEEEEEEvNT_6ParamsE,"a",@progbits
	.sectionflags	@""
	.align	4
.nv.constant0._ZN7cutlass13device_kernelIN5flash19enable_sm80_to_sm89INS1_16FlashAttnBwdSm80INS1_25CollectiveMainloopBwdSm80ILi2ELi2EN4cute5tupleIJNS5_1CILi128EEES8_NS7_ILi64EEEEEENS_10bfloat16_tEfNS_4arch4Sm80ELb0ELb0ELb1ELb1ELb0ELb0ELb0ELb0ELi2ELi4ELi4ELi4ELb0EEENS1_24CollectiveEpilogueBwdGQAISA_fSD_Li256ELb1ELb0EEENS1_19SingleTileSchedulerILb1ELb0ELb0ELi128EEEEEEEEEvNT_6ParamsE:
	.zero		1160


//--------------------- .nv.constant0._ZN7cutlass13device_kernelIN5flash19enable_sm80_to_sm89INS1_16FlashAttnBwdSm80INS1_25CollectiveMainloopBwdSm80ILi2ELi2EN4cute5tupleIJNS5_1CILi128EEES8_NS7_ILi64EEEEEENS_10bfloat16_tEfNS_4arch4Sm80ELb0ELb0ELb1ELb1ELb1ELb0ELb0ELb0ELi2ELi4ELi4ELi4ELb0EEENS1_24CollectiveEpilogueBwdGQAISA_fSD_Li256ELb1ELb1EEENS1_19SingleTileSchedulerILb1ELb0ELb0ELi128EEEEEEEEEvNT_6ParamsE --------------------------
	.section	.nv.constant0._ZN7cutlass13device_kernelIN5flash19enable_sm80_to_sm89INS1_16FlashAttnBwdSm80INS1_25CollectiveMainloopBwdSm80ILi2ELi2EN4cute5tupleIJNS5_1CILi128EEES8_NS7_ILi64EEEEEENS_10bfloat16_tEfNS_4arch4Sm80ELb0ELb0ELb1ELb1ELb1ELb0ELb0ELb0ELi2ELi4ELi4ELi4ELb0EEENS1_24CollectiveEpilogueBwdGQAISA_fSD_Li256ELb1ELb1EEENS1_19SingleTileSchedulerILb1ELb0ELb0ELi128EEEEEEEEEvNT_6ParamsE,"a",@progbits
	.sectionflags	@""
	.align	4
.nv.constant0._ZN7cutlass13device_kernelIN5flash19enable_sm80_to_sm89INS1_16FlashAttnBwdSm80INS1_25CollectiveMainloopBwdSm80ILi2ELi2EN4cute5tupleIJNS5_1CILi128EEES8_NS7_ILi64EEEEEENS_10bfloat16_tEfNS_4arch4Sm80ELb0ELb0ELb1ELb1ELb1ELb0ELb0ELb0ELi2ELi4ELi4ELi4ELb0EEENS1_24CollectiveEpilogueBwdGQAISA_fSD_Li256ELb1ELb1EEENS1_19SingleTileSchedulerILb1ELb0ELb0ELi128EEEEEEEEEvNT_6ParamsE:
	.zero		1160


//--------------------- .nv.constant0._ZN7cutlass13device_kernelIN5flash19enable_sm80_to_sm89INS1_16FlashAttnBwdSm80INS1_25CollectiveMainloopBwdSm80ILi2ELi2EN4cute5tupleIJNS5_1CILi128EEES8_NS7_ILi64EEEEEENS_10bfloat16_tEfNS_4arch4Sm80ELb0ELb1ELb1ELb0ELb0ELb0ELb0ELb0ELi2ELi4ELi4ELi4ELb0EEENS1_21CollectiveEpilogueBwdISA_SB_SD_Li256ELb0ELb0ELi2EEENS1_19SingleTileSchedulerILb0ELb0ELb0ELi128EEEEEEEEEvNT_6ParamsE --------------------------
	.section	.nv.constant0._ZN7cutlass13device_kernelIN5flash19enable_sm80_to_sm89INS1_16FlashAttnBwdSm80INS1_25CollectiveMainloopBwdSm80ILi2ELi2EN4cute5tupleIJNS5_1CILi128EEES8_NS7_ILi64EEEEEENS_10bfloat16_tEfNS_4arch4Sm80ELb0ELb1ELb1ELb0ELb0ELb0ELb0ELb0ELi2ELi4ELi4ELi4ELb0EEENS1_21CollectiveEpilogueBwdISA_SB_SD_Li256ELb0ELb0ELi2EEENS1_19SingleTileSchedulerILb0ELb0ELb0ELi128EEEEEEEEEvNT_6ParamsE,"a",@progbits
	.sectionflags	@""
	.align	4
.nv.constant0._ZN7cutlass13device_kernelIN5flash19enable_sm80_to_sm89INS1_16FlashAttnBwdSm80INS1_25CollectiveMainloopBwdSm80ILi2ELi2EN4cute5tupleIJNS5_1CILi128EEES8_NS7_ILi64EEEEEENS_10bfloat16_tEfNS_4arch4Sm80ELb0ELb1ELb1ELb0ELb0ELb0ELb0ELb0ELi2ELi4ELi4ELi4ELb0EEENS1_21CollectiveEpilogueBwdISA_SB_SD_Li256ELb0ELb0ELi2EEENS1_19SingleTileSchedulerILb0ELb0ELb0ELi128EEEEEEEEEvNT_6ParamsE:
	.zero		1152


//--------------------- .nv.constant0._ZN7cutlass13device_kernelIN5flash19enable_sm80_to_sm89INS1_16FlashAttnBwdSm80INS1_25CollectiveMainloopBwdSm80ILi2ELi2EN4cute5tupleIJNS5_1CILi128EEES8_NS7_ILi64EEEEEENS_10bfloat16_tEfNS_4arch4Sm80ELb0ELb1ELb1ELb0ELb1ELb0ELb0ELb0ELi2ELi4ELi4ELi4ELb0EEENS1_21CollectiveEpilogueBwdISA_SB_SD_Li256ELb0ELb0ELi2EEENS1_19SingleTileSchedulerILb0ELb0ELb0ELi128EEEEEEEEEvNT_6ParamsE --------------------------
	.section	.nv.constant0._ZN7cutlass13device_kernelIN5flash19enable_sm80_to_sm89INS1_16FlashAttnBwdSm80INS1_25CollectiveMainloopBwdSm80ILi2ELi2EN4cute5tupleIJNS5_1CILi128EEES8_NS7_ILi64EEEEEENS_10bfloat16_tEfNS_4arch4Sm80ELb0ELb1ELb1ELb0ELb1ELb0ELb0ELb0ELi2ELi4ELi4ELi4ELb0EEENS1_21CollectiveEpilogueBwdISA_SB_SD_Li256ELb0ELb0ELi2EEENS1_19SingleTileSchedulerILb0ELb0ELb0ELi128EEEEEEEEEvNT_6ParamsE,"a",@progbits
	.sectionflags	@""
	.align	4
.nv.constant0._ZN7cutlass13device_kernelIN5flash19enable_sm80_to_sm89INS1_16FlashAttnBwdSm80INS1_25CollectiveMainloopBwdSm80ILi2ELi2EN4cute5tupleIJNS5_1CILi128EEES8_NS7_ILi64EEEEEENS_10bfloat16_tEfNS_4arch4Sm80ELb0ELb1ELb1ELb0ELb1ELb0ELb0ELb0ELi2ELi4ELi4ELi4ELb0EEENS1_21CollectiveEpilogueBwdISA_SB_SD_Li256ELb0ELb0ELi2EEENS1_19SingleTileSchedulerILb0ELb0ELb0ELi128EEEEEEEEEvNT_6ParamsE:
	.zero		1152


//--------------------- .nv.constant0._ZN7cutlass13device_kernelIN5flash19enable_sm80_to_sm89INS1_16FlashAttnBwdSm80INS1_25CollectiveMainloopBwdSm80ILi2ELi2EN4cute5tupleIJNS5_1CILi128EEES8_NS7_ILi64EEEEEENS_10bfloat16_tEfNS_4arch4Sm80ELb0ELb1ELb1ELb0ELb0ELb0ELb0ELb0ELi2ELi4ELi4ELi4ELb0EEENS1_24CollectiveEpilogueBwdGQAISA_fSD_Li256ELb0ELb0EEENS1_19SingleTileSchedulerILb0ELb0ELb0ELi128EEEEEEEEEvNT_6ParamsE --------------------------
	.section	.nv.constant0._ZN7cutlass13device_kernelIN5flash19enable_sm80_to_sm89INS1_16FlashAttnBwdSm80INS1_25CollectiveMainloopBwdSm80ILi2ELi2EN4cute5tupleIJNS5_1CILi128EEES8_NS7_ILi64EEEEEENS_10bfloat16_tEfNS_4arch4Sm80ELb0ELb1ELb1ELb0ELb0ELb0ELb0ELb0ELi2ELi4ELi4ELi4ELb0EEENS1_24CollectiveEpilogueBwdGQAISA_fSD_Li256ELb0ELb0EEENS1_19SingleTileSchedulerILb0ELb0ELb0ELi128EEEEEEEEEvNT_6ParamsE,"a",@progbits
	.sectionflags	@""
	.align	4
.nv.constant0._ZN7cutlass13device_kernelIN5flash19enable_sm80_to_sm89INS1_16FlashAttnBwdSm80INS1_25CollectiveMainloopBwdSm80ILi2ELi2EN4cute5tupleIJNS5_1CILi128EEES8_NS7_ILi64EEEEEENS_10bfloat16_tEfNS_4arch4Sm80ELb0ELb1ELb1ELb0ELb0ELb0ELb0ELb0ELi2ELi4ELi4ELi4ELb0EEENS1_24CollectiveEpilogueBwdGQAISA_fSD_Li256ELb0ELb0EEENS1_19SingleTileSchedulerILb0ELb0ELb0ELi128EEEEEEEEEvNT_6ParamsE:
	.zero		1160


//--------------------- .nv.constant0._ZN7cutlass13device_kernelIN5flash19enable_sm80_to_sm89INS1_16FlashAttnBwdSm80INS1_25CollectiveMainloopBwdSm80ILi2ELi2EN4cute5tupleIJNS5_1CILi128EEES8_NS7_ILi64EEEEEENS_10bfloat16_tEfNS_4arch4Sm80ELb0ELb1ELb1ELb0ELb1ELb0ELb0ELb0ELi2ELi4ELi4ELi4ELb0EEENS1_24CollectiveEpilogueBwdGQAISA_fSD_Li256ELb0ELb1EEENS1_19SingleTileSchedulerILb0ELb0ELb0ELi128EEEEEEEEEvNT_6ParamsE --------------------------
	.section	.nv.constant0._ZN7cutlass13device_kernelIN5flash19enable_sm80_to_sm89INS1_16FlashAttnBwdSm80INS1_25CollectiveMainloopBwdSm80ILi2ELi2EN4cute5tupleIJNS5_1CILi128EEES8_NS7_ILi64EEEEEENS_10bfloat16_tEfNS_4arch4Sm80ELb0ELb1ELb1ELb0ELb1ELb0ELb0ELb0ELi2ELi4ELi4ELi4ELb0EEENS1_24CollectiveEpilogueBwdGQAISA_fSD_Li256ELb0ELb1EEENS1_19SingleTileSchedulerILb0ELb0ELb0ELi128EEEEEEEEEvNT_6ParamsE,"a",@progbits
	.sectionflags	@""
	.align	4
.nv.constant0._ZN7cutlass13device_kernelIN5flash19enable_sm80_to_sm89INS1_16FlashAttnBwdSm80INS1_25CollectiveMainloopBwdSm80ILi2ELi2EN4cute5tupleIJNS5_1CILi128EEES8_NS7_ILi64EEEEEENS_10bfloat16_tEfNS_4arch4Sm80ELb0ELb1ELb1ELb0ELb1ELb0ELb0ELb0ELi2ELi4ELi4ELi4ELb0EEENS1_24CollectiveEpilogueBwdGQAISA_fSD_Li256ELb0ELb1EEENS1_19SingleTileSchedulerILb0ELb0ELb0ELi128EEEEEEEEEvNT_6ParamsE:
	.zero		1160


//--------------------- .nv.constant0._ZN7cutlass13device_kernelIN5flash19enable_sm80_to_sm89INS1_16FlashAttnBwdSm80INS1_25CollectiveMainloopBwdSm80ILi2ELi2EN4cute5tupleIJNS5_1CILi128EEES8_NS7_ILi64EEEEEENS_10bfloat16_tEfNS_4arch4Sm80ELb0ELb1ELb1ELb1ELb0ELb0ELb0ELb0ELi2ELi4ELi4ELi4ELb0EEENS1_21CollectiveEpilogueBwdISA_SB_SD_Li256ELb1ELb0ELi2EEENS1_19SingleTileSchedulerILb1ELb0ELb0ELi128EEEEEEEEEvNT_6ParamsE --------------------------
	.section	.nv.constant0._ZN7cutlass13device_kernelIN5flash19enable_sm80_to_sm89INS1_16FlashAttnBwdSm80INS1_25CollectiveMainloopBwdSm80ILi2ELi2EN4cute5tupleIJNS5_1CILi128EEES8_NS7_ILi64EEEEEENS_10bfloat16_tEfNS_4arch4Sm80ELb0ELb1ELb1ELb1ELb0ELb0ELb0ELb0ELi2ELi4ELi4ELi4ELb0EEENS1_21CollectiveEpilogueBwdISA_SB_SD_Li256ELb1ELb0ELi2EEENS1_19SingleTileSchedulerILb1ELb0ELb0ELi128EEEEEEEEEvNT_6ParamsE,"a",@progbits
	.sectionflags	@""
	.align	4
.nv.constant0._ZN7cutlass13device_kernelIN5flash19enable_sm80_to_sm89INS1_16FlashAttnBwdSm80INS1_25CollectiveMainloopBwdSm80ILi2ELi2EN4cute5tupleIJNS5_1CILi128EEES8_NS7_ILi64EEEEEENS_10bfloat16_tEfNS_4arch4Sm80ELb0ELb1ELb1ELb1ELb0ELb0ELb0ELb0ELi2ELi4ELi4ELi4ELb0EEENS1_21CollectiveEpilogueBwdISA_SB_SD_Li256ELb1ELb0ELi2EEENS1_19SingleTileSchedulerILb1ELb0ELb0ELi128EEEEEEEEEvNT_6ParamsE:
	.zero		1152


//--------------------- .nv.constant0._ZN7cutlass13device_kernelIN5flash19enable_sm80_to_sm89INS1_16FlashAttnBwdSm80INS1_25CollectiveMainloopBwdSm80ILi2ELi2EN4cute5tupleIJNS5_1CILi128EEES8_NS7_ILi64EEEEEENS_10bfloat16_tEfNS_4arch4Sm80ELb0ELb1ELb1ELb1ELb1ELb0ELb0ELb0ELi2ELi4ELi4ELi4ELb0EEENS1_21CollectiveEpilogueBwdISA_SB_SD_Li256ELb1ELb0ELi2EEENS1_19SingleTileSchedulerILb1ELb0ELb0ELi128EEEEEEEEEvNT_6ParamsE --------------------------
	.section	.nv.constant0._ZN7cutlass13device_kernelIN5flash19enable_sm80_to_sm89INS1_16FlashAttnBwdSm80INS1_25CollectiveMainloopBwdSm80ILi2ELi2EN4cute5tupleIJNS5_1CILi128EEES8_NS7_ILi64EEEEEENS_10bfloat16_tEfNS_4arch4Sm80ELb0ELb1ELb1ELb1ELb1ELb0ELb0ELb0ELi2ELi4ELi4ELi4ELb0EEENS1_21CollectiveEpilogueBwdISA_SB_SD_Li256ELb1ELb0ELi2EEENS1_19SingleTileSchedulerILb1ELb0ELb0ELi128EEEEEEEEEvNT_6ParamsE,"a",@progbits
	.sectionflags	@""
	.align	4
.nv.constant0._ZN7cutlass13device_kernelIN5flash19enable_sm80_to_sm89INS1_16FlashAttnBwdSm80INS1_25CollectiveMainloopBwdSm80ILi2ELi2EN4cute5tupleIJNS5_1CILi128EEES8_NS7_ILi64EEEEEENS_10bfloat16_tEfNS_4arch4Sm80ELb0ELb1ELb1ELb1ELb1ELb0ELb0ELb0ELi2ELi4ELi4ELi4ELb0EEENS1_21CollectiveEpilogueBwdISA_SB_SD_Li256ELb1ELb0ELi2EEENS1_19SingleTileSchedulerILb1ELb0ELb0ELi128EEEEEEEEEvNT_6ParamsE:
	.zero		1152


//--------------------- .nv.constant0._ZN7cutlass13device_kernelIN5flash19enable_sm80_to_sm89INS1_16FlashAttnBwdSm80INS1_25CollectiveMainloopBwdSm80ILi2ELi2EN4cute5tupleIJNS5_1CILi128EEES8_NS7_ILi64EEEEEENS_10bfloat16_tEfNS_4arch4Sm80ELb0ELb1ELb1ELb1ELb0ELb0ELb0ELb0ELi2ELi4ELi4ELi4ELb0EEENS1_24CollectiveEpilogueBwdGQAISA_fSD_Li256ELb1ELb0EEENS1_19SingleTileSchedulerILb1ELb0ELb0ELi128EEEEEEEEEvNT_6ParamsE --------------------------
	.section	.nv.constant0._ZN7cutlass13device_kernelIN5flash19enable_sm80_to_sm89INS1_16FlashAttnBwdSm80INS1_25CollectiveMainloopBwdSm80ILi2ELi2EN4cute5tupleIJNS5_1CILi128EEES8_NS7_ILi64EEEEEENS_10bfloat16_tEfNS_4arch4Sm80ELb0ELb1ELb1ELb1ELb0ELb0ELb0ELb0ELi2ELi4ELi4ELi4ELb0EEENS1_24CollectiveEpilogueBwdGQAISA_fSD_Li256ELb1ELb0EEENS1_19SingleTileSchedulerILb1ELb0ELb0ELi128EEEEEEEEEvNT_6ParamsE,"a",@progbits
	.sectionflags	@""
	.align	4
.nv.constant0._ZN7cutlass13device_kernelIN5flash19enable_sm80_to_sm89INS1_16FlashAttnBwdSm80INS1_25CollectiveMainloopBwdSm80ILi2ELi2EN4cute5tupleIJNS5_1CILi128EEES8_NS7_ILi64EEEEEENS_10bfloat16_tEfNS_4arch4Sm80ELb0ELb1ELb1ELb1ELb0ELb0ELb0ELb0ELi2ELi4ELi4ELi4ELb0EEENS1_24CollectiveEpilogueBwdGQAISA_fSD_Li256ELb1ELb0EEENS1_19SingleTileSchedulerILb1ELb0ELb0ELi128EEEEEEEEEvNT_6ParamsE:
	.zero		1160


//--------------------- .nv.constant0._ZN7cutlass13device_kernelIN5flash19enable_sm80_to_sm89INS1_16FlashAttnBwdSm80INS1_25CollectiveMainloopBwdSm80ILi2ELi2EN4cute5tupleIJNS5_1CILi128EEES8_NS7_ILi64EEEEEENS_10bfloat16_tEfNS_4arch4Sm80ELb0ELb1ELb1ELb1ELb1ELb0ELb0ELb0ELi2ELi4ELi4ELi4ELb0EEENS1_24CollectiveEpilogueBwdGQAISA_fSD_Li256ELb1ELb1EEENS1_19SingleTileSchedulerILb1ELb0ELb0ELi128EEEEEEEEEvNT_6ParamsE --------------------------
	.section	.nv.constant0._ZN7cutlass13device_kernelIN5flash19enable_sm80_to_sm89INS1_16FlashAttnBwdSm80INS1_25CollectiveMainloopBwdSm80ILi2ELi2EN4cute5tupleIJNS5_1CILi128EEES8_NS7_ILi64EEEEEENS_10bfloat16_tEfNS_4arch4Sm80ELb0ELb1ELb1ELb1ELb1ELb0ELb0ELb0ELi2ELi4ELi4ELi4ELb0EEENS1_24CollectiveEpilogueBwdGQAISA_fSD_Li256ELb1ELb1EEENS1_19SingleTileSchedulerILb1ELb0ELb0ELi128EEEEEEEEEvNT_6ParamsE,"a",@progbits
	.sectionflags	@""
	.align	4
.nv.constant0._ZN7cutlass13device_kernelIN5flash19enable_sm80_to_sm89INS1_16FlashAttnBwdSm80INS1_25CollectiveMainloopBwdSm80ILi2ELi2EN4cute5tupleIJNS5_1CILi128EEES8_NS7_ILi64EEEEEENS_10bfloat16_tEfNS_4arch4Sm80ELb0ELb1ELb1ELb1ELb1ELb0ELb0ELb0ELi2ELi4ELi4ELi4ELb0EEENS1_24CollectiveEpilogueBwdGQAISA_fSD_Li256ELb1ELb1EEENS1_19SingleTileSchedulerILb1ELb0ELb0ELi128EEEEEEEEEvNT_6ParamsE:
	.zero		1160


//--------------------- .nv.constant0._ZN7cutlass13device_kernelIN5flash19enable_sm80_to_sm89INS1_16FlashAttnBwdSm80INS1_25CollectiveMainloopBwdSm80ILi2ELi2EN4cute5tupleIJNS5_1CILi128EEES8_NS7_ILi64EEEEEENS_10bfloat16_tEfNS_4arch4Sm80ELb1ELb0ELb1ELb0ELb0ELb0ELb0ELb0ELi2ELi4ELi4ELi4ELb0EEENS1_21CollectiveEpilogueBwdISA_SB_SD_Li256ELb0ELb0ELi2EEENS1_25SingleTileBwdLPTSchedulerILb0ELi128ELb0EEEEEEEEEvNT_6ParamsE --------------------------
	.section	.nv.constant0._ZN7cutlass13device_kernelIN5flash19enable_sm80_to_sm89INS1_16FlashAttnBwdSm80INS1_25CollectiveMainloopBwdSm80ILi2ELi2EN4cute5tupleIJNS5_1CILi128EEES8_NS7_ILi64EEEEEENS_10bfloat16_tEfNS_4arch4Sm80ELb1ELb0ELb1ELb0ELb0ELb0ELb0ELb0ELi2ELi4ELi4ELi4ELb0EEENS1_21CollectiveEpilogueBwdISA_SB_SD_Li256ELb0ELb0ELi2EEENS1_25SingleTileBwdLPTSchedulerILb0ELi128ELb0EEEEEEEEEvNT_6ParamsE,"a",@progbits
	.sectionflags	@""
	.align	4
.nv.constant0._ZN7cutlass13device_kernelIN5flash19enable_sm80_to_sm89INS1_16FlashAttnBwdSm80INS1_25CollectiveMainloopBwdSm80ILi2ELi2EN4cute5tupleIJNS5_1CILi128EEES8_NS7_ILi64EEEEEENS_10bfloat16_tEfNS_4arch4Sm80ELb1ELb0ELb1ELb0ELb0ELb0ELb0ELb0ELi2ELi4ELi4ELi4ELb0EEENS1_21CollectiveEpilogueBwdISA_SB_SD_Li256ELb0ELb0ELi2EEENS1_25SingleTileBwdLPTSchedulerILb0ELi128ELb0EEEEEEEEEvNT_6ParamsE:
	.zero		1176


//--------------------- .nv.constant0._ZN7cutlass13device_kernelIN5flash19enable_sm80_to_sm89INS1_16FlashAttnBwdSm80INS1_25CollectiveMainloopBwdSm80ILi2ELi2EN4cute5tupleIJNS5_1CILi128EEES8_NS7_ILi64EEEEEENS_10bfloat16_tEfNS_4arch4Sm80ELb1ELb0ELb1ELb0ELb1ELb0ELb0ELb0ELi2ELi4ELi4ELi4ELb0EEENS1_21CollectiveEpilogueBwdISA_SB_SD_Li256ELb0ELb0ELi2EEENS1_25SingleTileBwdLPTSchedulerILb0ELi128ELb1EEEEEEEEEvNT_6ParamsE --------------------------
	.section	.nv.constant0._ZN7cutlass13device_kernelIN5flash19enable_sm80_to_sm89INS1_16FlashAttnBwdSm80INS1_25CollectiveMainloopBwdSm80ILi2ELi2EN4cute5tupleIJNS5_1CILi128EEES8_NS7_ILi64EEEEEENS_10bfloat16_tEfNS_4arch4Sm80ELb1ELb0ELb1ELb0ELb1ELb0ELb0ELb0ELi2ELi4ELi4ELi4ELb0EEENS1_21CollectiveEpilogueBwdISA_SB_SD_Li256ELb0ELb0ELi2EEENS1_25SingleTileBwdLPTSchedulerILb0ELi128ELb1EEEEEEEEEvNT_6ParamsE,"a",@progbits
	.sectionflags	@""
	.align	4
.nv.constant0._ZN7cutlass13device_kernelIN5flash19enable_sm80_to_sm89INS1_16FlashAttnBwdSm80INS1_25CollectiveMainloopBwdSm80ILi2ELi2EN4cute5tupleIJNS5_1CILi128EEES8_NS7_ILi64EEEEEENS_10bfloat16_tEfNS_4arch4Sm80ELb1ELb0ELb1ELb0ELb1ELb0ELb0ELb0ELi2ELi4ELi4ELi4ELb0EEENS1_21CollectiveEpilogueBwdISA_SB_SD_Li256ELb0ELb0ELi2EEENS1_25SingleTileBwdLPTSchedulerILb0ELi128ELb1EEEEEEEEEvNT_6ParamsE:
	.zero		1176


//--------------------- .nv.constant0._ZN7cutlass13device_kernelIN5flash19enable_sm80_to_sm89INS1_16FlashAttnBwdSm80INS1_25CollectiveMainloopBwdSm80ILi2ELi2EN4cute5tupleIJNS5_1CILi128EEES8_NS7_ILi64EEEEEENS_10bfloat16_tEfNS_4arch4Sm80ELb1ELb0ELb1ELb0ELb0ELb0ELb0ELb0ELi2ELi4ELi4ELi4ELb0EEENS1_24CollectiveEpilogueBwdGQAISA_fSD_Li256ELb0ELb0EEENS1_25SingleTileBwdLPTSchedulerILb0ELi128ELb0EEEEEEEEEvNT_6ParamsE --------------------------
	.section	.nv.constant0._ZN7cutlass13device_kernelIN5flash19enable_sm80_to_sm89INS1_16FlashAttnBwdSm80INS1_25CollectiveMainloopBwdSm80ILi2ELi2EN4cute5tupleIJNS5_1CILi128EEES8_NS7_ILi64EEEEEENS_10bfloat16_tEfNS_4arch4Sm80ELb1ELb0ELb1ELb0ELb0ELb0ELb0ELb0ELi2ELi4ELi4ELi4ELb0EEENS1_24CollectiveEpilogueBwdGQAISA_fSD_Li256ELb0ELb0EEENS1_25SingleTileBwdLPTSchedulerILb0ELi128ELb0EEEEEEEEEvNT_6ParamsE,"a",@progbits
	.sectionflags	@""
	.align	4
.nv.constant0._ZN7cutlass13device_kernelIN5flash19enable_sm80_to_sm89INS1_16FlashAttnBwdSm80INS1_25CollectiveMainloopBwdSm80ILi2ELi2EN4cute5tupleIJNS5_1CILi128EEES8_NS7_ILi64EEEEEENS_10bfloat16_tEfNS_4arch4Sm80ELb1ELb0ELb1ELb0ELb0ELb0ELb0ELb0ELi2ELi4ELi4ELi4ELb0EEENS1_24CollectiveEpilogueBwdGQAISA_fSD_Li256ELb0ELb0EEENS1_25SingleTileBwdLPTSchedulerILb0ELi128ELb0EEEEEEEEEvNT_6ParamsE:
	.zero		1184


//--------------------- .nv.constant0._ZN7cutlass13device_kernelIN5flash19enable_sm80_to_sm89INS1_16FlashAttnBwdSm80INS1_25CollectiveMainloopBwdSm80ILi2ELi2EN4cute5tupleIJNS5_1CILi128EEES8_NS7_ILi64EEEEEENS_10bfloat16_tEfNS_4arch4Sm80ELb1ELb0ELb1ELb0ELb1ELb0ELb0ELb0ELi2ELi4ELi4ELi4ELb0EEENS1_24CollectiveEpilogueBwdGQAISA_fSD_Li256ELb0ELb1EEENS1_25SingleTileBwdLPTSchedulerILb0ELi128ELb1EEEEEEEEEvNT_6ParamsE --------------------------
	.section	.nv.constant0._ZN7cutlass13device_kernelIN5flash19enable_sm80_to_sm89INS1_16FlashAttnBwdSm80INS1_25CollectiveMainloopBwdSm80ILi2ELi2EN4cute5tupleIJNS5_1CILi128EEES8_NS7_ILi64EEEEEENS_10bfloat16_tEfNS_4arch4Sm80ELb1ELb0ELb1ELb0ELb1ELb0ELb0ELb0ELi2ELi4ELi4ELi4ELb0EEENS1_24CollectiveEpilogueBwdGQAISA_fSD_Li256ELb0ELb1EEENS1_25SingleTileBwdLPTSchedulerILb0ELi128ELb1EEEEEEEEEvNT_6ParamsE,"a",@progbits
	.sectionflags	@""
	.align	4
.nv.constant0._ZN7cutlass13device_kernelIN5flash19enable_sm80_to_sm89INS1_16FlashAttnBwdSm80INS1_25CollectiveMainloopBwdSm80ILi2ELi2EN4cute5tupleIJNS5_1CILi128EEES8_NS7_ILi64EEEEEENS_10bfloat16_tEfNS_4arch4Sm80ELb1ELb0ELb1ELb0ELb1ELb0ELb0ELb0ELi2ELi4ELi4ELi4ELb0EEENS1_24CollectiveEpilogueBwdGQAISA_fSD_Li256ELb0ELb1EEENS1_25SingleTileBwdLPTSchedulerILb0ELi128ELb1EEEEEEEEEvNT_6ParamsE:
	.zero		1184


//--------------------- .nv.constant0._ZN7cutlass13device_kernelIN5flash22FlashAttnBwdPreprocessIN4cute5tupleIJNS3_1CILi128EEENS5_ILi64EEEEEENS_10bfloat16_tEfNS_4arch4Sm80ELb1ELb0EEEEEvNT_6ParamsE --------------------------
	.section	.nv.constant0._ZN7cutlass13device_kernelIN5flash22FlashAttnBwdPreprocessIN4cute5tupleIJNS3_1CILi128EEENS5_ILi64EEEEEENS_10bfloat16_tEfNS_4arch4Sm80ELb1ELb0EEEEEvNT_6ParamsE,"a",@progbits
	.sectionflags	@""
	.align	4
.nv.constant0._ZN7cutlass13device_kernelIN5flash22FlashAttnBwdPreprocessIN4cute5tupleIJNS3_1CILi128EEENS5_ILi64EEEEEENS_10bfloat16_tEfNS_4arch4Sm80ELb1ELb0EEEEEvNT_6ParamsE:
	.zero		768


//--------------------- .nv.constant0._ZN7cutlass13device_kernelIN5flash19enable_sm80_to_sm89INS1_16FlashAttnBwdSm80INS1_25CollectiveMainloopBwdSm80ILi2ELi2EN4cute5tupleIJNS5_1CILi128EEES8_NS7_ILi64EEEEEENS_10bfloat16_tEfNS_4arch4Sm80ELb1ELb0ELb1ELb1ELb0ELb0ELb0ELb0ELi2ELi4ELi4ELi4ELb0EEENS1_21CollectiveEpilogueBwdISA_SB_SD_Li256ELb1ELb0ELi2EEENS1_25SingleTileBwdLPTSchedulerILb1ELi128ELb0EEEEEEEEEvNT_6ParamsE --------------------------
	.section	.nv.constant0._ZN7cutlass13device_kernelIN5flash19enable_sm80_to_sm89INS1_16FlashAttnBwdSm80INS1_25CollectiveMainloopBwdSm80ILi2ELi2EN4cute5tupleIJNS5_1CILi128EEES8_NS7_ILi64EEEEEENS_10bfloat16_tEfNS_4arch4Sm80ELb1ELb0ELb1ELb1ELb0ELb0ELb0ELb0ELi2ELi4ELi4ELi4ELb0EEENS1_21CollectiveEpilogueBwdISA_SB_SD_Li256ELb1ELb0ELi2EEENS1_25SingleTileBwdLPTSchedulerILb1ELi128ELb0EEEEEEEEEvNT_6ParamsE,"a",@progbits
	.sectionflags	@""
	.align	4
.nv.constant0._ZN7cutlass13device_kernelIN5flash19enable_sm80_to_sm89INS1_16FlashAttnBwdSm80INS1_25CollectiveMainloopBwdSm80ILi2ELi2EN4cute5tupleIJNS5_1CILi128EEES8_NS7_ILi64EEEEEENS_10bfloat16_tEfNS_4arch4Sm80ELb1ELb0ELb1ELb1ELb0ELb0ELb0ELb0ELi2ELi4ELi4ELi4ELb0EEENS1_21CollectiveEpilogueBwdISA_SB_SD_Li256ELb1ELb0ELi2EEENS1_25SingleTileBwdLPTSchedulerILb1ELi128ELb0EEEEEEEEEvNT_6ParamsE:
	.zero		1176


//--------------------- .nv.constant0._ZN7cutlass13device_kernelIN5flash19enable_sm80_to_sm89INS1_16FlashAttnBwdSm80INS1_25CollectiveMainloopBwdSm80ILi2ELi2EN4cute5tupleIJNS5_1CILi128EEES8_NS7_ILi64EEEEEENS_10bfloat16_tEfNS_4arch4Sm80ELb1ELb0ELb1ELb1ELb1ELb0ELb0ELb0ELi2ELi4ELi4ELi4ELb0EEENS1_21CollectiveEpilogueBwdISA_SB_SD_Li256ELb1ELb0ELi2EEENS1_25SingleTileBwdLPTSchedulerILb1ELi128ELb1EEEEEEEEEvNT_6ParamsE --------------------------
	.section	.nv.constant0._ZN7cutlass13device_kernelIN5flash19enable_sm80_to_sm89INS1_16FlashAttnBwdSm80INS1_25CollectiveMainloopBwdSm80ILi2ELi2EN4cute5tupleIJNS5_1CILi128EEES8_NS7_ILi64EEEEEENS_10bfloat16_tEfNS_4arch4Sm80ELb1ELb0ELb1ELb1ELb1ELb0ELb0ELb0ELi2ELi4ELi4ELi4ELb0EEENS1_21CollectiveEpilogueBwdISA_SB_SD_Li256ELb1ELb0ELi2EEENS1_25SingleTileBwdLPTSchedulerILb1ELi128ELb1EEEEEEEEEvNT_6ParamsE,"a",@progbits
	.sectionflags	@""
	.align	4
.nv.constant0._ZN7cutlass13device_kernelIN5flash19enable_sm80_to_sm89INS1_16FlashAttnBwdSm80INS1_25CollectiveMainloopBwdSm80ILi2ELi2EN4cute5tupleIJNS5_1CILi128EEES8_NS7_ILi64EEEEEENS_10bfloat16_tEfNS_4arch4Sm80ELb1ELb0ELb1ELb1ELb1ELb0ELb0ELb0ELi2ELi4ELi4ELi4ELb0EEENS1_21CollectiveEpilogueBwdISA_SB_SD_Li256ELb1ELb0ELi2EEENS1_25SingleTileBwdLPTSchedulerILb1ELi128ELb1EEEEEEEEEvNT_6ParamsE:
	.zero		1176


//--------------------- .nv.constant0._ZN7cutlass13device_kernelIN5flash19enable_sm80_to_sm89INS1_16FlashAttnBwdSm80INS1_25CollectiveMainloopBwdSm80ILi2ELi2EN4cute5tupleIJNS5_1CILi128EEES8_NS7_ILi64EEEEEENS_10bfloat16_tEfNS_4arch4Sm80ELb1ELb0ELb1ELb1ELb0ELb0ELb0ELb0ELi2ELi4ELi4ELi4ELb0EEENS1_24CollectiveEpilogueBwdGQAISA_fSD_Li256ELb1ELb0EEENS1_25SingleTileBwdLPTSchedulerILb1ELi128ELb0EEEEEEEEEvNT_6ParamsE --------------------------
	.section	.nv.constant0._ZN7cutlass13device_kernelIN5flash19enable_sm80_to_sm89INS1_16FlashAttnBwdSm80INS1_25CollectiveMainloopBwdSm80ILi2ELi2EN4cute5tupleIJNS5_1CILi128EEES8_NS7_ILi64EEEEEENS_10bfloat16_tEfNS_4arch4Sm80ELb1ELb0ELb1ELb1ELb0ELb0ELb0ELb0ELi2ELi4ELi4ELi4ELb0EEENS1_24CollectiveEpilogueBwdGQAISA_fSD_Li256ELb1ELb0EEENS1_25SingleTileBwdLPTSchedulerILb1ELi128ELb0EEEEEEEEEvNT_6ParamsE,"a",@progbits
	.sectionflags	@""
	.align	4
.nv.constant0._ZN7cutlass13device_kernelIN5flash19enable_sm80_to_sm89INS1_16FlashAttnBwdSm80INS1_25CollectiveMainloopBwdSm80ILi2ELi2EN4cute5tupleIJNS5_1CILi128EEES8_NS7_ILi64EEEEEENS_10bfloat16_tEfNS_4arch4Sm80ELb1ELb0ELb1ELb1ELb0ELb0ELb0ELb0ELi2ELi4ELi4ELi4ELb0EEENS1_24CollectiveEpilogueBwdGQAISA_fSD_Li256ELb1ELb0EEENS1_25SingleTileBwdLPTSchedulerILb1ELi128ELb0EEEEEEEEEvNT_6ParamsE:
	.zero		1184


//--------------------- .nv.constant0._ZN7cutlass13device_kernelIN5flash32FlashAttnBwdPostprocessConvertdQIN4cute5tupleIJNS3_1CILi128EEENS5_ILi64EEEEEENS_10bfloat16_tEfNS_4arch4Sm80ELi256ENS3_8TiledMMAINS3_8MMA_AtomIJNS3_30SM80_16x8x16_F32BF16BF16F32_TNEEEENS3_6LayoutINS4_IJNS5_ILi4EEENS5_ILi2EEENS5_ILi1EEEEEENS4_IJSJ_SH_NS5_ILi0EEEEEEEENS4_IJS7_NS5_ILi32EEENS5_ILi16EEEEEEEELb0EEEEEvNT_6ParamsE --------------------------
	.section	.nv.constant0._ZN7cutlass13device_kernelIN5flash32FlashAttnBwdPostprocessConvertdQIN4cute5tupleIJNS3_1CILi128EEENS5_ILi64EEEEEENS_10bfloat16_tEfNS_4arch4Sm80ELi256ENS3_8TiledMMAINS3_8MMA_AtomIJNS3_30SM80_16x8x16_F32BF16BF16F32_TNEEEENS3_6LayoutINS4_IJNS5_ILi4EEENS5_ILi2EEENS5_ILi1EEEEEENS4_IJSJ_SH_NS5_ILi0EEEEEEEENS4_IJS7_NS5_ILi32EEENS5_ILi16EEEEEEEELb0EEEEEvNT_6ParamsE,"a",@progbits
	.sectionflags	@""
	.align	4
.nv.constant0._ZN7cutlass13device_kernelIN5flash32FlashAttnBwdPostprocessConvertdQIN4cute5tupleIJNS3_1CILi128EEENS5_ILi64EEEEEENS_10bfloat16_tEfNS_4arch4Sm80ELi256ENS3_8TiledMMAINS3_8MMA_AtomIJNS3_30SM80_16x8x16_F32BF16BF16F32_TNEEEENS3_6LayoutINS4_IJNS5_ILi4EEENS5_ILi2EEENS5_ILi1EEEEEENS4_IJSJ_SH_NS5_ILi0EEEEEEEENS4_IJS7_NS5_ILi32EEENS5_ILi16EEEEEEEELb0EEEEEvNT_6ParamsE:
	.zero		640


//--------------------- .nv.constant0._ZN7cutlass13device_kernelIN5flash19enable_sm80_to_sm89INS1_16FlashAttnBwdSm80INS1_25CollectiveMainloopBwdSm80ILi2ELi2EN4cute5tupleIJNS5_1CILi128EEES8_NS7_ILi64EEEEEENS_10bfloat16_tEfNS_4arch4Sm80ELb1ELb0ELb1ELb1ELb1ELb0ELb0ELb0ELi2ELi4ELi4ELi4ELb0EEENS1_24CollectiveEpilogueBwdGQAISA_fSD_Li256ELb1ELb1EEENS1_25SingleTileBwdLPTSchedulerILb1ELi128ELb1EEEEEEEEEvNT_6ParamsE --------------------------
	.section	.nv.constant0._ZN7cutlass13device_kernelIN5flash19enable_sm80_to_sm89INS1_16FlashAttnBwdSm80INS1_25CollectiveMainloopBwdSm80ILi2ELi2EN4cute5tupleIJNS5_1CILi128EEES8_NS7_ILi64EEEEEENS_10bfloat16_tEfNS_4arch4Sm80ELb1ELb0ELb1ELb1ELb1ELb0ELb0ELb0ELi2ELi4ELi4ELi4ELb0EEENS1_24CollectiveEpilogueBwdGQAISA_fSD_Li256ELb1ELb1EEENS1_25SingleTileBwdLPTSchedulerILb1ELi128ELb1EEEEEEEEEvNT_6ParamsE,"a",@progbits
	.sectionflags	@""
	.align	4
.nv.constant0._ZN7cutlass13device_kernelIN5flash19enable_sm80_to_sm89INS1_16FlashAttnBwdSm80INS1_25CollectiveMainloopBwdSm80ILi2ELi2EN4cute5tupleIJNS5_1CILi128EEES8_NS7_ILi64EEEEEENS_10bfloat16_tEfNS_4arch4Sm80ELb1ELb0ELb1ELb1ELb1ELb0ELb0ELb0ELi2ELi4ELi4ELi4ELb0EEENS1_24CollectiveEpilogueBwdGQAISA_fSD_Li256ELb1ELb1EEENS1_25SingleTileBwdLPTSchedulerILb1ELi128ELb1EEEEEEEEEvNT_6ParamsE:
	.zero		1184


//--------------------- .nv.constant0._ZN7cutlass13device_kernelIN5flash22FlashAttnBwdPreprocessIN4cute5tupleIJNS3_1CILi128EEENS5_ILi64EEEEEENS_10bfloat16_tEfNS_4arch4Sm80ELb1ELb1EEEEEvNT_6ParamsE --------------------------
	.section	.nv.constant0._ZN7cutlass13device_kernelIN5flash22FlashAttnBwdPreprocessIN4cute5tupleIJNS3_1CILi128EEENS5_ILi64EEEEEENS_10bfloat16_tEfNS_4arch4Sm80ELb1ELb1EEEEEvNT_6ParamsE,"a",@progbits
	.sectionflags	@""
	.align	4
.nv.constant0._ZN7cutlass13device_kernelIN5flash22FlashAttnBwdPreprocessIN4cute5tupleIJNS3_1CILi128EEENS5_ILi64EEEEEENS_10bfloat16_tEfNS_4arch4Sm80ELb1ELb1EEEEEvNT_6ParamsE:
	.zero		768


//--------------------- SYMBOLS --------------------------

	.type		.nv.reservedSmem.offset0,@object
	.size		.nv.reservedSmem.offset0,0x4
